	.target	sm_90a

	.elftype	@"ET_EXEC"


//--------------------- .note.nv.tkinfo           --------------------------
	.section	.note.nv.tkinfo,"",@"SHT_NOTE"
	.sectionflags	@"SHF_NOTE_NV_TKINFO"
	.tkinfo
        /*0018*/ 	.word	0x00000002
        /*0030*/ 	.string	""
        /*0030*/ 	.string	"ptxas"
        /*0030*/ 	.string	"Cuda compilation tools, release 13.0, V13.0.88"
        /*0030*/ 	.string	"Build cuda_13.0.r13.0/compiler.36424714_0"
        /*0030*/ 	.string	"-v  -suppress-debug-info  -lineinfo  -arch sm_90a "



//--------------------- .note.nv.cuinfo           --------------------------
	.section	.note.nv.cuinfo,"",@"SHT_NOTE"
	.sectionflags	@"SHF_NOTE_NV_CUINFO"
        /*0018*/ 	.short	0x0002
        /*001a*/ 	.short	0x005a
        /*001c*/ 	.short	0x0082
	.zero		2


//--------------------- .nv.info                  --------------------------
	.section	.nv.info,"",@"SHT_CUDA_INFO"
	.align	4


	//----- nvinfo : EIATTR_REGCOUNT
	.align		4
        /*0000*/ 	.byte	0x04, 0x2f
        /*0002*/ 	.short	(.L_1 - .L_0)
	.align		4
.L_0:
        /*0004*/ 	.word	index@(matmul_kernel)
        /*0008*/ 	.word	0x000000ff


	//----- nvinfo : EIATTR_FRAME_SIZE
	.align		4
.L_1:
        /*000c*/ 	.byte	0x04, 0x11
        /*000e*/ 	.short	(.L_3 - .L_2)
	.align		4
.L_2:
        /*0010*/ 	.word	index@(matmul_kernel)
        /*0014*/ 	.word	0x00001150


	//----- nvinfo : EIATTR_MIN_STACK_SIZE
	.align		4
.L_3:
        /*0018*/ 	.byte	0x04, 0x12
        /*001a*/ 	.short	(.L_5 - .L_4)
	.align		4
.L_4:
        /*001c*/ 	.word	index@(matmul_kernel)
        /*0020*/ 	.word	0x00001150
.L_5:


//--------------------- .nv.compat                --------------------------
	.section	.nv.compat,"",@"SHT_CUDA_COMPAT_INFO"
	.align	4
        /*0000*/ 	.byte	0x02, 0x09, 0x01, 0x00, 0x02, 0x02, 0x04, 0x00, 0x02, 0x05, 0x05, 0x00, 0x03, 0x07, 0x01, 0x01
        /*0010*/ 	.byte	0x02, 0x03, 0x00, 0x00, 0x02, 0x06, 0x01, 0x00, 0x04, 0x0b, 0x08, 0x00, 0x00, 0x00, 0x00, 0x00
        /*0020*/ 	.byte	0x00, 0x00, 0x00, 0x00


//--------------------- .nv.info.matmul_kernel    --------------------------
	.section	.nv.info.matmul_kernel,"",@"SHT_CUDA_INFO"
	.sectionflags	@""
	.align	4


	//----- nvinfo : EIATTR_CUDA_API_VERSION
	.align		4
        /*0000*/ 	.byte	0x04, 0x37
        /*0002*/ 	.short	(.L_7 - .L_6)
.L_6:
        /*0004*/ 	.word	0x00000082


	//----- nvinfo : EIATTR_KPARAM_INFO
	.align		4
.L_7:
        /*0008*/ 	.byte	0x04, 0x17
        /*000a*/ 	.short	(.L_9 - .L_8)
.L_8:
        /*000c*/ 	.word	0x00000000
        /*0010*/ 	.short	0x000d
        /*0012*/ 	.short	0x0048
        /*0014*/ 	.byte	0x00, 0xf4, 0x21, 0x00


	//----- nvinfo : EIATTR_KPARAM_INFO
	.align		4
.L_9:
        /*0018*/ 	.byte	0x04, 0x17
        /*001a*/ 	.short	(.L_11 - .L_10)
.L_10:
        /*001c*/ 	.word	0x00000000
        /*0020*/ 	.short	0x000c
        /*0022*/ 	.short	0x0040
        /*0024*/ 	.byte	0x00, 0xf4, 0x21, 0x00


	//----- nvinfo : EIATTR_KPARAM_INFO
	.align		4
.L_11:
        /*0028*/ 	.byte	0x04, 0x17
        /*002a*/ 	.short	(.L_13 - .L_12)
.L_12:
        /*002c*/ 	.word	0x00000000
        /*0030*/ 	.short	0x000b
        /*0032*/ 	.short	0x0038
        /*0034*/ 	.byte	0x00, 0xf0, 0x11, 0x00


	//----- nvinfo : EIATTR_KPARAM_INFO
	.align		4
.L_13:
        /*0038*/ 	.byte	0x04, 0x17
        /*003a*/ 	.short	(.L_15 - .L_14)
.L_14:
        /*003c*/ 	.word	0x00000000
        /*0040*/ 	.short	0x000a
        /*0042*/ 	.short	0x0034
        /*0044*/ 	.byte	0x00, 0xf0, 0x11, 0x00


	//----- nvinfo : EIATTR_KPARAM_INFO
	.align		4
.L_15:
        /*0048*/ 	.byte	0x04, 0x17
        /*004a*/ 	.short	(.L_17 - .L_16)
.L_16:
        /*004c*/ 	.word	0x00000000
        /*0050*/ 	.short	0x0009
        /*0052*/ 	.short	0x0030
        /*0054*/ 	.byte	0x00, 0xf0, 0x11, 0x00


	//----- nvinfo : EIATTR_KPARAM_INFO
	.align		4
.L_17:
        /*0058*/ 	.byte	0x04, 0x17
        /*005a*/ 	.short	(.L_19 - .L_18)
.L_18:
        /*005c*/ 	.word	0x00000000
        /*0060*/ 	.short	0x0008
        /*0062*/ 	.short	0x002c
        /*0064*/ 	.byte	0x00, 0xf0, 0x11, 0x00


	//----- nvinfo : EIATTR_KPARAM_INFO
	.align		4
.L_19:
        /*0068*/ 	.byte	0x04, 0x17
        /*006a*/ 	.short	(.L_21 - .L_20)
.L_20:
        /*006c*/ 	.word	0x00000000
        /*0070*/ 	.short	0x0007
        /*0072*/ 	.short	0x0028
        /*0074*/ 	.byte	0x00, 0xf0, 0x11, 0x00


	//----- nvinfo : EIATTR_KPARAM_INFO
	.align		4
.L_21:
        /*0078*/ 	.byte	0x04, 0x17
        /*007a*/ 	.short	(.L_23 - .L_22)
.L_22:
        /*007c*/ 	.word	0x00000000
        /*0080*/ 	.short	0x0006
        /*0082*/ 	.short	0x0024
        /*0084*/ 	.byte	0x00, 0xf0, 0x11, 0x00


	//----- nvinfo : EIATTR_KPARAM_INFO
	.align		4
.L_23:
        /*0088*/ 	.byte	0x04, 0x17
        /*008a*/ 	.short	(.L_25 - .L_24)
.L_24:
        /*008c*/ 	.word	0x00000000
        /*0090*/ 	.short	0x0005
        /*0092*/ 	.short	0x0020
        /*0094*/ 	.byte	0x00, 0xf0, 0x11, 0x00


	//----- nvinfo : EIATTR_KPARAM_INFO
	.align		4
.L_25:
        /*0098*/ 	.byte	0x04, 0x17
        /*009a*/ 	.short	(.L_27 - .L_26)
.L_26:
        /*009c*/ 	.word	0x00000000
        /*00a0*/ 	.short	0x0004
        /*00a2*/ 	.short	0x001c
        /*00a4*/ 	.byte	0x00, 0xf0, 0x11, 0x00


	//----- nvinfo : EIATTR_KPARAM_INFO
	.align		4
.L_27:
        /*00a8*/ 	.byte	0x04, 0x17
        /*00aa*/ 	.short	(.L_29 - .L_28)
.L_28:
        /*00ac*/ 	.word	0x00000000
        /*00b0*/ 	.short	0x0003
        /*00b2*/ 	.short	0x0018
        /*00b4*/ 	.byte	0x00, 0xf0, 0x11, 0x00


	//----- nvinfo : EIATTR_KPARAM_INFO
	.align		4
.L_29:
        /*00b8*/ 	.byte	0x04, 0x17
        /*00ba*/ 	.short	(.L_31 - .L_30)
.L_30:
        /*00bc*/ 	.word	0x00000000
        /*00c0*/ 	.short	0x0002
        /*00c2*/ 	.short	0x0010
        /*00c4*/ 	.byte	0x00, 0xf4, 0x21, 0x00


	//----- nvinfo : EIATTR_KPARAM_INFO
	.align		4
.L_31:
        /*00c8*/ 	.byte	0x04, 0x17
        /*00ca*/ 	.short	(.L_33 - .L_32)
.L_32:
        /*00cc*/ 	.word	0x00000000
        /*00d0*/ 	.short	0x0001
        /*00d2*/ 	.short	0x0008
        /*00d4*/ 	.byte	0x00, 0xf4, 0x21, 0x00


	//----- nvinfo : EIATTR_KPARAM_INFO
	.align		4
.L_33:
        /*00d8*/ 	.byte	0x04, 0x17
        /*00da*/ 	.short	(.L_35 - .L_34)
.L_34:
        /*00dc*/ 	.word	0x00000000
        /*00e0*/ 	.short	0x0000
        /*00e2*/ 	.short	0x0000
        /*00e4*/ 	.byte	0x00, 0xf4, 0x21, 0x00


	//----- nvinfo : EIATTR_SPARSE_MMA_MASK
	.align		4
.L_35:
        /*00e8*/ 	.byte	0x03, 0x50
        /*00ea*/ 	.short	0x0000


	//----- nvinfo : EIATTR_MAXREG_COUNT
	.align		4
        /*00ec*/ 	.byte	0x03, 0x1b
        /*00ee*/ 	.short	0x00ff


	//----- nvinfo : EIATTR_NUM_BARRIERS
	.align		4
        /*00f0*/ 	.byte	0x02, 0x4c
        /*00f2*/ 	.byte	0x01
	.zero		1


	//----- nvinfo : EIATTR_ANNOTATIONS
	.align		4
        /*00f4*/ 	.byte	0x04, 0x55
        /*00f6*/ 	.short	(.L_37 - .L_36)


	//   ....[0]....
.L_36:
        /*00f8*/ 	.word	0x00000001
        /*00fc*/ 	.byte	0x50, 0x05, 0x00, 0x00, 0x01, 0x00, 0x00, 0x00, 0x90, 0x05, 0x00, 0x00, 0x01, 0x00, 0x00, 0x00
        /* <DEDUP_REMOVED lines=1696> */
        /*6b0c*/ 	.byte	0x40, 0x08, 0x02, 0x00, 0x01, 0x00, 0x00, 0x00, 0x00, 0x0e, 0x02, 0x00


	//----- nvinfo : EIATTR_MERCURY_ISA_VERSION
	.align		4
.L_37:
        /*6b18*/ 	.byte	0x03, 0x5f
        /*6b1a*/ 	.short	0x0101


	//----- nvinfo : EIATTR_EXIT_INSTR_OFFSETS
	.align		4
        /*6b1c*/ 	.byte	0x04, 0x1c
        /*6b1e*/ 	.short	(.L_39 - .L_38)


	//   ....[0]....
.L_38:
        /*6b20*/ 	.word	0x0002c680


	//   ....[1]....
        /*6b24*/ 	.word	0x0002c6a0


	//----- nvinfo : EIATTR_REQNTID
	.align		4
.L_39:
        /*6b28*/ 	.byte	0x04, 0x10
        /*6b2a*/ 	.short	(.L_41 - .L_40)
.L_40:
        /*6b2c*/ 	.word	0x00000100
        /*6b30*/ 	.word	0x00000001
        /*6b34*/ 	.word	0x00000001


	//----- nvinfo : EIATTR_CBANK_PARAM_SIZE
	.align		4
.L_41:
        /*6b38*/ 	.byte	0x03, 0x19
        /*6b3a*/ 	.short	0x0050


	//----- nvinfo : EIATTR_PARAM_CBANK
	.align		4
        /*6b3c*/ 	.byte	0x04, 0x0a
        /*6b3e*/ 	.short	(.L_43 - .L_42)
	.align		4
.L_42:
        /*6b40*/ 	.word	index@(.nv.constant0.matmul_kernel)
        /*6b44*/ 	.short	0x0210
        /*6b46*/ 	.short	0x0050


	//----- nvinfo : EIATTR_SW_WAR
	.align		4
.L_43:
        /*6b48*/ 	.byte	0x04, 0x36
        /*6b4a*/ 	.short	(.L_45 - .L_44)
.L_44:
        /*6b4c*/ 	.word	0x00000008
.L_45:


//--------------------- .nv.callgraph             --------------------------
	.section	.nv.callgraph,"",@"SHT_CUDA_CALLGRAPH"
	.align	4
	.sectionentsize	8
	.align		4
        /*0000*/ 	.word	0x00000000
	.align		4
        /*0004*/ 	.word	0xffffffff
	.align		4
        /*0008*/ 	.word	0x00000000
	.align		4
        /*000c*/ 	.word	0xfffffffe
	.align		4
        /*0010*/ 	.word	0x00000000
	.align		4
        /*0014*/ 	.word	0xfffffffd
	.align		4
        /*0018*/ 	.word	0x00000000
	.align		4
        /*001c*/ 	.word	0xfffffffc


//--------------------- .text.matmul_kernel       --------------------------
	.section	.text.matmul_kernel,"ax",@progbits
	.align	128
        .global         matmul_kernel
        .type           matmul_kernel,@function
        .size           matmul_kernel,(.L_x_4 - matmul_kernel)
        .other          matmul_kernel,@"STO_CUDA_ENTRY STV_DEFAULT"
matmul_kernel:
.text.matmul_kernel:
[----:B------:R-:W0:Y:S08]  /*0000*/  LDC R1, c[0x0][0x28] ;  /* 0x00000a00ff017b82 */ /* 0x000e300000000800 */
[----:B------:R-:W1:Y:S01]  /*0010*/  LDC.64 R2, c[0x0][0x228] ;  /* 0x00008a00ff027b82 */ /* 0x000e620000000a00 */
[----:B------:R-:W2:Y:S01]  /*0020*/  S2R R7, SR_CTAID.X ;  /* 0x0000000000077919 */ /* 0x000ea20000002500 */
[----:B------:R-:W-:Y:S01]  /*0030*/  UMOV UR7, 0x400 ;  /* 0x0000040000077882 */ /* 0x000fe20000000000 */
[----:B------:R-:W-:Y:S01]  /*0040*/  ULDC.64 UR10, c[0x0][0x208] ;  /* 0x00008200000a7ab9 */ /* 0x000fe20000000a00 */
[----:B0-----:R-:W-:Y:S01]  /*0050*/  VIADD R1, R1, 0xffffeeb0 ;  /* 0xffffeeb001017836 */ /* 0x001fe20000000000 */
[----:B------:R-:W0:Y:S03]  /*0060*/  S2R R224, SR_TID.X ;  /* 0x0000000000e07919 */ /* 0x000e260000002100 */
[----:B------:R-:W3:Y:S08]  /*0070*/  LDC R223, c[0x0][0x230] ;  /* 0x00008c00ffdf7b82 */ /* 0x000ef00000000800 */
[----:B------:R-:W4:Y:S01]  /*0080*/  S2UR UR4, SR_CgaCtaId ;  /* 0x00000000000479c3 */ /* 0x000f220000008800 */
[----:B-1----:R-:W-:-:S05]  /*0090*/  VIADD R0, R3, 0x7f ;  /* 0x0000007f03007836 */ /* 0x002fca0000000000 */
[----:B------:R-:W-:Y:S01]  /*00a0*/  SHF.R.S32.HI R5, RZ, 0x1f, R0 ;  /* 0x0000001fff057819 */ /* 0x000fe20000011400 */
[----:B---3--:R-:W-:-:S03]  /*00b0*/  VIADD R223, R223, 0x7f ;  /* 0x0000007fdfdf7836 */ /* 0x008fc60000000000 */
[----:B------:R-:W-:Y:S02]  /*00c0*/  LEA.HI R5, R5, R0, RZ, 0x7 ;  /* 0x0000000005057211 */ /* 0x000fe400078f38ff */
[----:B--2---:R-:W-:Y:S02]  /*00d0*/  IABS R10, R7 ;  /* 0x00000007000a7213 */ /* 0x004fe40000000000 */
[----:B------:R-:W-:Y:S02]  /*00e0*/  SHF.R.S32.HI R5, RZ, 0x7, R5 ;  /* 0x00000007ff057819 */ /* 0x000fe40000011405 */
[----:B0-----:R-:W-:Y:S01]  /*00f0*/  LOP3.LUT R68, R224, 0xff, RZ, 0xc0, !PT ;  /* 0x000000ffe0447812 */ /* 0x001fe200078ec0ff */
[----:B----4-:R-:W-:Y:S02]  /*0100*/  ULEA UR7, UR4, UR7, 0x18 ;  /* 0x0000000704077291 */ /* 0x010fe4000f8ec03f */
[----:B------:R-:W-:-:S05]  /*0110*/  IMAD.SHL.U32 R6, R5, 0x8, RZ ;  /* 0x0000000805067824 */ /* 0x000fca00078e00ff */
[-C--:B------:R-:W-:Y:S02]  /*0120*/  IABS R9, R6.reuse ;  /* 0x0000000600097213 */ /* 0x080fe40000000000 */
[----:B------:R-:W-:Y:S02]  /*0130*/  IABS R12, R6 ;  /* 0x00000006000c7213 */ /* 0x000fe40000000000 */
[----:B------:R-:W0:Y:S08]  /*0140*/  I2F.RP R0, R9 ;  /* 0x0000000900007306 */ /* 0x000e300000209400 */
[----:B0-----:R-:W0:Y:S02]  /*0150*/  MUFU.RCP R0, R0 ;  /* 0x0000000000007308 */ /* 0x001e240000001000 */
[----:B0-----:R-:W-:-:S02]  /*0160*/  VIADD R4, R0, 0xffffffe ;  /* 0x0ffffffe00047836 */ /* 0x001fc40000000000 */
[----:B------:R-:W-:-:S04]  /*0170*/  IMAD.MOV R0, RZ, RZ, -R12 ;  /* 0x000000ffff007224 */ /* 0x000fc800078e0a0c */
[----:B------:R0:W1:Y:S02]  /*0180*/  F2I.FTZ.U32.TRUNC.NTZ R5, R4 ;  /* 0x0000000400057305 */ /* 0x000064000021f000 */
[----:B0-----:R-:W-:Y:S02]  /*0190*/  IMAD.MOV.U32 R4, RZ, RZ, RZ ;  /* 0x000000ffff047224 */ /* 0x001fe400078e00ff */
[----:B-1----:R-:W-:-:S04]  /*01a0*/  IMAD.MOV R8, RZ, RZ, -R5 ;  /* 0x000000ffff087224 */ /* 0x002fc800078e0a05 */
[----:B------:R-:W-:Y:S02]  /*01b0*/  IMAD R11, R8, R9, RZ ;  /* 0x00000009080b7224 */ /* 0x000fe400078e02ff */
[----:B------:R-:W-:Y:S02]  /*01c0*/  IMAD.MOV.U32 R8, RZ, RZ, R10 ;  /* 0x000000ffff087224 */ /* 0x000fe400078e000a */
[----:B------:R-:W-:-:S06]  /*01d0*/  IMAD.HI.U32 R5, R5, R11, R4 ;  /* 0x0000000b05057227 */ /* 0x000fcc00078e0004 */
[----:B------:R-:W-:-:S04]  /*01e0*/  IMAD.HI.U32 R5, R5, R8, RZ ;  /* 0x0000000805057227 */ /* 0x000fc800078e00ff */
[----:B------:R-:W-:-:S05]  /*01f0*/  IMAD R0, R5, R0, R8 ;  /* 0x0000000005007224 */ /* 0x000fca00078e0208 */
[----:B------:R-:W-:-:S13]  /*0200*/  ISETP.GT.U32.AND P1, PT, R9, R0, PT ;  /* 0x000000000900720c */ /* 0x000fda0003f24070 */
[----:B------:R-:W-:Y:S02]  /*0210*/  @!P1 IMAD.IADD R0, R0, 0x1, -R9 ;  /* 0x0000000100009824 */ /* 0x000fe400078e0a09 */
[----:B------:R-:W-:Y:S01]  /*0220*/  @!P1 VIADD R5, R5, 0x1 ;  /* 0x0000000105059836 */ /* 0x000fe20000000000 */
[----:B------:R-:W-:Y:S02]  /*0230*/  ISETP.NE.AND P1, PT, R6, RZ, PT ;  /* 0x000000ff0600720c */ /* 0x000fe40003f25270 */
[----:B------:R-:W-:Y:S02]  /*0240*/  ISETP.GE.U32.AND P0, PT, R0, R9, PT ;  /* 0x000000090000720c */ /* 0x000fe40003f06070 */
[----:B------:R-:W-:-:S04]  /*0250*/  LOP3.LUT R0, R7, R6, RZ, 0x3c, !PT ;  /* 0x0000000607007212 */ /* 0x000fc800078e3cff */
[----:B------:R-:W-:Y:S01]  /*0260*/  ISETP.GE.AND P2, PT, R0, RZ, PT ;  /* 0x000000ff0000720c */ /* 0x000fe20003f46270 */
[----:B------:R-:W-:-:S06]  /*0270*/  VIADD R0, R2, 0x1ff ;  /* 0x000001ff02007836 */ /* 0x000fcc0000000000 */
[----:B------:R-:W-:-:S04]  /*0280*/  @P0 VIADD R5, R5, 0x1 ;  /* 0x0000000105050836 */ /* 0x000fc80000000000 */
[----:B------:R-:W-:Y:S01]  /*0290*/  IMAD.MOV.U32 R4, RZ, RZ, R5 ;  /* 0x000000ffff047224 */ /* 0x000fe200078e0005 */
[----:B------:R-:W-:-:S03]  /*02a0*/  SHF.R.S32.HI R5, RZ, 0x1f, R0 ;  /* 0x0000001fff057819 */ /* 0x000fc60000011400 */
[----:B------:R-:W-:Y:S01]  /*02b0*/  @!P2 IMAD.MOV R4, RZ, RZ, -R4 ;  /* 0x000000ffff04a224 */ /* 0x000fe200078e0a04 */
[----:B------:R-:W-:Y:S02]  /*02c0*/  @!P1 LOP3.LUT R4, RZ, R6, RZ, 0x33, !PT ;  /* 0x00000006ff049212 */ /* 0x000fe400078e33ff */
[----:B------:R-:W-:-:S03]  /*02d0*/  LEA.HI R5, R5, R0, RZ, 0x9 ;  /* 0x0000000005057211 */ /* 0x000fc600078f48ff */
[----:B------:R-:W-:Y:S02]  /*02e0*/  IMAD.SHL.U32 R221, R4, 0x8, RZ ;  /* 0x0000000804dd7824 */ /* 0x000fe400078e00ff */
[----:B------:R-:W-:-:S03]  /*02f0*/  IMAD.MOV R4, RZ, RZ, -R4 ;  /* 0x000000ffff047224 */ /* 0x000fc600078e0a04 */
[----:B------:R-:W-:Y:S01]  /*0300*/  LEA.HI.SX32 R5, R5, -R221, 0x17 ;  /* 0x800000dd05057211 */ /* 0x000fe200078fbaff */
[----:B------:R-:W-:-:S03]  /*0310*/  IMAD R6, R6, R4, R7 ;  /* 0x0000000406067224 */ /* 0x000fc600078e0207 */
[----:B------:R-:W-:Y:S02]  /*0320*/  VIMNMX R13, R5, 0x8, PT ;  /* 0x00000008050d7848 */ /* 0x000fe40003fe0100 */
[----:B------:R-:W-:Y:S02]  /*0330*/  IABS R11, R6 ;  /* 0x00000006000b7213 */ /* 0x000fe40000000000 */
[----:B------:R-:W-:-:S04]  /*0340*/  IABS R9, R13 ;  /* 0x0000000d00097213 */ /* 0x000fc80000000000 */
[----:B------:R-:W0:Y:S08]  /*0350*/  I2F.RP R0, R9 ;  /* 0x0000000900007306 */ /* 0x000e300000209400 */
[----:B0-----:R-:W0:Y:S02]  /*0360*/  MUFU.RCP R0, R0 ;  /* 0x0000000000007308 */ /* 0x001e240000001000 */
[----:B0-----:R-:W-:-:S06]  /*0370*/  VIADD R5, R0, 0xffffffe ;  /* 0x0ffffffe00057836 */ /* 0x001fcc0000000000 */
[----:B------:R-:W0:Y:S02]  /*0380*/  F2I.FTZ.U32.TRUNC.NTZ R5, R5 ;  /* 0x0000000500057305 */ /* 0x000e24000021f000 */
[----:B0-----:R-:W-:-:S04]  /*0390*/  IMAD.MOV R8, RZ, RZ, -R5 ;  /* 0x000000ffff087224 */ /* 0x001fc800078e0a05 */
[----:B------:R-:W-:Y:S01]  /*03a0*/  IMAD.MOV.U32 R4, RZ, RZ, R8 ;  /* 0x000000ffff047224 */ /* 0x000fe200078e0008 */
[----:B------:R-:W-:-:S03]  /*03b0*/  IABS R8, R13 ;  /* 0x0000000d00087213 */ /* 0x000fc60000000000 */
[----:B------:R-:W-:Y:S02]  /*03c0*/  IMAD R7, R4, R9, RZ ;  /* 0x0000000904077224 */ /* 0x000fe400078e02ff */
[----:B------:R-:W-:Y:S02]  /*03d0*/  IMAD.MOV.U32 R4, RZ, RZ, RZ ;  /* 0x000000ffff047224 */ /* 0x000fe400078e00ff */
[----:B------:R-:W-:Y:S02]  /*03e0*/  IMAD.MOV R0, RZ, RZ, -R8 ;  /* 0x000000ffff007224 */ /* 0x000fe400078e0a08 */
        /* <DEDUP_REMOVED lines=9> */
[----:B------:R-:W-:-:S07]  /*0480*/  ISETP.GE.AND P2, PT, R0, RZ, PT ;  /* 0x000000ff0000720c */ /* 0x000fce0003f46270 */
[----:B------:R-:W-:Y:S01]  /*0490*/  @P0 VIADD R4, R4, 0x1 ;  /* 0x0000000104040836 */ /* 0x000fe20000000000 */
[----:B------:R-:W-:-:S05]  /*04a0*/  ISETP.GT.AND P0, PT, R223, 0x7f, PT ;  /* 0x0000007fdf00780c */ /* 0x000fca0003f04270 */
[----:B------:R-:W-:Y:S01]  /*04b0*/  @!P2 IMAD.MOV R4, RZ, RZ, -R4 ;  /* 0x000000ffff04a224 */ /* 0x000fe200078e0a04 */
[----:B------:R-:W-:-:S05]  /*04c0*/  @!P1 LOP3.LUT R4, RZ, R13, RZ, 0x33, !PT ;  /* 0x0000000dff049212 */ /* 0x000fca00078e33ff */
[----:B------:R-:W-:Y:S02]  /*04d0*/  IMAD.MOV R0, RZ, RZ, -R4 ;  /* 0x000000ffff007224 */ /* 0x000fe400078e0a04 */
[----:B------:R-:W-:Y:S02]  /*04e0*/  IMAD.SHL.U32 R220, R4, 0x80, RZ ;  /* 0x0000008004dc7824 */ /* 0x000fe400078e00ff */
[----:B------:R-:W-:-:S04]  /*04f0*/  IMAD R0, R13, R0, R6 ;  /* 0x000000000d007224 */ /* 0x000fc800078e0206 */
[----:B------:R-:W-:-:S04]  /*0500*/  IMAD.IADD R221, R221, 0x1, R0 ;  /* 0x00000001dddd7824 */ /* 0x000fc800078e0200 */
[----:B------:R-:W-:-:S04]  /*0510*/  IMAD R221, R221, 0x200, R68 ;  /* 0x00000200dddd7824 */ /* 0x000fc800078e0244 */
[----:B------:R-:W-:Y:S01]  /*0520*/  VIADD R222, R221, 0x100 ;  /* 0x00000100ddde7836 */ /* 0x000fe20000000000 */
[----:B------:R-:W-:Y:S06]  /*0530*/  @P0 BRA `(.L_x_0) ;  /* 0x00000008008c0947 */ /* 0x000fec0003800000 */
[----:B------:R-:W-:Y:S01]  /*0540*/  IMAD.SHL.U32 R0, R224, 0x10, RZ ;  /* 0x00000010e0007824 */ /* 0x000fe200078e00ff */
[----:B------:R0:W-:Y:S01]  /*0550*/  STL [R1], RZ ;  /* 0x000000ff01007387 */ /* 0x0001e20000100800 */
[----:B------:R-:W-:Y:S02]  /*0560*/  CS2R R152, SRZ ;  /* 0x0000000000987805 */ /* 0x000fe4000001ff00 */
[----:B------:R-:W-:Y:S02]  /*0570*/  CS2R R154, SRZ ;  /* 0x00000000009a7805 */ /* 0x000fe4000001ff00 */
[----:B------:R-:W-:Y:S01]  /*0580*/  CS2R R156, SRZ ;  /* 0x00000000009c7805 */ /* 0x000fe2000001ff00 */
[----:B------:R0:W-:Y:S01]  /*0590*/  STL [R1+0xc80], R0 ;  /* 0x000c800001007387 */ /* 0x0001e20000100800 */
[----:B------:R-:W-:Y:S02]  /*05a0*/  CS2R R158, SRZ ;  /* 0x00000000009e7805 */ /* 0x000fe4000001ff00 */
[----:B------:R-:W-:-:S02]  /*05b0*/  CS2R R160, SRZ ;  /* 0x0000000000a07805 */ /* 0x000fc4000001ff00 */
[----:B------:R-:W-:Y:S01]  /*05c0*/  CS2R R162, SRZ ;  /* 0x0000000000a27805 */ /* 0x000fe2000001ff00 */
[----:B------:R0:W-:Y:S01]  /*05d0*/  STL [R1+0x4], RZ ;  /* 0x000004ff01007387 */ /* 0x0001e20000100800 */
[----:B------:R-:W-:Y:S02]  /*05e0*/  CS2R R164, SRZ ;  /* 0x0000000000a47805 */ /* 0x000fe4000001ff00 */
[----:B------:R-:W-:Y:S02]  /*05f0*/  CS2R R166, SRZ ;  /* 0x0000000000a67805 */ /* 0x000fe4000001ff00 */
[----:B------:R-:W-:Y:S01]  /*0600*/  CS2R R168, SRZ ;  /* 0x0000000000a87805 */ /* 0x000fe2000001ff00 */
[----:B------:R0:W-:Y:S01]  /*0610*/  STL [R1+0x8], RZ ;  /* 0x000008ff01007387 */ /* 0x0001e20000100800 */
        /* <DEDUP_REMOVED lines=115> */
[----:B------:R0:W-:Y:S04]  /*0d50*/  STL [R1+0x7c], RZ ;  /* 0x00007cff01007387 */ /* 0x0001e80000100800 */
        /* <DEDUP_REMOVED lines=31> */
[----:B------:R0:W-:Y:S01]  /*0f50*/  STL [R1+0xfc], RZ ;  /* 0x0000fcff01007387 */ /* 0x0001e20000100800 */
[----:B------:R-:W-:Y:S05]  /*0f60*/  BRA `(.L_x_1) ;  /* 0x000001f0006c7947 */ /* 0x000fea0003800000 */
.L_x_0:
[----:B------:R-:W-:Y:S01]  /*0f70*/  IABS R13, R2 ;  /* 0x00000002000d7213 */ /* 0x000fe20000000000 */
[----:B------:R-:W-:Y:S01]  /*0f80*/  ULDC UR24, c[0x0][0x234] ;  /* 0x00008d0000187ab9 */ /* 0x000fe20000000800 */
[----:B------:R-:W-:Y:S01]  /*0f90*/  IABS R0, R3 ;  /* 0x0000000300007213 */ /* 0x000fe20000000000 */
[----:B------:R-:W-:Y:S01]  /*0fa0*/  ULDC.64 UR8, c[0x0][0x210] ;  /* 0x0000840000087ab9 */ /* 0x000fe20000000a00 */
[----:B------:R-:W0:Y:S01]  /*0fb0*/  I2F.RP R8, R13 ;  /* 0x0000000d00087306 */ /* 0x000e220000209400 */
[----:B------:R-:W-:Y:S01]  /*0fc0*/  IABS R12, R222 ;  /* 0x000000de000c7213 */ /* 0x000fe20000000000 */
[----:B------:R-:W-:Y:S01]  /*0fd0*/  ULDC UR23, c[0x0][0x23c] ;  /* 0x00008f0000177ab9 */ /* 0x000fe20000000800 */
[----:B------:R-:W-:Y:S01]  /*0fe0*/  ISETP.GE.AND P4, PT, R222, RZ, PT ;  /* 0x000000ffde00720c */ /* 0x000fe20003f86270 */
[----:B------:R-:W-:Y:S01]  /*0ff0*/  ULDC UR6, c[0x0][0x238] ;  /* 0x00008e0000067ab9 */ /* 0x000fe20000000800 */
[----:B------:R-:W-:Y:S01]  /*1000*/  LOP3.LUT R86, R224, 0x7f, RZ, 0xc0, !PT ;  /* 0x0000007fe0567812 */ /* 0x000fe200078ec0ff */
[----:B------:R-:W-:Y:S01]  /*1010*/  ULDC UR28, c[0x0][0x238] ;  /* 0x00008e00001c7ab9 */ /* 0x000fe20000000800 */
[----:B------:R-:W-:Y:S01]  /*1020*/  ULDC UR27, c[0x0][0x238] ;  /* 0x00008e00001b7ab9 */ /* 0x000fe20000000800 */
[----:B------:R-:W1:Y:S01]  /*1030*/  I2F.RP R9, R0 ;  /* 0x0000000000097306 */ /* 0x000e620000209400 */
[----:B------:R-:W-:Y:S01]  /*1040*/  UIMAD UR28, UR28, 0x3a, URZ ;  /* 0x0000003a1c1c78a4 */ /* 0x000fe2000f8e023f */
[----:B------:R-:W-:Y:S01]  /*1050*/  CS2R R152, SRZ ;  /* 0x0000000000987805 */ /* 0x000fe2000001ff00 */
[----:B------:R-:W-:Y:S01]  /*1060*/  ULDC UR34, c[0x0][0x238] ;  /* 0x00008e0000227ab9 */ /* 0x000fe20000000800 */
[----:B------:R-:W-:Y:S01]  /*1070*/  ULDC UR33, c[0x0][0x238] ;  /* 0x00008e0000217ab9 */ /* 0x000fe20000000800 */
[----:B------:R-:W-:Y:S01]  /*1080*/  UIMAD UR34, UR34, 0x38, URZ ;  /* 0x00000038222278a4 */ /* 0x000fe2000f8e023f */
[----:B------:R-:W-:Y:S01]  /*1090*/  CS2R R154, SRZ ;  /* 0x00000000009a7805 */ /* 0x000fe2000001ff00 */
[----:B------:R-:W-:Y:S01]  /*10a0*/  UIMAD UR33, UR33, 0x37, URZ ;  /* 0x00000037212178a4 */ /* 0x000fe2000f8e023f */
[----:B0-----:R-:W0:Y:S01]  /*10b0*/  MUFU.RCP R8, R8 ;  /* 0x0000000800087308 */ /* 0x001e220000001000 */
[----:B------:R-:W-:Y:S01]  /*10c0*/  ULDC UR32, c[0x0][0x238] ;  /* 0x00008e0000207ab9 */ /* 0x000fe20000000800 */
[----:B------:R-:W-:Y:S01]  /*10d0*/  ULDC UR35, c[0x0][0x238] ;  /* 0x00008e0000237ab9 */ /* 0x000fe20000000800 */
[----:B------:R-:W-:Y:S01]  /*10e0*/  ULDC UR60, c[0x0][0x238] ;  /* 0x00008e00003c7ab9 */ /* 0x000fe20000000800 */
[----:B------:R-:W-:Y:S01]  /*10f0*/  UIMAD UR35, UR35, 0x35, URZ ;  /* 0x00000035232378a4 */ /* 0x000fe2000f8e023f */
[----:B------:R-:W-:Y:S01]  /*1100*/  CS2R R156, SRZ ;  /* 0x00000000009c7805 */ /* 0x000fe2000001ff00 */
[----:B------:R-:W-:Y:S01]  /*1110*/  UIMAD UR60, UR60, 0x34, URZ ;  /* 0x000000343c3c78a4 */ /* 0x000fe2000f8e023f */
[----:B------:R-:W-:Y:S01]  /*1120*/  CS2R R158, SRZ ;  /* 0x00000000009e7805 */ /* 0x000fe2000001ff00 */
[----:B-1----:R-:W1:Y:S01]  /*1130*/  MUFU.RCP R9, R9 ;  /* 0x0000000900097308 */ /* 0x002e620000001000 */
[----:B------:R-:W-:Y:S01]  /*1140*/  ULDC UR29, c[0x0][0x238] ;  /* 0x00008e00001d7ab9 */ /* 0x000fe20000000800 */
[----:B------:R-:W-:Y:S01]  /*1150*/  ULDC UR58, c[0x0][0x238] ;  /* 0x00008e00003a7ab9 */ /* 0x000fe20000000800 */
[----:B------:R-:W-:Y:S01]  /*1160*/  UIMAD UR29, UR29, 0x33, URZ ;  /* 0x000000331d1d78a4 */ /* 0x000fe2000f8e023f */
[----:B------:R-:W-:Y:S01]  /*1170*/  CS2R R160, SRZ ;  /* 0x0000000000a07805 */ /* 0x000fe2000001ff00 */
[----:B------:R-:W-:Y:S01]  /*1180*/  UIMAD UR58, UR58, 0x32, URZ ;  /* 0x000000323a3a78a4 */ /* 0x000fe2000f8e023f */
[----:B------:R-:W-:Y:S01]  /*1190*/  CS2R R162, SRZ ;  /* 0x0000000000a27805 */ /* 0x000fe2000001ff00 */
[----:B------:R-:W-:Y:S01]  /*11a0*/  ULDC UR26, c[0x0][0x240] ;  /* 0x00009000001a7ab9 */ /* 0x000fe20000000800 */
[----:B------:R-:W-:Y:S01]  /*11b0*/  ULDC UR59, c[0x0][0x238] ;  /* 0x00008e00003b7ab9 */ /* 0x000fe20000000800 */
[----:B0-----:R-:W-:Y:S01]  /*11c0*/  VIADD R4, R8, 0xffffffe ;  /* 0x0ffffffe08047836 */ /* 0x001fe20000000000 */
[----:B------:R-:W-:Y:S01]  /*11d0*/  IABS R8, R221 ;  /* 0x000000dd00087213 */ /* 0x000fe20000000000 */
[----:B------:R-:W-:Y:S01]  /*11e0*/  UIMAD UR59, UR59, 0x31, URZ ;  /* 0x000000313b3b78a4 */ /* 0x000fe2000f8e023f */
[----:B------:R-:W-:Y:S01]  /*11f0*/  CS2R R164, SRZ ;  /* 0x0000000000a47805 */ /* 0x000fe2000001ff00 */
[----:B------:R0:W2:Y:S01]  /*1200*/  F2I.FTZ.U32.TRUNC.NTZ R5, R4 ;  /* 0x0000000400057305 */ /* 0x0000a2000021f000 */
[----:B------:R-:W-:Y:S01]  /*1210*/  ULDC UR55, c[0x0][0x238] ;  /* 0x00008e0000377ab9 */ /* 0x000fe20000000800 */
[----:B------:R-:W-:Y:S01]  /*1220*/  ULDC UR43, c[0x0][0x238] ;  /* 0x00008e00002b7ab9 */ /* 0x000fe20000000800 */
[----:B------:R-:W-:Y:S01]  /*1230*/  UIMAD UR55, UR55, 0x30, URZ ;  /* 0x00000030373778a4 */ /* 0x000fe2000f8e023f */
[----:B-1----:R-:W-:Y:S01]  /*1240*/  VIADD R6, R9, 0xffffffe ;  /* 0x0ffffffe09067836 */ /* 0x002fe20000000000 */
[----:B------:R-:W-:Y:S01]  /*1250*/  SHF.R.U32.HI R9, RZ, 0x7, R224 ;  /* 0x00000007ff097819 */ /* 0x000fe200000116e0 */
[----:B------:R-:W-:Y:S01]  /*1260*/  UIMAD UR43, UR43, 0x2f, URZ ;  /* 0x0000002f2b2b78a4 */ /* 0x000fe2000f8e023f */
[----:B------:R-:W-:Y:S01]  /*1270*/  CS2R R166, SRZ ;  /* 0x0000000000a67805 */ /* 0x000fe2000001ff00 */
[----:B------:R1:W3:Y:S01]  /*1280*/  F2I.FTZ.U32.TRUNC.NTZ R7, R6 ;  /* 0x0000000600077305 */ /* 0x0002e2000021f000 */
[----:B0-----:R-:W-:Y:S01]  /*1290*/  IMAD.MOV.U32 R4, RZ, RZ, RZ ;  /* 0x000000ffff047224 */ /* 0x001fe200078e00ff */
[----:B------:R-:W-:Y:S01]  /*12a0*/  SGXT.U32 R9, R9, 0x1 ;  /* 0x000000010909781a */ /* 0x000fe20000000000 */
[----:B------:R-:W-:Y:S01]  /*12b0*/  ULDC UR47, c[0x0][0x238] ;  /* 0x00008e00002f7ab9 */ /* 0x000fe20000000800 */
[----:B------:R-:W-:Y:S01]  /*12c0*/  ULDC UR51, c[0x0][0x238] ;  /* 0x00008e0000337ab9 */ /* 0x000fe20000000800 */
[----:B------:R-:W-:Y:S01]  /*12d0*/  UIMAD UR47, UR47, 0x2e, URZ ;  /* 0x0000002e2f2f78a4 */ /* 0x000fe2000f8e023f */
[----:B------:R-:W-:Y:S01]  /*12e0*/  CS2R R168, SRZ ;  /* 0x0000000000a87805 */ /* 0x000fe2000001ff00 */
[--C-:B--2---:R-:W-:Y:S01]  /*12f0*/  IMAD.MOV R10, RZ, RZ, -R5.reuse ;  /* 0x000000ffff0a7224 */ /* 0x104fe200078e0a05 */
[----:B------:R-:W-:Y:S01]  /*1300*/  UIMAD UR51, UR51, 0x2d, URZ ;  /* 0x0000002d333378a4 */ /* 0x000fe2000f8e023f */
[----:B-1----:R-:W-:Y:S01]  /*1310*/  IMAD.MOV.U32 R6, RZ, RZ, RZ ;  /* 0x000000ffff067224 */ /* 0x002fe200078e00ff */
[----:B------:R-:W-:Y:S01]  /*1320*/  ULDC UR37, c[0x0][0x238] ;  /* 0x00008e0000257ab9 */ /* 0x000fe20000000800 */
[----:B------:R-:W-:Y:S01]  /*1330*/  IMAD R11, R10, R13, RZ ;  /* 0x0000000d0a0b7224 */ /* 0x000fe200078e02ff */
[----:B------:R-:W-:Y:S01]  /*1340*/  UIMAD UR37, UR37, 0x2c, URZ ;  /* 0x0000002c252578a4 */ /* 0x000fe2000f8e023f */
[----:B------:R-:W-:Y:S01]  /*1350*/  CS2R R170, SRZ ;  /* 0x0000000000aa7805 */ /* 0x000fe2000001ff00 */
[----:B------:R-:W-:Y:S01]  /*1360*/  ULDC UR5, c[0x0][0x238] ;  /* 0x00008e0000057ab9 */ /* 0x000fe20000000800 */
[----:B------:R-:W-:Y:S01]  /*1370*/  IMAD.HI.U32 R5, R5, R11, R4 ;  /* 0x0000000b05057227 */ /* 0x000fe200078e0004 */
[----:B------:R-:W-:Y:S01]  /*1380*/  UIMAD UR5, UR5, 0x2b, URZ ;  /* 0x0000002b050578a4 */ /* 0x000fe2000f8e023f */
[----:B------:R-:W-:Y:S01]  /*1390*/  CS2R R172, SRZ ;  /* 0x0000000000ac7805 */ /* 0x000fe2000001ff00 */
[----:B------:R-:W-:Y:S01]  /*13a0*/  ULDC UR19, c[0x0][0x238] ;  /* 0x00008e0000137ab9 */ /* 0x000fe20000000800 */
[----:B---3--:R-:W-:Y:S01]  /*13b0*/  IMAD.MOV R11, RZ, RZ, -R7 ;  /* 0x000000ffff0b7224 */ /* 0x008fe200078e0a07 */
[----:B------:R-:W-:Y:S01]  /*13c0*/  UIMAD UR19, UR19, 0x2a, URZ ;  /* 0x0000002a131378a4 */ /* 0x000fe2000f8e023f */
[C---:B------:R-:W-:Y:S01]  /*13d0*/  IMAD.HI.U32 R4, R5.reuse, R8, RZ ;  /* 0x0000000805047227 */ /* 0x040fe200078e00ff */
[----:B------:R-:W-:Y:S01]  /*13e0*/  ULDC UR41, c[0x0][0x238] ;  /* 0x00008e0000297ab9 */ /* 0x000fe20000000800 */
[----:B------:R-:W-:Y:S01]  /*13f0*/  ULDC UR45, c[0x0][0x238] ;  /* 0x00008e00002d7ab9 */ /* 0x000fe20000000800 */
[----:B------:R-:W-:Y:S01]  /*1400*/  UIMAD UR41, UR41, 0x29, URZ ;  /* 0x00000029292978a4 */ /* 0x000fe2000f8e023f */
[----:B------:R-:W-:Y:S01]  /*1410*/  IMAD.HI.U32 R5, R5, R12, RZ ;  /* 0x0000000c05057227 */ /* 0x000fe200078e00ff */
[----:B------:R-:W-:Y:S01]  /*1420*/  UIMAD UR45, UR45, 0x28, URZ ;  /* 0x000000282d2d78a4 */ /* 0x000fe2000f8e023f */
[----:B------:R-:W-:Y:S01]  /*1430*/  CS2R R174, SRZ ;  /* 0x0000000000ae7805 */ /* 0x000fe2000001ff00 */
[----:B------:R-:W-:Y:S01]  /*1440*/  ULDC UR49, c[0x0][0x238] ;  /* 0x00008e0000317ab9 */ /* 0x000fe20000000800 */
[----:B------:R-:W-:Y:S01]  /*1450*/  IMAD R11, R11, R0, RZ ;  /* 0x000000000b0b7224 */ /* 0x000fe200078e02ff */
[----:B------:R-:W-:Y:S01]  /*1460*/  UIMAD UR49, UR49, 0x27, URZ ;  /* 0x00000027313178a4 */ /* 0x000fe2000f8e023f */
[----:B------:R-:W-:Y:S01]  /*1470*/  IMAD.MOV R10, RZ, RZ, -R4 ;  /* 0x000000ffff0a7224 */ /* 0x000fe200078e0a04 */
[----:B------:R-:W-:Y:S01]  /*1480*/  LOP3.LUT R4, R220, R9, RZ, 0xfc, !PT ;  /* 0x00000009dc047212 */ /* 0x000fe200078efcff */
[----:B------:R-:W-:Y:S01]  /*1490*/  IMAD.MOV R9, RZ, RZ, -R5 ;  /* 0x000000ffff097224 */ /* 0x000fe200078e0a05 */
[----:B------:R-:W-:Y:S01]  /*14a0*/  ULDC UR53, c[0x0][0x238] ;  /* 0x00008e0000357ab9 */ /* 0x000fe20000000800 */
[----:B------:R-:W-:Y:S01]  /*14b0*/  IMAD.HI.U32 R5, R7, R11, R6 ;  /* 0x0000000b07057227 */ /* 0x000fe200078e0006 */
[C---:B------:R-:W-:Y:S01]  /*14c0*/  LOP3.LUT R11, R4.reuse, 0x7e, RZ, 0xfc, !PT ;  /* 0x0000007e040b7812 */ /* 0x040fe200078efcff */
[----:B------:R-:W-:Y:S01]  /*14d0*/  UIMAD UR53, UR53, 0x26, URZ ;  /* 0x00000026353578a4 */ /* 0x000fe2000f8e023f */
[C---:B------:R-:W-:Y:S01]  /*14e0*/  LOP3.LUT R16, R4.reuse, 0x7c, RZ, 0xfc, !PT ;  /* 0x0000007c04107812 */ /* 0x040fe200078efcff */
[C---:B------:R-:W-:Y:S01]  /*14f0*/  IMAD R6, R13.reuse, R10, R8 ;  /* 0x0000000a0d067224 */ /* 0x040fe200078e0208 */
[----:B------:R-:W-:Y:S01]  /*1500*/  IABS R10, R11 ;  /* 0x0000000b000a7213 */ /* 0x000fe20000000000 */
[C---:B------:R-:W-:Y:S01]  /*1510*/  IMAD R8, R13.reuse, R9, R12 ;  /* 0x000000090d087224 */ /* 0x040fe200078e020c */
[----:B------:R-:W-:Y:S01]  /*1520*/  IABS R12, R16 ;  /* 0x00000010000c7213 */ /* 0x000fe20000000000 */
[----:B------:R-:W-:Y:S01]  /*1530*/  ULDC UR57, c[0x0][0x238] ;  /* 0x00008e0000397ab9 */ /* 0x000fe20000000800 */
[----:B------:R-:W-:Y:S01]  /*1540*/  ISETP.GT.U32.AND P0, PT, R13, R6, PT ;  /* 0x000000060d00720c */ /* 0x000fe20003f04070 */
[----:B------:R-:W-:Y:S01]  /*1550*/  IMAD.HI.U32 R7, R5, R10, RZ ;  /* 0x0000000a05077227 */ /* 0x000fe200078e00ff */
[----:B------:R-:W-:Y:S01]  /*1560*/  ISETP.GE.AND P5, PT, R11, RZ, PT ;  /* 0x000000ff0b00720c */ /* 0x000fe20003fa6270 */
[----:B------:R-:W-:Y:S01]  /*1570*/  UIMAD UR57, UR57, 0x25, URZ ;  /* 0x00000025393978a4 */ /* 0x000fe2000f8e023f */
[----:B------:R-:W-:Y:S01]  /*1580*/  ISETP.GT.U32.AND P1, PT, R13, R8, PT ;  /* 0x000000080d00720c */ /* 0x000fe20003f24070 */
[C---:B------:R-:W-:Y:S01]  /*1590*/  IMAD.HI.U32 R9, R5.reuse, R12, RZ ;  /* 0x0000000c05097227 */ /* 0x040fe200078e00ff */
[C---:B------:R-:W-:Y:S01]  /*15a0*/  LOP3.LUT R17, R4.reuse, 0x7a, RZ, 0xfc, !PT ;  /* 0x0000007a04117812 */ /* 0x040fe200078efcff */
[----:B------:R-:W-:Y:S01]  /*15b0*/  ULDC UR39, c[0x0][0x238] ;  /* 0x00008e0000277ab9 */ /* 0x000fe20000000800 */
[C---:B------:R-:W-:Y:S01]  /*15c0*/  LOP3.LUT R18, R4.reuse, 0x78, RZ, 0xfc, !PT ;  /* 0x0000007804127812 */ /* 0x040fe200078efcff */
[----:B------:R-:W-:Y:S01]  /*15d0*/  IMAD.MOV R11, RZ, RZ, -R7 ;  /* 0x000000ffff0b7224 */ /* 0x000fe200078e0a07 */
[----:B------:R-:W-:Y:S01]  /*15e0*/  IABS R14, R17 ;  /* 0x00000011000e7213 */ /* 0x000fe20000000000 */
[----:B------:R-:W-:Y:S01]  /*15f0*/  IMAD.MOV R15, RZ, RZ, -R9 ;  /* 0x000000ffff0f7224 */ /* 0x000fe200078e0a09 */
[----:B------:R-:W-:Y:S01]  /*1600*/  LOP3.LUT R20, R4, 0x74, RZ, 0xfc, !PT ;  /* 0x0000007404147812 */ /* 0x000fe200078efcff */
[----:B------:R-:W-:Y:S01]  /*1610*/  IMAD R9, R0, R11, R10 ;  /* 0x0000000b00097224 */ /* 0x000fe200078e020a */
[----:B------:R-:W-:Y:S01]  /*1620*/  LOP3.LUT R23, R4, 0x70, RZ, 0xfc, !PT ;  /* 0x0000007004177812 */ /* 0x000fe200078efcff */
[--C-:B------:R-:W-:Y:S01]  /*1630*/  @!P0 IMAD.IADD R6, R6, 0x1, -R13.reuse ;  /* 0x0000000106068824 */ /* 0x100fe200078e0a0d */
[----:B------:R-:W-:Y:S01]  /*1640*/  LOP3.LUT R24, R4, 0x6e, RZ, 0xfc, !PT ;  /* 0x0000006e04187812 */ /* 0x000fe200078efcff */
[----:B------:R-:W-:Y:S01]  /*1650*/  @!P1 IMAD.IADD R8, R8, 0x1, -R13 ;  /* 0x0000000108089824 */ /* 0x000fe200078e0a0d */
[C---:B------:R-:W-:Y:S01]  /*1660*/  ISETP.GT.U32.AND P6, PT, R0.reuse, R9, PT ;  /* 0x000000090000720c */ /* 0x040fe20003fc4070 */
[----:B------:R-:W-:Y:S01]  /*1670*/  IMAD.HI.U32 R7, R5, R14, RZ ;  /* 0x0000000e05077227 */ /* 0x000fe200078e00ff */
[C---:B------:R-:W-:Y:S01]  /*1680*/  ISETP.GT.U32.AND P2, PT, R13.reuse, R6, PT ;  /* 0x000000060d00720c */ /* 0x040fe20003f44070 */
[----:B------:R-:W-:Y:S01]  /*1690*/  UIMAD UR39, UR39, 0x24, URZ ;  /* 0x00000024272778a4 */ /* 0x000fe2000f8e023f */
[----:B------:R-:W-:Y:S01]  /*16a0*/  ISETP.GT.U32.AND P3, PT, R13, R8, PT ;  /* 0x000000080d00720c */ /* 0x000fe20003f64070 */
[----:B------:R-:W-:Y:S01]  /*16b0*/  IMAD R11, R0, R15, R12 ;  /* 0x0000000f000b7224 */ /* 0x000fe200078e020c */
[----:B------:R-:W-:Y:S01]  /*16c0*/  IABS R12, R18 ;  /* 0x00000012000c7213 */ /* 0x000fe20000000000 */
[----:B------:R-:W-:Y:S01]  /*16d0*/  IMAD.MOV R7, RZ, RZ, -R7 ;  /* 0x000000ffff077224 */ /* 0x000fe200078e0a07 */
[----:B------:R-:W-:Y:S01]  /*16e0*/  ISETP.GE.AND P1, PT, R16, RZ, PT ;  /* 0x000000ff1000720c */ /* 0x000fe20003f26270 */
[----:B------:R-:W-:Y:S01]  /*16f0*/  ULDC UR36, c[0x0][0x238] ;  /* 0x00008e0000247ab9 */ /* 0x000fe20000000800 */
[C---:B------:R-:W-:Y:S01]  /*1700*/  ISETP.GT.U32.AND P0, PT, R0.reuse, R11, PT ;  /* 0x0000000b0000720c */ /* 0x040fe20003f04070 */
[----:B------:R-:W-:Y:S01]  /*1710*/  IMAD R10, R0, R7, R14 ;  /* 0x00000007000a7224 */ /* 0x000fe200078e020e */
[----:B------:R-:W-:Y:S01]  /*1720*/  LOP3.LUT R16, R4, 0x76, RZ, 0xfc, !PT ;  /* 0x0000007604107812 */ /* 0x000fe200078efcff */
[----:B------:R-:W-:Y:S01]  /*1730*/  @!P6 IMAD.IADD R9, R9, 0x1, -R0 ;  /* 0x000000010909e824 */ /* 0x000fe200078e0a00 */
[----:B------:R-:W-:Y:S01]  /*1740*/  LOP3.LUT R7, RZ, R2, RZ, 0x33, !PT ;  /* 0x00000002ff077212 */ /* 0x000fe200078e33ff */
[----:B------:R-:W-:Y:S01]  /*1750*/  IMAD.MOV.U32 R14, RZ, RZ, R12 ;  /* 0x000000ffff0e7224 */ /* 0x000fe200078e000c */
[----:B------:R-:W-:Y:S01]  /*1760*/  IABS R15, R16 ;  /* 0x00000010000f7213 */ /* 0x000fe20000000000 */
[--C-:B------:R-:W-:Y:S01]  /*1770*/  @!P2 IMAD.IADD R6, R6, 0x1, -R13.reuse ;  /* 0x000000010606a824 */ /* 0x100fe200078e0a0d */
[----:B------:R-:W-:Y:S01]  /*1780*/  ISETP.GT.U32.AND P6, PT, R0, R9, PT ;  /* 0x000000090000720c */ /* 0x000fe20003fc4070 */
[----:B------:R-:W-:Y:S01]  /*1790*/  IMAD.HI.U32 R12, R5, R14, RZ ;  /* 0x0000000e050c7227 */ /* 0x000fe200078e00ff */
[----:B------:R-:W-:Y:S01]  /*17a0*/  ISETP.GE.AND P2, PT, R221, RZ, PT ;  /* 0x000000ffdd00720c */ /* 0x000fe20003f46270 */
[----:B------:R-:W-:Y:S01]  /*17b0*/  UIMAD UR36, UR36, 0x23, URZ ;  /* 0x00000023242478a4 */ /* 0x000fe2000f8e023f */
[----:B------:R-:W-:Y:S01]  /*17c0*/  LOP3.LUT R22, R4, 0x72, RZ, 0xfc, !PT ;  /* 0x0000007204167812 */ /* 0x000fe200078efcff */
[----:B------:R-:W-:Y:S01]  /*17d0*/  @!P3 IMAD.IADD R8, R8, 0x1, -R13 ;  /* 0x000000010808b824 */ /* 0x000fe200078e0a0d */
[----:B------:R-:W-:Y:S01]  /*17e0*/  ISETP.NE.AND P3, PT, R2, RZ, PT ;  /* 0x000000ff0200720c */ /* 0x000fe20003f65270 */
[----:B------:R-:W-:Y:S01]  /*17f0*/  IMAD.MOV R13, RZ, RZ, -R12 ;  /* 0x000000ffff0d7224 */ /* 0x000fe200078e0a0c */
[----:B------:R-:W-:Y:S01]  /*1800*/  IABS R12, R20 ;  /* 0x00000014000c7213 */ /* 0x000fe20000000000 */
[----:B------:R-:W-:Y:S01]  /*1810*/  @!P0 IMAD.IADD R11, R11, 0x1, -R0 ;  /* 0x000000010b0b8824 */ /* 0x000fe200078e0a00 */
[C---:B------:R-:W-:Y:S01]  /*1820*/  ISETP.GT.U32.AND P0, PT, R0.reuse, R10, PT ;  /* 0x0000000a0000720c */ /* 0x040fe20003f04070 */
[----:B------:R-:W-:Y:S01]  /*1830*/  IMAD R13, R0, R13, R14 ;  /* 0x0000000d000d7224 */ /* 0x000fe200078e020e */
[C---:B------:R-:W-:Y:S01]  /*1840*/  LOP3.LUT R25, R4.reuse, 0x6c, RZ, 0xfc, !PT ;  /* 0x0000006c04197812 */ /* 0x040fe200078efcff */
[----:B------:R-:W-:Y:S01]  /*1850*/  @!P6 IMAD.IADD R9, R9, 0x1, -R0 ;  /* 0x000000010909e824 */ /* 0x000fe200078e0a00 */
[----:B------:R-:W-:Y:S01]  /*1860*/  LOP3.LUT R26, R4, 0x62, RZ, 0xfc, !PT ;  /* 0x00000062041a7812 */ /* 0x000fe200078efcff */
[----:B------:R-:W-:Y:S01]  /*1870*/  @!P2 IMAD.MOV R6, RZ, RZ, -R6 ;  /* 0x000000ffff06a224 */ /* 0x000fe200078e0a06 */
[C---:B------:R-:W-:Y:S01]  /*1880*/  ISETP.GT.U32.AND P6, PT, R0.reuse, R13, PT ;  /* 0x0000000d0000720c */ /* 0x040fe20003fc4070 */
[----:B------:R-:W-:Y:S01]  /*1890*/  @!P4 IMAD.MOV R8, RZ, RZ, -R8 ;  /* 0x000000ffff08c224 */ /* 0x000fe200078e0a08 */
[----:B------:R-:W-:Y:S01]  /*18a0*/  ISETP.GT.U32.AND P2, PT, R0, R11, PT ;  /* 0x0000000b0000720c */ /* 0x000fe20003f44070 */
[----:B------:R-:W-:Y:S01]  /*18b0*/  @!P5 IMAD.MOV R9, RZ, RZ, -R9 ;  /* 0x000000ffff09d224 */ /* 0x000fe200078e0a09 */
[C---:B------:R-:W-:Y:S01]  /*18c0*/  SEL R2, R7.reuse, R6, !P3 ;  /* 0x0000000607027207 */ /* 0x040fe20005800000 */
[----:B------:R-:W-:Y:S01]  /*18d0*/  ULDC UR40, c[0x0][0x238] ;  /* 0x00008e0000287ab9 */ /* 0x000fe20000000800 */
[----:B------:R-:W-:Y:S01]  /*18e0*/  SEL R6, R7, R8, !P3 ;  /* 0x0000000807067207 */ /* 0x000fe20005800000 */
[--C-:B------:R-:W-:Y:S01]  /*18f0*/  @!P0 IMAD.IADD R10, R10, 0x1, -R0.reuse ;  /* 0x000000010a0a8824 */ /* 0x100fe200078e0a00 */
[----:B------:R-:W-:Y:S01]  /*1900*/  ISETP.GE.AND P3, PT, R18, RZ, PT ;  /* 0x000000ff1200720c */ /* 0x000fe20003f66270 */
[----:B------:R-:W-:Y:S01]  /*1910*/  IMAD.HI.U32 R7, R5, R15, RZ ;  /* 0x0000000f05077227 */ /* 0x000fe200078e00ff */
[----:B------:R-:W-:Y:S01]  /*1920*/  IABS R18, R24 ;  /* 0x0000001800127213 */ /* 0x000fe20000000000 */
[----:B------:R-:W-:Y:S01]  /*1930*/  UIMAD UR40, UR40, 0x22, URZ ;  /* 0x00000022282878a4 */ /* 0x000fe2000f8e023f */
[C---:B------:R-:W-:Y:S01]  /*1940*/  ISETP.GT.U32.AND P0, PT, R0.reuse, R10, PT ;  /* 0x0000000a0000720c */ /* 0x040fe20003f04070 */
[--C-:B------:R-:W-:Y:S01]  /*1950*/  @!P6 IMAD.IADD R13, R13, 0x1, -R0.reuse ;  /* 0x000000010d0de824 */ /* 0x100fe200078e0a00 */
[----:B------:R-:W-:Y:S01]  /*1960*/  ISETP.GE.AND P4, PT, R17, RZ, PT ;  /* 0x000000ff1100720c */ /* 0x000fe20003f86270 */
[----:B------:R-:W-:Y:S01]  /*1970*/  IMAD.MOV R7, RZ, RZ, -R7 ;  /* 0x000000ffff077224 */ /* 0x000fe200078e0a07 */
[----:B------:R-:W-:Y:S01]  /*1980*/  IABS R17, R22 ;  /* 0x0000001600117213 */ /* 0x000fe20000000000 */
[--C-:B------:R-:W-:Y:S01]  /*1990*/  @!P2 IMAD.IADD R11, R11, 0x1, -R0.reuse ;  /* 0x000000010b0ba824 */ /* 0x100fe200078e0a00 */
[C---:B------:R-:W-:Y:S01]  /*19a0*/  ISETP.GT.U32.AND P6, PT, R0.reuse, R13, PT ;  /* 0x0000000d0000720c */ /* 0x040fe20003fc4070 */
[----:B------:R-:W-:Y:S01]  /*19b0*/  IMAD R15, R0, R7, R15 ;  /* 0x00000007000f7224 */ /* 0x000fe200078e020f */
[----:B------:R-:W-:Y:S01]  /*19c0*/  ISETP.GE.AND P2, PT, R16, RZ, PT ;  /* 0x000000ff1000720c */ /* 0x000fe20003f46270 */
[----:B------:R-:W-:Y:S01]  /*19d0*/  IMAD.HI.U32 R7, R5, R12, RZ ;  /* 0x0000000c05077227 */ /* 0x000fe200078e00ff */
[----:B------:R-:W-:Y:S01]  /*19e0*/  IABS R16, R23 ;  /* 0x0000001700107213 */ /* 0x000fe20000000000 */
[----:B------:R-:W-:Y:S01]  /*19f0*/  ULDC UR42, c[0x0][0x238] ;  /* 0x00008e00002a7ab9 */ /* 0x000fe20000000800 */
[C---:B------:R-:W-:Y:S01]  /*1a00*/  LOP3.LUT R30, R4.reuse, 0x5c, RZ, 0xfc, !PT ;  /* 0x0000005c041e7812 */ /* 0x040fe200078efcff */
[----:B------:R-:W-:Y:S01]  /*1a10*/  IMAD.MOV R7, RZ, RZ, -R7 ;  /* 0x000000ffff077224 */ /* 0x000fe200078e0a07 */
[----:B------:R-:W-:Y:S01]  /*1a20*/  LOP3.LUT R31, R4, 0x5a, RZ, 0xfc, !PT ;  /* 0x0000005a041f7812 */ /* 0x000fe200078efcff */
[----:B------:R-:W-:Y:S01]  /*1a30*/  @!P0 IMAD.IADD R10, R10, 0x1, -R0 ;  /* 0x000000010a0a8824 */ /* 0x000fe200078e0a00 */
[C---:B------:R-:W-:Y:S01]  /*1a40*/  ISETP.GT.U32.AND P0, PT, R0.reuse, R15, PT ;  /* 0x0000000f0000720c */ /* 0x040fe20003f04070 */
[C---:B------:R-:W-:Y:S01]  /*1a50*/  IMAD R12, R0.reuse, R7, R12 ;  /* 0x00000007000c7224 */ /* 0x040fe200078e020c */
[----:B------:R-:W-:Y:S01]  /*1a60*/  IABS R27, R30 ;  /* 0x0000001e001b7213 */ /* 0x000fe20000000000 */
[--C-:B------:R-:W-:Y:S01]  /*1a70*/  @!P6 IMAD.IADD R13, R13, 0x1, -R0.reuse ;  /* 0x000000010d0de824 */ /* 0x100fe200078e0a00 */
[----:B------:R-:W-:Y:S01]  /*1a80*/  IABS R28, R31 ;  /* 0x0000001f001c7213 */ /* 0x000fe20000000000 */
[C---:B------:R-:W-:Y:S01]  /*1a90*/  IMAD.HI.U32 R8, R5.reuse, R16, RZ ;  /* 0x0000001005087227 */ /* 0x040fe200078e00ff */
[----:B------:R-:W-:Y:S01]  /*1aa0*/  ISETP.GT.U32.AND P6, PT, R0, R12, PT ;  /* 0x0000000c0000720c */ /* 0x000fe20003fc4070 */
[----:B------:R-:W-:Y:S01]  /*1ab0*/  UIMAD UR42, UR42, 0x21, URZ ;  /* 0x000000212a2a78a4 */ /* 0x000fe2000f8e023f */
[C---:B------:R-:W-:Y:S01]  /*1ac0*/  LOP3.LUT R29, R4.reuse, 0x5e, RZ, 0xfc, !PT ;  /* 0x0000005e041d7812 */ /* 0x040fe200078efcff */
[----:B------:R-:W-:Y:S01]  /*1ad0*/  IMAD.HI.U32 R14, R5, R18, RZ ;  /* 0x00000012050e7227 */ /* 0x000fe200078e00ff */
[C---:B------:R-:W-:Y:S01]  /*1ae0*/  LOP3.LUT R32, R4.reuse, 0x58, RZ, 0xfc, !PT ;  /* 0x0000005804207812 */ /* 0x040fe200078efcff */
[----:B------:R-:W-:Y:S01]  /*1af0*/  ULDC UR44, c[0x0][0x238] ;  /* 0x00008e00002c7ab9 */ /* 0x000fe20000000800 */
[----:B------:R-:W-:Y:S01]  /*1b00*/  LOP3.LUT R33, R4, 0x54, RZ, 0xfc, !PT ;  /* 0x0000005404217812 */ /* 0x000fe200078efcff */
[--C-:B------:R-:W-:Y:S01]  /*1b10*/  @!P0 IMAD.IADD R15, R15, 0x1, -R0.reuse ;  /* 0x000000010f0f8824 */ /* 0x100fe200078e0a00 */
[----:B------:R-:W-:Y:S01]  /*1b20*/  ISETP.GE.AND P0, PT, R20, RZ, PT ;  /* 0x000000ff1400720c */ /* 0x000fe20003f06270 */
[----:B------:R-:W-:Y:S01]  /*1b30*/  IMAD.HI.U32 R7, R5, R17, RZ ;  /* 0x0000001105077227 */ /* 0x000fe200078e00ff */
[----:B------:R-:W-:Y:S01]  /*1b40*/  IABS R20, R26 ;  /* 0x0000001a00147213 */ /* 0x000fe20000000000 */
[----:B------:R-:W-:Y:S01]  /*1b50*/  USHF.L.U32 UR44, UR44, 0x5, URZ ;  /* 0x000000052c2c7899 */ /* 0x000fe2000800063f */
[----:B------:R-:W-:Y:S01]  /*1b60*/  LOP3.LUT R35, R4, 0x4e, RZ, 0xfc, !PT ;  /* 0x0000004e04237812 */ /* 0x000fe200078efcff */
[----:B------:R-:W-:Y:S01]  /*1b70*/  @!P6 IMAD.IADD R12, R12, 0x1, -R0 ;  /* 0x000000010c0ce824 */ /* 0x000fe200078e0a00 */
[----:B------:R-:W-:Y:S01]  /*1b80*/  ISETP.GT.U32.AND P6, PT, R0, R15, PT ;  /* 0x0000000f0000720c */ /* 0x000fe20003fc4070 */
[----:B------:R-:W-:Y:S01]  /*1b90*/  IMAD.MOV R19, RZ, RZ, -R8 ;  /* 0x000000ffff137224 */ /* 0x000fe200078e0a08 */
[C---:B------:R-:W-:Y:S01]  /*1ba0*/  LOP3.LUT R36, R4.reuse, 0x4c, RZ, 0xfc, !PT ;  /* 0x0000004c04247812 */ /* 0x040fe200078efcff */
[----:B------:R-:W-:Y:S01]  /*1bb0*/  IMAD.MOV R21, RZ, RZ, -R14 ;  /* 0x000000ffff157224 */ /* 0x000fe200078e0a0e */
[----:B------:R-:W-:Y:S01]  /*1bc0*/  LOP3.LUT R37, R4, 0x4a, RZ, 0xfc, !PT ;  /* 0x0000004a04257812 */ /* 0x000fe200078efcff */
[----:B------:R-:W-:Y:S01]  /*1bd0*/  IMAD.MOV R7, RZ, RZ, -R7 ;  /* 0x000000ffff077224 */ /* 0x000fe200078e0a07 */
[----:B------:R-:W-:Y:S01]  /*1be0*/  IABS R34, R36 ;  /* 0x0000002400227213 */ /* 0x000fe20000000000 */
[----:B------:R-:W-:Y:S01]  /*1bf0*/  IMAD R14, R0, R19, R16 ;  /* 0x00000013000e7224 */ /* 0x000fe200078e0210 */
[----:B------:R-:W-:Y:S01]  /*1c00*/  LOP3.LUT R39, R4, 0x48, RZ, 0xfc, !PT ;  /* 0x0000004804277812 */ /* 0x000fe200078efcff */
[----:B------:R-:W-:Y:S01]  /*1c10*/  IMAD R19, R0, R21, R18 ;  /* 0x0000001500137224 */ /* 0x000fe200078e0212 */
[----:B------:R-:W-:Y:S01]  /*1c20*/  LOP3.LUT R18, R4, 0x6a, RZ, 0xfc, !PT ;  /* 0x0000006a04127812 */ /* 0x000fe200078efcff */
[C---:B------:R-:W-:Y:S01]  /*1c30*/  IMAD R17, R0.reuse, R7, R17 ;  /* 0x0000000700117224 */ /* 0x040fe200078e0211 */
[----:B------:R-:W-:Y:S01]  /*1c40*/  IABS R7, R25 ;  /* 0x0000001900077213 */ /* 0x000fe20000000000 */
[----:B------:R-:W-:Y:S01]  /*1c50*/  @!P6 IMAD.IADD R15, R15, 0x1, -R0 ;  /* 0x000000010f0fe824 */ /* 0x000fe200078e0a00 */
[C---:B------:R-:W-:Y:S01]  /*1c60*/  ISETP.GT.U32.AND P6, PT, R0.reuse, R19, PT ;  /* 0x000000130000720c */ /* 0x040fe20003fc4070 */
[----:B------:R-:W-:Y:S01]  /*1c70*/  @!P4 IMAD.MOV R10, RZ, RZ, -R10 ;  /* 0x000000ffff0ac224 */ /* 0x000fe200078e0a0a */
[C---:B------:R-:W-:Y:S01]  /*1c80*/  ISETP.GT.U32.AND P4, PT, R0.reuse, R14, PT ;  /* 0x0000000e0000720c */ /* 0x040fe20003f84070 */
[----:B------:R-:W-:Y:S01]  /*1c90*/  IMAD.MOV.U32 R21, RZ, RZ, R7 ;  /* 0x000000ffff157224 */ /* 0x000fe200078e0007 */
[----:B------:R-:W-:Y:S01]  /*1ca0*/  ISETP.GT.U32.AND P5, PT, R0, R17, PT ;  /* 0x000000110000720c */ /* 0x000fe20003fa4070 */
[----:B------:R-:W-:Y:S01]  /*1cb0*/  IMAD.MOV.U32 R7, RZ, RZ, R11 ;  /* 0x000000ffff077224 */ /* 0x000fe200078e000b */
[----:B------:R-:W-:Y:S01]  /*1cc0*/  IABS R16, R18 ;  /* 0x0000001200107213 */ /* 0x000fe20000000000 */
[----:B------:R-:W-:Y:S01]  /*1cd0*/  IMAD.HI.U32 R11, R5, R21, RZ ;  /* 0x00000015050b7227 */ /* 0x000fe200078e00ff */
[C---:B------:R-:W-:Y:S01]  /*1ce0*/  LOP3.LUT R40, R4.reuse, 0x46, RZ, 0xfc, !PT ;  /* 0x0000004604287812 */ /* 0x040fe200078efcff */
[----:B------:R-:W-:Y:S01]  /*1cf0*/  ULDC UR46, c[0x0][0x238] ;  /* 0x00008e00002e7ab9 */ /* 0x000fe20000000800 */
[----:B------:R-:W-:Y:S01]  /*1d00*/  LOP3.LUT R41, R4, 0x40, RZ, 0xfc, !PT ;  /* 0x0000004004297812 */ /* 0x000fe200078efcff */
[----:B------:R-:W-:Y:S01]  /*1d10*/  @!P1 IMAD.MOV R7, RZ, RZ, -R7 ;  /* 0x000000ffff079224 */ /* 0x000fe200078e0a07 */
[C---:B------:R-:W-:Y:S01]  /*1d20*/  ISETP.GT.U32.AND P1, PT, R0.reuse, R12, PT ;  /* 0x0000000c0000720c */ /* 0x040fe20003f24070 */
[--C-:B------:R-:W-:Y:S01]  /*1d30*/  @!P6 IMAD.IADD R19, R19, 0x1, -R0.reuse ;  /* 0x000000011313e824 */ /* 0x100fe200078e0a00 */
[----:B------:R-:W-:Y:S01]  /*1d40*/  IABS R38, R40 ;  /* 0x0000002800267213 */ /* 0x000fe20000000000 */
[----:B------:R-:W-:Y:S01]  /*1d50*/  IMAD.MOV R11, RZ, RZ, -R11 ;  /* 0x000000ffff0b7224 */ /* 0x000fe200078e0a0b */
[----:B------:R-:W-:Y:S01]  /*1d60*/  IABS R42, R41 ;  /* 0x00000029002a7213 */ /* 0x000fe20000000000 */
[----:B------:R-:W-:Y:S01]  /*1d70*/  IMAD.MOV.U32 R8, RZ, RZ, R13 ;  /* 0x000000ffff087224 */ /* 0x000fe200078e000d */
[C---:B------:R-:W-:Y:S01]  /*1d80*/  ISETP.GT.U32.AND P6, PT, R0.reuse, R19, PT ;  /* 0x000000130000720c */ /* 0x040fe20003fc4070 */
[----:B------:R-:W-:Y:S01]  /*1d90*/  IMAD R21, R0, R11, R21 ;  /* 0x0000000b00157224 */ /* 0x000fe200078e0215 */
[C---:B------:R-:W-:Y:S01]  /*1da0*/  LOP3.LUT R45, R4.reuse, 0x3e, RZ, 0xfc, !PT ;  /* 0x0000003e042d7812 */ /* 0x040fe200078efcff */
[----:B------:R-:W-:Y:S01]  /*1db0*/  IMAD.HI.U32 R13, R5, R16, RZ ;  /* 0x00000010050d7227 */ /* 0x000fe200078e00ff */
[----:B------:R-:W-:Y:S01]  /*1dc0*/  LOP3.LUT R50, R4, 0x3a, RZ, 0xfc, !PT ;  /* 0x0000003a04327812 */ /* 0x000fe200078efcff */
[----:B------:R-:W-:Y:S01]  /*1dd0*/  UIMAD UR46, UR46, 0x1f, URZ ;  /* 0x0000001f2e2e78a4 */ /* 0x000fe2000f8e023f */
[----:B------:R-:W-:Y:S01]  /*1de0*/  IABS R43, R45 ;  /* 0x0000002d002b7213 */ /* 0x000fe20000000000 */
[--C-:B------:R-:W-:Y:S01]  /*1df0*/  @!P4 IMAD.IADD R14, R14, 0x1, -R0.reuse ;  /* 0x000000010e0ec824 */ /* 0x100fe200078e0a00 */
[C---:B------:R-:W-:Y:S01]  /*1e00*/  LOP3.LUT R53, R4.reuse, 0x36, RZ, 0xfc, !PT ;  /* 0x0000003604357812 */ /* 0x040fe200078efcff */
[----:B------:R-:W-:Y:S01]  /*1e10*/  IMAD.MOV.U32 R11, RZ, RZ, R15 ;  /* 0x000000ffff0b7224 */ /* 0x000fe200078e000f */
[----:B------:R-:W-:Y:S01]  /*1e20*/  LOP3.LUT R15, R4, 0x68, RZ, 0xfc, !PT ;  /* 0x00000068040f7812 */ /* 0x000fe200078efcff */
[--C-:B------:R-:W-:Y:S01]  /*1e30*/  @!P1 IMAD.IADD R12, R12, 0x1, -R0.reuse ;  /* 0x000000010c0c9824 */ /* 0x100fe200078e0a00 */
[----:B------:R-:W-:Y:S01]  /*1e40*/  ISETP.GE.AND P1, PT, R23, RZ, PT ;  /* 0x000000ff1700720c */ /* 0x000fe20003f26270 */
[----:B------:R-:W-:Y:S01]  /*1e50*/  IMAD.MOV R13, RZ, RZ, -R13 ;  /* 0x000000ffff0d7224 */ /* 0x000fe200078e0a0d */
[----:B------:R-:W-:Y:S01]  /*1e60*/  IABS R23, R15 ;  /* 0x0000000f00177213 */ /* 0x000fe20000000000 */
[----:B------:R-:W-:Y:S01]  /*1e70*/  @!P2 IMAD.MOV R11, RZ, RZ, -R11 ;  /* 0x000000ffff0ba224 */ /* 0x000fe200078e0a0b */
[----:B------:R-:W-:Y:S01]  /*1e80*/  ISETP.GT.U32.AND P2, PT, R0, R14, PT ;  /* 0x0000000e0000720c */ /* 0x000fe20003f44070 */
[----:B------:R-:W-:Y:S01]  /*1e90*/  @!P5 IMAD.IADD R17, R17, 0x1, -R0 ;  /* 0x000000011111d824 */ /* 0x000fe200078e0a00 */
[----:B------:R-:W-:Y:S01]  /*1ea0*/  ISETP.GE.AND P5, PT, R24, RZ, PT ;  /* 0x000000ff1800720c */ /* 0x000fe20003fa6270 */
[----:B------:R-:W-:Y:S01]  /*1eb0*/  @!P0 IMAD.MOV R12, RZ, RZ, -R12 ;  /* 0x000000ffff0c8224 */ /* 0x000fe200078e0a0c */
[C---:B------:R-:W-:Y:S01]  /*1ec0*/  ISETP.GT.U32.AND P0, PT, R0.reuse, R21, PT ;  /* 0x000000150000720c */ /* 0x040fe20003f04070 */
[C---:B------:R-:W-:Y:S01]  /*1ed0*/  IMAD R16, R0.reuse, R13, R16 ;  /* 0x0000000d00107224 */ /* 0x040fe200078e0210 */
[----:B------:R-:W-:Y:S01]  /*1ee0*/  ISETP.GT.U32.AND P4, PT, R0, R17, PT ;  /* 0x000000110000720c */ /* 0x000fe20003f84070 */
[----:B------:R-:W-:Y:S01]  /*1ef0*/  @!P6 IMAD.IADD R19, R19, 0x1, -R0 ;  /* 0x000000011313e824 */ /* 0x000fe200078e0a00 */
[----:B------:R-:W-:Y:S01]  /*1f00*/  LOP3.LUT R24, R4, 0x64, RZ, 0xfc, !PT ;  /* 0x0000006404187812 */ /* 0x000fe200078efcff */
[----:B------:R-:W-:Y:S01]  /*1f10*/  @!P3 IMAD.MOV R8, RZ, RZ, -R8 ;  /* 0x000000ffff08b224 */ /* 0x000fe200078e0a08 */
[----:B------:R-:W-:Y:S01]  /*1f20*/  ISETP.GT.U32.AND P6, PT, R0, R16, PT ;  /* 0x000000100000720c */ /* 0x000fe20003fc4070 */
[----:B------:R-:W-:Y:S01]  /*1f30*/  IMAD.HI.U32 R13, R5, R23, RZ ;  /* 0x00000017050d7227 */ /* 0x000fe200078e00ff */
[----:B------:R-:W-:Y:S01]  /*1f40*/  ISETP.GE.AND P3, PT, R22, RZ, PT ;  /* 0x000000ff1600720c */ /* 0x000fe20003f66270 */
[----:B------:R-:W-:Y:S01]  /*1f50*/  ULDC UR48, c[0x0][0x238] ;  /* 0x00008e0000307ab9 */ /* 0x000fe20000000800 */
[----:B------:R-:W-:Y:S01]  /*1f60*/  LOP3.LUT R22, R4, 0x66, RZ, 0xfc, !PT ;  /* 0x0000006604167812 */ /* 0x000fe200078efcff */
[--C-:B------:R-:W-:Y:S01]  /*1f70*/  @!P2 IMAD.IADD R14, R14, 0x1, -R0.reuse ;  /* 0x000000010e0ea824 */ /* 0x100fe200078e0a00 */
[----:B------:R-:W-:Y:S01]  /*1f80*/  ISETP.GE.AND P2, PT, R18, RZ, PT ;  /* 0x000000ff1200720c */ /* 0x000fe20003f46270 */
[----:B------:R-:W-:Y:S01]  /*1f90*/  IMAD.MOV R13, RZ, RZ, -R13 ;  /* 0x000000ffff0d7224 */ /* 0x000fe200078e0a0d */
[----:B------:R-:W-:Y:S01]  /*1fa0*/  IABS R18, R22 ;  /* 0x0000001600127213 */ /* 0x000fe20000000000 */
[--C-:B------:R-:W-:Y:S01]  /*1fb0*/  @!P0 IMAD.IADD R21, R21, 0x1, -R0.reuse ;  /* 0x0000000115158824 */ /* 0x100fe200078e0a00 */
[----:B------:R-:W-:Y:S01]  /*1fc0*/  ISETP.GE.AND P0, PT, R15, RZ, PT ;  /* 0x000000ff0f00720c */ /* 0x000fe20003f06270 */
[--C-:B------:R-:W-:Y:S01]  /*1fd0*/  @!P4 IMAD.IADD R17, R17, 0x1, -R0.reuse ;  /* 0x000000011111c824 */ /* 0x100fe200078e0a00 */
[----:B------:R-:W-:Y:S01]  /*1fe0*/  ISETP.GE.AND P4, PT, R25, RZ, PT ;  /* 0x000000ff1900720c */ /* 0x000fe20003f86270 */
[----:B------:R-:W-:Y:S01]  /*1ff0*/  IMAD R23, R0, R13, R23 ;  /* 0x0000000d00177224 */ /* 0x000fe200078e0217 */
[----:B------:R-:W-:Y:S01]  /*2000*/  IABS R25, R24 ;  /* 0x0000001800197213 */ /* 0x000fe20000000000 */
[C---:B------:R-:W-:Y:S01]  /*2010*/  IMAD.HI.U32 R15, R5.reuse, R18, RZ ;  /* 0x00000012050f7227 */ /* 0x040fe200078e00ff */
[----:B------:R-:W-:Y:S01]  /*2020*/  IABS R48, R53 ;  /* 0x0000003500307213 */ /* 0x000fe20000000000 */
[----:B------:R-:W-:Y:S01]  /*2030*/  UIMAD UR48, UR48, 0x1e, URZ ;  /* 0x0000001e303078a4 */ /* 0x000fe2000f8e023f */
[----:B------:R-:W-:Y:S01]  /*2040*/  LOP3.LUT R52, R4, 0x38, RZ, 0xfc, !PT ;  /* 0x0000003804347812 */ /* 0x000fe200078efcff */
[----:B------:R-:W-:Y:S01]  /*2050*/  @!P6 IMAD.IADD R16, R16, 0x1, -R0 ;  /* 0x000000011010e824 */ /* 0x000fe200078e0a00 */
[----:B------:R-:W-:Y:S01]  /*2060*/  ISETP.GT.U32.AND P6, PT, R0, R21, PT ;  /* 0x000000150000720c */ /* 0x000fe20003fc4070 */
[----:B------:R-:W-:Y:S01]  /*2070*/  IMAD.MOV.U32 R13, RZ, RZ, R17 ;  /* 0x000000ffff0d7224 */ /* 0x000fe200078e0011 */
[----:B------:R-:W-:Y:S01]  /*2080*/  IABS R47, R52 ;  /* 0x00000034002f7213 */ /* 0x000fe20000000000 */
[----:B------:R-:W-:Y:S01]  /*2090*/  IMAD.MOV R17, RZ, RZ, -R15 ;  /* 0x000000ffff117224 */ /* 0x000fe200078e0a0f */
[----:B------:R-:W-:Y:S01]  /*20a0*/  LOP3.LUT R54, R4, 0x32, RZ, 0xfc, !PT ;  /* 0x0000003204367812 */ /* 0x000fe200078efcff */
[----:B------:R-:W-:Y:S01]  /*20b0*/  @!P1 IMAD.MOV R14, RZ, RZ, -R14 ;  /* 0x000000ffff0e9224 */ /* 0x000fe200078e0a0e */
[C---:B------:R-:W-:Y:S01]  /*20c0*/  ISETP.GT.U32.AND P1, PT, R0.reuse, R23, PT ;  /* 0x000000170000720c */ /* 0x040fe20003f24070 */
[----:B------:R-:W-:Y:S01]  /*20d0*/  IMAD R18, R0, R17, R18 ;  /* 0x0000001100127224 */ /* 0x000fe200078e0212 */
[C---:B------:R-:W-:Y:S01]  /*20e0*/  LOP3.LUT R56, R4.reuse, 0x30, RZ, 0xfc, !PT ;  /* 0x0000003004387812 */ /* 0x040fe200078efcff */
[----:B------:R-:W-:Y:S01]  /*20f0*/  IMAD.HI.U32 R17, R5, R25, RZ ;  /* 0x0000001905117227 */ /* 0x000fe200078e00ff */
[C---:B------:R-:W-:Y:S01]  /*2100*/  LOP3.LUT R57, R4.reuse, 0x2e, RZ, 0xfc, !PT ;  /* 0x0000002e04397812 */ /* 0x040fe200078efcff */
[----:B------:R-:W-:Y:S01]  /*2110*/  ULDC UR50, c[0x0][0x238] ;  /* 0x00008e0000327ab9 */ /* 0x000fe20000000800 */
[----:B------:R-:W-:Y:S01]  /*2120*/  LOP3.LUT R58, R4, 0x2a, RZ, 0xfc, !PT ;  /* 0x0000002a043a7812 */ /* 0x000fe200078efcff */
[----:B------:R-:W-:Y:S01]  /*2130*/  @!P3 IMAD.MOV R13, RZ, RZ, -R13 ;  /* 0x000000ffff0db224 */ /* 0x000fe200078e0a0d */
[C---:B------:R-:W-:Y:S01]  /*2140*/  ISETP.GT.U32.AND P3, PT, R0.reuse, R16, PT ;  /* 0x000000100000720c */ /* 0x040fe20003f64070 */
[----:B------:R-:W-:Y:S01]  /*2150*/  IMAD.MOV R17, RZ, RZ, -R17 ;  /* 0x000000ffff117224 */ /* 0x000fe200078e0a11 */
[----:B------:R-:W-:Y:S01]  /*2160*/  IABS R51, R57 ;  /* 0x0000003900337213 */ /* 0x000fe20000000000 */
[--C-:B------:R-:W-:Y:S01]  /*2170*/  @!P6 IMAD.IADD R21, R21, 0x1, -R0.reuse ;  /* 0x000000011515e824 */ /* 0x100fe200078e0a00 */
[C---:B------:R-:W-:Y:S01]  /*2180*/  ISETP.GT.U32.AND P6, PT, R0.reuse, R18, PT ;  /* 0x000000120000720c */ /* 0x040fe20003fc4070 */
[----:B------:R-:W-:Y:S01]  /*2190*/  IMAD R25, R0, R17, R25 ;  /* 0x0000001100197224 */ /* 0x000fe200078e0219 */
[----:B------:R-:W-:Y:S01]  /*21a0*/  IABS R55, R58 ;  /* 0x0000003a00377213 */ /* 0x000fe20000000000 */
[--C-:B------:R-:W-:Y:S01]  /*21b0*/  @!P1 IMAD.IADD R23, R23, 0x1, -R0.reuse ;  /* 0x0000000117179824 */ /* 0x100fe200078e0a00 */
[----:B------:R-:W-:Y:S01]  /*21c0*/  ISETP.GE.AND P1, PT, R26, RZ, PT ;  /* 0x000000ff1a00720c */ /* 0x000fe20003f26270 */
[----:B------:R-:W-:Y:S01]  /*21d0*/  IMAD.MOV.U32 R17, RZ, RZ, R21 ;  /* 0x000000ffff117224 */ /* 0x000fe200078e0015 */
[----:B------:R-:W-:Y:S01]  /*21e0*/  IABS R26, R29 ;  /* 0x0000001d001a7213 */ /* 0x000fe20000000000 */
[----:B------:R-:W-:Y:S01]  /*21f0*/  IMAD.MOV.U32 R15, RZ, RZ, R19 ;  /* 0x000000ffff0f7224 */ /* 0x000fe200078e0013 */
[----:B------:R-:W-:Y:S01]  /*2200*/  LOP3.LUT R64, R4, 0x14, RZ, 0xfc, !PT ;  /* 0x0000001404407812 */ /* 0x000fe200078efcff */
[----:B------:R-:W-:Y:S01]  /*2210*/  @!P4 IMAD.MOV R17, RZ, RZ, -R17 ;  /* 0x000000ffff11c224 */ /* 0x000fe200078e0a11 */
[----:B------:R-:W-:Y:S01]  /*2220*/  ISETP.GT.U32.AND P4, PT, R0, R23, PT ;  /* 0x000000170000720c */ /* 0x000fe20003f84070 */
[----:B------:R-:W-:Y:S01]  /*2230*/  IMAD.HI.U32 R19, R5, R20, RZ ;  /* 0x0000001405137227 */ /* 0x000fe200078e00ff */
[----:B------:R-:W-:Y:S01]  /*2240*/  IABS R75, R64 ;  /* 0x00000040004b7213 */ /* 0x000fe20000000000 */
[----:B------:R-:W-:Y:S01]  /*2250*/  UIMAD UR50, UR50, 0x1d, URZ ;  /* 0x0000001d323278a4 */ /* 0x000fe2000f8e023f */
[----:B------:R-:W-:Y:S01]  /*2260*/  LOP3.LUT R62, R4, 0x16, RZ, 0xfc, !PT ;  /* 0x00000016043e7812 */ /* 0x000fe200078efcff */
[----:B------:R-:W-:Y:S01]  /*2270*/  @!P3 IMAD.IADD R16, R16, 0x1, -R0 ;  /* 0x000000011010b824 */ /* 0x000fe200078e0a00 */
[----:B------:R-:W-:Y:S01]  /*2280*/  ISETP.GE.AND P3, PT, R24, RZ, PT ;  /* 0x000000ff1800720c */ /* 0x000fe20003f66270 */
[----:B------:R-:W-:Y:S01]  /*2290*/  IMAD.MOV R19, RZ, RZ, -R19 ;  /* 0x000000ffff137224 */ /* 0x000fe200078e0a13 */
[----:B------:R-:W-:Y:S01]  /*22a0*/  LOP3.LUT R24, R4, 0x60, RZ, 0xfc, !PT ;  /* 0x0000006004187812 */ /* 0x000fe200078efcff */
[----:B------:R-:W-:Y:S01]  /*22b0*/  @!P5 IMAD.MOV R15, RZ, RZ, -R15 ;  /* 0x000000ffff0fd224 */ /* 0x000fe200078e0a0f */
[----:B------:R-:W-:Y:S01]  /*22c0*/  ISETP.GE.AND P5, PT, R22, RZ, PT ;  /* 0x000000ff1600720c */ /* 0x000fe20003fa6270 */
[C---:B------:R-:W-:Y:S01]  /*22d0*/  IMAD R20, R0.reuse, R19, R20 ;  /* 0x0000001300147224 */ /* 0x040fe200078e0214 */
[----:B------:R-:W-:Y:S01]  /*22e0*/  IABS R22, R24 ;  /* 0x0000001800167213 */ /* 0x000fe20000000000 */
[----:B------:R-:W-:Y:S01]  /*22f0*/  @!P2 IMAD.MOV R16, RZ, RZ, -R16 ;  /* 0x000000ffff10a224 */ /* 0x000fe200078e0a10 */
[C---:B------:R-:W-:Y:S01]  /*2300*/  ISETP.GT.U32.AND P2, PT, R0.reuse, R25, PT ;  /* 0x000000190000720c */ /* 0x040fe20003f44070 */
[--C-:B------:R-:W-:Y:S01]  /*2310*/  @!P4 IMAD.IADD R23, R23, 0x1, -R0.reuse ;  /* 0x000000011717c824 */ /* 0x100fe200078e0a00 */
[----:B------:R-:W-:Y:S01]  /*2320*/  ISETP.GT.U32.AND P4, PT, R0, R20, PT ;  /* 0x000000140000720c */ /* 0x000fe20003f84070 */
[C---:B------:R-:W-:Y:S01]  /*2330*/  IMAD.HI.U32 R19, R5.reuse, R22, RZ ;  /* 0x0000001605137227 */ /* 0x040fe200078e00ff */
[----:B------:R-:W-:Y:S01]  /*2340*/  IABS R73, R62 ;  /* 0x0000003e00497213 */ /* 0x000fe20000000000 */
[----:B------:R-:W-:Y:S01]  /*2350*/  ULDC UR52, c[0x0][0x238] ;  /* 0x00008e0000347ab9 */ /* 0x000fe20000000800 */
[----:B------:R-:W-:Y:S01]  /*2360*/  LOP3.LUT R70, R4, 0x10, RZ, 0xfc, !PT ;  /* 0x0000001004467812 */ /* 0x000fe200078efcff */
[----:B------:R-:W-:Y:S01]  /*2370*/  @!P6 IMAD.IADD R18, R18, 0x1, -R0 ;  /* 0x000000011212e824 */ /* 0x000fe200078e0a00 */
[----:B------:R-:W-:Y:S01]  /*2380*/  LOP3.LUT R72, R4, 0xe, RZ, 0xfc, !PT ;  /* 0x0000000e04487812 */ /* 0x000fe200078efcff */
[----:B------:R-:W-:Y:S01]  /*2390*/  IMAD.MOV R19, RZ, RZ, -R19 ;  /* 0x000000ffff137224 */ /* 0x000fe200078e0a13 */
[----:B------:R-:W-:Y:S01]  /*23a0*/  IABS R79, R70 ;  /* 0x00000046004f7213 */ /* 0x000fe20000000000 */
[----:B------:R-:W-:Y:S01]  /*23b0*/  IMAD.HI.U32 R21, R5, R26, RZ ;  /* 0x0000001a05157227 */ /* 0x000fe200078e00ff */
[----:B------:R-:W-:Y:S01]  /*23c0*/  ISETP.GT.U32.AND P6, PT, R0, R18, PT ;  /* 0x000000120000720c */ /* 0x000fe20003fc4070 */
[----:B------:R-:W-:Y:S01]  /*23d0*/  UIMAD UR52, UR52, 0x1c, URZ ;  /* 0x0000001c343478a4 */ /* 0x000fe2000f8e023f */
[----:B------:R-:W-:Y:S01]  /*23e0*/  LOP3.LUT R66, R4, 0x12, RZ, 0xfc, !PT ;  /* 0x0000001204427812 */ /* 0x000fe200078efcff */
[----:B------:R-:W-:Y:S01]  /*23f0*/  IMAD R22, R0, R19, R22 ;  /* 0x0000001300167224 */ /* 0x000fe200078e0216 */
[----:B------:R-:W-:Y:S01]  /*2400*/  IABS R81, R72 ;  /* 0x0000004800517213 */ /* 0x000fe20000000000 */
[--C-:B------:R-:W-:Y:S01]  /*2410*/  @!P2 IMAD.IADD R25, R25, 0x1, -R0.reuse ;  /* 0x000000011919a824 */ /* 0x100fe200078e0a00 */
[----:B------:R-:W-:Y:S01]  /*2420*/  IABS R77, R66 ;  /* 0x00000042004d7213 */ /* 0x000fe20000000000 */
[--C-:B------:R-:W-:Y:S01]  /*2430*/  @!P4 IMAD.IADD R20, R20, 0x1, -R0.reuse ;  /* 0x000000011414c824 */ /* 0x100fe200078e0a00 */
[----:B------:R-:W-:Y:S01]  /*2440*/  ISETP.GT.U32.AND P2, PT, R0, R22, PT ;  /* 0x000000160000720c */ /* 0x000fe20003f44070 */
[----:B------:R-:W-:Y:S01]  /*2450*/  IMAD.MOV.U32 R19, RZ, RZ, R23 ;  /* 0x000000ffff137224 */ /* 0x000fe200078e0017 */
[----:B------:R-:W-:Y:S01]  /*2460*/  LOP3.LUT R74, R4, 0xc, RZ, 0xfc, !PT ;  /* 0x0000000c044a7812 */ /* 0x000fe200078efcff */
[C---:B------:R-:W-:Y:S01]  /*2470*/  IMAD.HI.U32 R23, R5.reuse, R28, RZ ;  /* 0x0000001c05177227 */ /* 0x040fe200078e00ff */
[----:B------:R-:W-:Y:S01]  /*2480*/  ISETP.GT.U32.AND P4, PT, R0, R20, PT ;  /* 0x000000140000720c */ /* 0x000fe20003f84070 */
[----:B------:R-:W-:Y:S01]  /*2490*/  ULDC UR54, c[0x0][0x238] ;  /* 0x00008e0000367ab9 */ /* 0x000fe20000000800 */
[----:B------:R-:W-:Y:S01]  /*24a0*/  IABS R83, R74 ;  /* 0x0000004a00537213 */ /* 0x000fe20000000000 */
[----:B------:R-:W-:Y:S01]  /*24b0*/  @!P6 IMAD.IADD R18, R18, 0x1, -R0 ;  /* 0x000000011212e824 */ /* 0x000fe200078e0a00 */
[----:B------:R-:W-:Y:S01]  /*24c0*/  ISETP.GE.AND P6, PT, R24, RZ, PT ;  /* 0x000000ff1800720c */ /* 0x000fe20003fc6270 */
[----:B------:R-:W-:Y:S01]  /*24d0*/  IMAD.HI.U32 R24, R5, R27, RZ ;  /* 0x0000001b05187227 */ /* 0x000fe200078e00ff */
[C---:B------:R-:W-:Y:S01]  /*24e0*/  LOP3.LUT R76, R4.reuse, 0xa, RZ, 0xfc, !PT ;  /* 0x0000000a044c7812 */ /* 0x040fe200078efcff */
[----:B------:R-:W-:Y:S01]  /*24f0*/  UIMAD UR54, UR54, 0x1b, URZ ;  /* 0x0000001b363678a4 */ /* 0x000fe2000f8e023f */
[----:B------:R-:W-:Y:S01]  /*2500*/  LOP3.LUT R78, R4, 0x8, RZ, 0xfc, !PT ;  /* 0x00000008044e7812 */ /* 0x000fe200078efcff */
[----:B------:R-:W-:Y:S01]  /*2510*/  @!P5 IMAD.MOV R18, RZ, RZ, -R18 ;  /* 0x000000ffff12d224 */ /* 0x000fe200078e0a12 */
[----:B------:R-:W-:Y:S01]  /*2520*/  ISETP.GE.AND P5, PT, R29, RZ, PT ;  /* 0x000000ff1d00720c */ /* 0x000fe20003fa6270 */
[----:B------:R-:W-:Y:S01]  /*2530*/  IMAD.MOV R24, RZ, RZ, -R24 ;  /* 0x000000ffff187224 */ /* 0x000fe200078e0a18 */
[----:B------:R-:W-:Y:S01]  /*2540*/  IABS R85, R76 ;  /* 0x0000004c00557213 */ /* 0x000fe20000000000 */
[----:B------:R-:W-:Y:S01]  /*2550*/  @!P2 IMAD.IADD R22, R22, 0x1, -R0 ;  /* 0x000000011616a824 */ /* 0x000fe200078e0a00 */
[----:B------:R-:W-:Y:S01]  /*2560*/  LOP3.LUT R80, R4, 0x6, RZ, 0xfc, !PT ;  /* 0x0000000604507812 */ /* 0x000fe200078efcff */
[----:B------:R-:W-:Y:S01]  /*2570*/  @!P0 IMAD.MOV R19, RZ, RZ, -R19 ;  /* 0x000000ffff138224 */ /* 0x000fe200078e0a13 */
[C---:B------:R-:W-:Y:S01]  /*2580*/  ISETP.GT.U32.AND P0, PT, R0.reuse, R25, PT ;  /* 0x000000190000720c */ /* 0x040fe20003f04070 */
[----:B------:R-:W-:Y:S01]  /*2590*/  IMAD.MOV R29, RZ, RZ, -R23 ;  /* 0x000000ffff1d7224 */ /* 0x000fe200078e0a17 */
[C---:B------:R-:W-:Y:S01]  /*25a0*/  ISETP.GT.U32.AND P2, PT, R0.reuse, R22, PT ;  /* 0x000000160000720c */ /* 0x040fe20003f44070 */
[----:B------:R-:W-:Y:S01]  /*25b0*/  IMAD R24, R0, R24, R27 ;  /* 0x0000001800187224 */ /* 0x000fe200078e021b */
[----:B------:R-:W-:Y:S01]  /*25c0*/  LOP3.LUT R82, R4, 0x4, RZ, 0xfc, !PT ;  /* 0x0000000404527812 */ /* 0x000fe200078efcff */
[----:B------:R-:W-:Y:S01]  /*25d0*/  IMAD R27, R0, R29, R28 ;  /* 0x0000001d001b7224 */ /* 0x000fe200078e021c */
[----:B------:R-:W-:Y:S01]  /*25e0*/  LOP3.LUT R84, R4, 0x2, RZ, 0xfc, !PT ;  /* 0x0000000204547812 */ /* 0x000fe200078efcff */
[----:B------:R-:W-:Y:S01]  /*25f0*/  @!P4 IMAD.IADD R20, R20, 0x1, -R0 ;  /* 0x000000011414c824 */ /* 0x000fe200078e0a00 */
[C---:B------:R-:W-:Y:S01]  /*2600*/  ISETP.GT.U32.AND P4, PT, R0.reuse, R24, PT ;  /* 0x000000180000720c */ /* 0x040fe20003f84070 */
[----:B------:R-:W-:Y:S01]  /*2610*/  IMAD.MOV R21, RZ, RZ, -R21 ;  /* 0x000000ffff157224 */ /* 0x000fe200078e0a15 */
[----:B------:R-:W-:Y:S01]  /*2620*/  IABS R87, R78 ;  /* 0x0000004e00577213 */ /* 0x000fe20000000000 */
[----:B------:R-:W-:Y:S01]  /*2630*/  @!P1 IMAD.MOV R20, RZ, RZ, -R20 ;  /* 0x000000ffff149224 */ /* 0x000fe200078e0a14 */
[C---:B------:R-:W-:Y:S01]  /*2640*/  ISETP.GT.U32.AND P1, PT, R0.reuse, R27, PT ;  /* 0x0000001b0000720c */ /* 0x040fe20003f24070 */
[----:B------:R-:W-:Y:S01]  /*2650*/  IMAD R23, R0, R21, R26 ;  /* 0x0000001500177224 */ /* 0x000fe200078e021a */
[----:B------:R-:W-:Y:S01]  /*2660*/  IABS R26, R32 ;  /* 0x00000020001a7213 */ /* 0x000fe20000000000 */
[--C-:B------:R-:W-:Y:S01]  /*2670*/  @!P0 IMAD.IADD R25, R25, 0x1, -R0.reuse ;  /* 0x0000000119198824 */ /* 0x100fe200078e0a00 */
[----:B------:R-:W-:Y:S01]  /*2680*/  IABS R60, R4 ;  /* 0x00000004003c7213 */ /* 0x000fe20000000000 */
[--C-:B------:R-:W-:Y:S01]  /*2690*/  @!P2 IMAD.IADD R22, R22, 0x1, -R0.reuse ;  /* 0x000000011616a824 */ /* 0x100fe200078e0a00 */
[----:B------:R-:W-:Y:S01]  /*26a0*/  ISETP.GT.U32.AND P0, PT, R0, R23, PT ;  /* 0x000000170000720c */ /* 0x000fe20003f04070 */
[----:B------:R-:W-:Y:S01]  /*26b0*/  IMAD.MOV.U32 R21, RZ, RZ, R25 ;  /* 0x000000ffff157224 */ /* 0x000fe200078e0019 */
[----:B------:R-:W-:Y:S01]  /*26c0*/  ISETP.GE.AND P2, PT, R31, RZ, PT ;  /* 0x000000ff1f00720c */ /* 0x000fe20003f46270 */
[----:B------:R-:W-:Y:S01]  /*26d0*/  IMAD.HI.U32 R25, R5, R26, RZ ;  /* 0x0000001a05197227 */ /* 0x000fe200078e00ff */
[----:B------:R-:W-:Y:S01]  /*26e0*/  LOP3.LUT R31, R4, 0x56, RZ, 0xfc, !PT ;  /* 0x00000056041f7812 */ /* 0x000fe200078efcff */
[----:B------:R-:W-:Y:S01]  /*26f0*/  ULDC UR56, c[0x0][0x238] ;  /* 0x00008e0000387ab9 */ /* 0x000fe20000000800 */
[----:B------:R-:W-:Y:S01]  /*2700*/  ULDC UR31, c[0x0][0x238] ;  /* 0x00008e00001f7ab9 */ /* 0x000fe20000000800 */
[----:B------:R-:W-:Y:S01]  /*2710*/  @!P1 IMAD.IADD R27, R27, 0x1, -R0 ;  /* 0x000000011b1b9824 */ /* 0x000fe200078e0a00 */
[----:B------:R-:W-:Y:S01]  /*2720*/  IABS R29, R31 ;  /* 0x0000001f001d7213 */ /* 0x000fe20000000000 */
[----:B------:R-:W-:Y:S01]  /*2730*/  IMAD.MOV R25, RZ, RZ, -R25 ;  /* 0x000000ffff197224 */ /* 0x000fe200078e0a19 */
[----:B------:R-:W-:Y:S01]  /*2740*/  UIMAD UR56, UR56, 0x1a, URZ ;  /* 0x0000001a383878a4 */ /* 0x000fe2000f8e023f */
[----:B------:R-:W-:Y:S01]  /*2750*/  @!P6 IMAD.MOV R22, RZ, RZ, -R22 ;  /* 0x000000ffff16e224 */ /* 0x000fe200078e0a16 */
[C---:B------:R-:W-:Y:S01]  /*2760*/  ISETP.GT.U32.AND P1, PT, R0.reuse, R27, PT ;  /* 0x0000001b0000720c */ /* 0x040fe20003f24070 */
[C---:B------:R-:W-:Y:S01]  /*2770*/  IMAD R26, R0.reuse, R25, R26 ;  /* 0x00000019001a7224 */ /* 0x040fe200078e021a */
[----:B------:R-:W-:Y:S01]  /*2780*/  UIMAD UR31, UR31, 0x19, URZ ;  /* 0x000000191f1f78a4 */ /* 0x000fe2000f8e023f */
[----:B------:R-:W-:Y:S01]  /*2790*/  IMAD.HI.U32 R25, R5, R29, RZ ;  /* 0x0000001d05197227 */ /* 0x000fe200078e00ff */
[----:B------:R-:W-:Y:S01]  /*27a0*/  ULDC UR4, c[0x0][0x238] ;  /* 0x00008e0000047ab9 */ /* 0x000fe20000000800 */
[----:B------:R-:W-:Y:S01]  /*27b0*/  ULDC UR30, c[0x0][0x238] ;  /* 0x00008e00001e7ab9 */ /* 0x000fe20000000800 */
[----:B------:R-:W-:Y:S01]  /*27c0*/  ISETP.GT.U32.AND P6, PT, R0, R26, PT ;  /* 0x0000001a0000720c */ /* 0x000fe20003fc4070 */
[--C-:B------:R-:W-:Y:S01]  /*27d0*/  @!P0 IMAD.IADD R23, R23, 0x1, -R0.reuse ;  /* 0x0000000117178824 */ /* 0x100fe200078e0a00 */
[----:B------:R-:W-:Y:S01]  /*27e0*/  UIMAD UR4, UR4, 0x18, URZ ;  /* 0x00000018040478a4 */ /* 0x000fe2000f8e023f */
[----:B------:R-:W-:Y:S01]  /*27f0*/  IMAD.MOV R28, RZ, RZ, -R25 ;  /* 0x000000ffff1c7224 */ /* 0x000fe200078e0a19 */
[----:B------:R-:W-:Y:S01]  /*2800*/  UIMAD UR30, UR30, 0x17, URZ ;  /* 0x000000171e1e78a4 */ /* 0x000fe2000f8e023f */
[----:B------:R-:W-:Y:S01]  /*2810*/  @!P3 IMAD.MOV R21, RZ, RZ, -R21 ;  /* 0x000000ffff15b224 */ /* 0x000fe200078e0a15 */
[----:B------:R-:W-:Y:S01]  /*2820*/  ISETP.GE.AND P3, PT, R30, RZ, PT ;  /* 0x000000ff1e00720c */ /* 0x000fe20003f66270 */
[--C-:B------:R-:W-:Y:S01]  /*2830*/  @!P4 IMAD.IADD R24, R24, 0x1, -R0.reuse ;  /* 0x000000011818c824 */ /* 0x100fe200078e0a00 */
[----:B------:R-:W-:Y:S01]  /*2840*/  IABS R30, R33 ;  /* 0x00000021001e7213 */ /* 0x000fe20000000000 */
[C---:B------:R-:W-:Y:S01]  /*2850*/  IMAD R29, R0.reuse, R28, R29 ;  /* 0x0000001c001d7224 */ /* 0x040fe200078e021d */
[C---:B------:R-:W-:Y:S01]  /*2860*/  ISETP.GT.U32.AND P0, PT, R0.reuse, R23, PT ;  /* 0x000000170000720c */ /* 0x040fe20003f04070 */
[--C-:B------:R-:W-:Y:S01]  /*2870*/  @!P1 IMAD.IADD R27, R27, 0x1, -R0.reuse ;  /* 0x000000011b1b9824 */ /* 0x100fe200078e0a00 */
[C---:B------:R-:W-:Y:S01]  /*2880*/  ISETP.GT.U32.AND P4, PT, R0.reuse, R24, PT ;  /* 0x000000180000720c */ /* 0x040fe20003f84070 */
[----:B------:R-:W-:Y:S01]  /*2890*/  IMAD.HI.U32 R25, R5, R30, RZ ;  /* 0x0000001e05197227 */ /* 0x000fe200078e00ff */
[----:B------:R-:W-:Y:S01]  /*28a0*/  ISETP.GT.U32.AND P1, PT, R0, R29, PT ;  /* 0x0000001d0000720c */ /* 0x000fe20003f24070 */
[----:B------:R-:W-:Y:S01]  /*28b0*/  ULDC UR38, c[0x0][0x238] ;  /* 0x00008e0000267ab9 */ /* 0x000fe20000000800 */
[----:B------:R-:W-:Y:S01]  /*28c0*/  ULDC UR18, c[0x0][0x238] ;  /* 0x00008e0000127ab9 */ /* 0x000fe20000000800 */
[----:B------:R-:W-:Y:S01]  /*28d0*/  IMAD.MOV R25, RZ, RZ, -R25 ;  /* 0x000000ffff197224 */ /* 0x000fe200078e0a19 */
[----:B------:R-:W-:Y:S01]  /*28e0*/  UIMAD UR38, UR38, 0x16, URZ ;  /* 0x00000016262678a4 */ /* 0x000fe2000f8e023f */
[----:B------:R-:W-:Y:S01]  /*28f0*/  @!P6 IMAD.IADD R26, R26, 0x1, -R0 ;  /* 0x000000011a1ae824 */ /* 0x000fe200078e0a00 */
[----:B------:R-:W-:Y:S01]  /*2900*/  UIMAD UR18, UR18, 0x15, URZ ;  /* 0x00000015121278a4 */ /* 0x000fe2000f8e023f */
[----:B------:R-:W-:Y:S01]  /*2910*/  IMAD R28, R0, R25, R30 ;  /* 0x00000019001c7224 */ /* 0x000fe200078e021e */
[----:B------:R-:W-:Y:S01]  /*2920*/  LOP3.LUT R30, R4, 0x50, RZ, 0xfc, !PT ;  /* 0x00000050041e7812 */ /* 0x000fe200078efcff */
[--C-:B------:R-:W-:Y:S01]  /*2930*/  @!P0 IMAD.IADD R23, R23, 0x1, -R0.reuse ;  /* 0x0000000117178824 */ /* 0x100fe200078e0a00 */
[----:B------:R-:W-:Y:S01]  /*2940*/  ISETP.GE.AND P0, PT, R32, RZ, PT ;  /* 0x000000ff2000720c */ /* 0x000fe20003f06270 */
[----:B------:R-:W-:Y:S01]  /*2950*/  IMAD.MOV.U32 R25, RZ, RZ, R27 ;  /* 0x000000ffff197224 */ /* 0x000fe200078e001b */
[----:B------:R-:W-:Y:S01]  /*2960*/  LOP3.LUT R32, R4, 0x52, RZ, 0xfc, !PT ;  /* 0x0000005204207812 */ /* 0x000fe200078efcff */
[--C-:B------:R-:W-:Y:S01]  /*2970*/  @!P4 IMAD.IADD R24, R24, 0x1, -R0.reuse ;  /* 0x000000011818c824 */ /* 0x100fe200078e0a00 */
[C---:B------:R-:W-:Y:S01]  /*2980*/  ISETP.GT.U32.AND P6, PT, R0.reuse, R26, PT ;  /* 0x0000001a0000720c */ /* 0x040fe20003fc4070 */
[----:B------:R-:W-:Y:S01]  /*2990*/  @!P2 IMAD.MOV R25, RZ, RZ, -R25 ;  /* 0x000000ffff19a224 */ /* 0x000fe200078e0a19 */
[----:B------:R-:W-:Y:S01]  /*29a0*/  ISETP.GE.AND P4, PT, R31, RZ, PT ;  /* 0x000000ff1f00720c */ /* 0x000fe20003f86270 */
[----:B------:R-:W-:Y:S01]  /*29b0*/  @!P1 IMAD.IADD R29, R29, 0x1, -R0 ;  /* 0x000000011d1d9824 */ /* 0x000fe200078e0a00 */
[C---:B------:R-:W-:Y:S01]  /*29c0*/  ISETP.GT.U32.AND P2, PT, R0.reuse, R28, PT ;  /* 0x0000001c0000720c */ /* 0x040fe20003f44070 */
[----:B------:R-:W-:Y:S01]  /*29d0*/  @!P3 IMAD.MOV R24, RZ, RZ, -R24 ;  /* 0x000000ffff18b224 */ /* 0x000fe200078e0a18 */
[----:B------:R-:W-:Y:S01]  /*29e0*/  IABS R31, R32 ;  /* 0x00000020001f7213 */ /* 0x000fe20000000000 */
[----:B------:R-:W-:Y:S01]  /*29f0*/  @!P5 IMAD.MOV R23, RZ, RZ, -R23 ;  /* 0x000000ffff17d224 */ /* 0x000fe200078e0a17 */
[----:B------:R-:W-:Y:S01]  /*2a00*/  ISETP.GT.U32.AND P1, PT, R0, R29, PT ;  /* 0x0000001d0000720c */ /* 0x000fe20003f24070 */
[----:B------:R-:W-:Y:S01]  /*2a10*/  IMAD R2, R2, UR24, RZ ;  /* 0x0000001802027c24 */ /* 0x000fe2000f8e02ff */
[----:B------:R-:W-:Y:S01]  /*2a20*/  ISETP.GE.AND P3, PT, R32, RZ, PT ;  /* 0x000000ff2000720c */ /* 0x000fe20003f66270 */
[----:B------:R-:W-:Y:S01]  /*2a30*/  IMAD.HI.U32 R27, R5, R31, RZ ;  /* 0x0000001f051b7227 */ /* 0x000fe200078e00ff */
[----:B------:R-:W-:Y:S01]  /*2a40*/  IABS R32, R35 ;  /* 0x0000002300207213 */ /* 0x000fe20000000000 */
[----:B------:R-:W-:Y:S01]  /*2a50*/  ULDC UR12, c[0x0][0x238] ;  /* 0x00008e00000c7ab9 */ /* 0x000fe20000000800 */
[----:B------:R-:W-:Y:S01]  /*2a60*/  ISETP.GE.AND P5, PT, R33, RZ, PT ;  /* 0x000000ff2100720c */ /* 0x000fe20003fa6270 */
[----:B------:R-:W-:Y:S01]  /*2a70*/  IMAD.MOV R27, RZ, RZ, -R27 ;  /* 0x000000ffff1b7224 */ /* 0x000fe200078e0a1b */
[----:B------:R-:W-:Y:S01]  /*2a80*/  UIMAD UR12, UR12, 0x14, URZ ;  /* 0x000000140c0c78a4 */ /* 0x000fe2000f8e023f */
[--C-:B------:R-:W-:Y:S01]  /*2a90*/  @!P6 IMAD.IADD R26, R26, 0x1, -R0.reuse ;  /* 0x000000011a1ae824 */ /* 0x100fe200078e0a00 */
[----:B------:R-:W-:Y:S01]  /*2aa0*/  ISETP.GE.AND P6, PT, R30, RZ, PT ;  /* 0x000000ff1e00720c */ /* 0x000fe20003fc6270 */
[--C-:B------:R-:W-:Y:S01]  /*2ab0*/  @!P2 IMAD.IADD R28, R28, 0x1, -R0.reuse ;  /* 0x000000011c1ca824 */ /* 0x100fe200078e0a00 */
[----:B------:R-:W-:Y:S01]  /*2ac0*/  IABS R30, R30 ;  /* 0x0000001e001e7213 */ /* 0x000fe20000000000 */
[C---:B------:R-:W-:Y:S01]  /*2ad0*/  IMAD R31, R0.reuse, R27, R31 ;  /* 0x0000001b001f7224 */ /* 0x040fe200078e021f */
[----:B------:R-:W-:Y:S01]  /*2ae0*/  ULDC UR13, c[0x0][0x238] ;  /* 0x00008e00000d7ab9 */ /* 0x000fe20000000800 */
[----:B------:R-:W-:Y:S01]  /*2af0*/  @!P1 IMAD.IADD R29, R29, 0x1, -R0 ;  /* 0x000000011d1d9824 */ /* 0x000fe200078e0a00 */
[C---:B------:R-:W-:Y:S01]  /*2b00*/  ISETP.GT.U32.AND P2, PT, R0.reuse, R28, PT ;  /* 0x0000001c0000720c */ /* 0x040fe20003f44070 */
[----:B------:R-:W-:Y:S01]  /*2b10*/  IMAD.HI.U32 R27, R5, R30, RZ ;  /* 0x0000001e051b7227 */ /* 0x000fe200078e00ff */
[----:B------:R-:W-:Y:S01]  /*2b20*/  ISETP.GE.AND P1, PT, R35, RZ, PT ;  /* 0x000000ff2300720c */ /* 0x000fe20003f26270 */
[----:B------:R-:W-:Y:S01]  /*2b30*/  UIMAD UR13, UR13, 0x13, URZ ;  /* 0x000000130d0d78a4 */ /* 0x000fe2000f8e023f */
[----:B------:R-:W-:Y:S01]  /*2b40*/  IABS R35, R37 ;  /* 0x0000002500237213 */ /* 0x000fe20000000000 */
[----:B------:R-:W-:Y:S01]  /*2b50*/  @!P0 IMAD.MOV R26, RZ, RZ, -R26 ;  /* 0x000000ffff1a8224 */ /* 0x000fe200078e0a1a */
[C---:B------:R-:W-:Y:S01]  /*2b60*/  ISETP.GT.U32.AND P0, PT, R0.reuse, R31, PT ;  /* 0x0000001f0000720c */ /* 0x040fe20003f04070 */
[----:B------:R-:W-:Y:S01]  /*2b70*/  IMAD.MOV R33, RZ, RZ, -R27 ;  /* 0x000000ffff217224 */ /* 0x000fe200078e0a1b */
[----:B------:R-:W-:Y:S01]  /*2b80*/  ULDC UR14, c[0x0][0x238] ;  /* 0x00008e00000e7ab9 */ /* 0x000fe20000000800 */
[----:B------:R-:W-:Y:S01]  /*2b90*/  IMAD.MOV.U32 R27, RZ, RZ, R29 ;  /* 0x000000ffff1b7224 */ /* 0x000fe200078e001d */
[----:B------:R-:W-:Y:S01]  /*2ba0*/  UIMAD UR14, UR14, 0x12, URZ ;  /* 0x000000120e0e78a4 */ /* 0x000fe2000f8e023f */
[----:B------:R-:W-:Y:S01]  /*2bb0*/  IMAD.HI.U32 R29, R5, R32, RZ ;  /* 0x00000020051d7227 */ /* 0x000fe200078e00ff */
[----:B------:R-:W-:Y:S01]  /*2bc0*/  ULDC UR15, c[0x0][0x238] ;  /* 0x00008e00000f7ab9 */ /* 0x000fe20000000800 */
[----:B------:R-:W-:Y:S01]  /*2bd0*/  ULDC UR16, c[0x0][0x238] ;  /* 0x00008e0000107ab9 */ /* 0x000fe20000000800 */
[----:B------:R-:W-:Y:S01]  /*2be0*/  UIMAD UR15, UR15, 0x11, URZ ;  /* 0x000000110f0f78a4 */ /* 0x000fe2000f8e023f */
[----:B------:R-:W-:Y:S01]  /*2bf0*/  IMAD R30, R0, R33, R30 ;  /* 0x00000021001e7224 */ /* 0x000fe200078e021e */
[----:B------:R-:W-:Y:S01]  /*2c00*/  USHF.L.U32 UR16, UR16, 0x4, URZ ;  /* 0x0000000410107899 */ /* 0x000fe2000800063f */
[----:B------:R-:W-:Y:S01]  /*2c10*/  IMAD.MOV R33, RZ, RZ, -R29 ;  /* 0x000000ffff217224 */ /* 0x000fe200078e0a1d */
[----:B------:R-:W-:Y:S01]  /*2c20*/  ULDC UR17, c[0x0][0x238] ;  /* 0x00008e0000117ab9 */ /* 0x000fe20000000800 */
[----:B------:R-:W-:Y:S01]  /*2c30*/  @!P2 IMAD.IADD R28, R28, 0x1, -R0 ;  /* 0x000000011c1ca824 */ /* 0x000fe200078e0a00 */
[C---:B------:R-:W-:Y:S01]  /*2c40*/  ISETP.GT.U32.AND P2, PT, R0.reuse, R30, PT ;  /* 0x0000001e0000720c */ /* 0x040fe20003f44070 */
[C---:B------:R-:W-:Y:S01]  /*2c50*/  IMAD R33, R0.reuse, R33, R32 ;  /* 0x0000002100217224 */ /* 0x040fe200078e0220 */
[----:B------:R-:W-:Y:S01]  /*2c60*/  UIMAD UR17, UR17, 0xf, URZ ;  /* 0x0000000f111178a4 */ /* 0x000fe2000f8e023f */
[----:B------:R-:W-:Y:S01]  /*2c70*/  @!P0 IMAD.IADD R31, R31, 0x1, -R0 ;  /* 0x000000011f1f8824 */ /* 0x000fe200078e0a00 */
[----:B------:R-:W-:Y:S01]  /*2c80*/  ULDC UR20, c[0x0][0x238] ;  /* 0x00008e0000147ab9 */ /* 0x000fe20000000800 */
[----:B------:R-:W-:Y:S01]  /*2c90*/  @!P5 IMAD.MOV R28, RZ, RZ, -R28 ;  /* 0x000000ffff1cd224 */ /* 0x000fe200078e0a1c */
[C---:B------:R-:W-:Y:S01]  /*2ca0*/  ISETP.GT.U32.AND P5, PT, R0.reuse, R33, PT ;  /* 0x000000210000720c */ /* 0x040fe20003fa4070 */
[----:B------:R-:W-:Y:S01]  /*2cb0*/  IMAD.HI.U32 R29, R5, R34, RZ ;  /* 0x00000022051d7227 */ /* 0x000fe200078e00ff */
[----:B------:R-:W-:Y:S01]  /*2cc0*/  ISETP.GT.U32.AND P0, PT, R0, R31, PT ;  /* 0x0000001f0000720c */ /* 0x000fe20003f04070 */
[----:B------:R-:W-:Y:S01]  /*2cd0*/  UIMAD UR20, UR20, 0xe, URZ ;  /* 0x0000000e141478a4 */ /* 0x000fe2000f8e023f */
[----:B------:R-:W-:Y:S01]  /*2ce0*/  CS2R R176, SRZ ;  /* 0x0000000000b07805 */ /* 0x000fe2000001ff00 */
[----:B------:R-:W-:Y:S01]  /*2cf0*/  IMAD.MOV R29, RZ, RZ, -R29 ;  /* 0x000000ffff1d7224 */ /* 0x000fe200078e0a1d */
[----:B------:R-:W-:Y:S01]  /*2d00*/  ULDC UR21, c[0x0][0x238] ;  /* 0x00008e0000157ab9 */ /* 0x000fe20000000800 */
[----:B------:R-:W-:Y:S01]  /*2d10*/  @!P2 IMAD.IADD R30, R30, 0x1, -R0 ;  /* 0x000000011e1ea824 */ /* 0x000fe200078e0a00 */
[----:B------:R-:W-:Y:S01]  /*2d20*/  UIMAD UR21, UR21, 0xd, URZ ;  /* 0x0000000d151578a4 */ /* 0x000fe2000f8e023f */
[----:B------:R-:W-:Y:S01]  /*2d30*/  IMAD R32, R0, R29, R34 ;  /* 0x0000001d00207224 */ /* 0x000fe200078e0222 */
[----:B------:R-:W-:Y:S01]  /*2d40*/  ULDC UR22, c[0x0][0x238] ;  /* 0x00008e0000167ab9 */ /* 0x000fe20000000800 */
[----:B------:R-:W-:Y:S01]  /*2d50*/  @!P4 IMAD.MOV R27, RZ, RZ, -R27 ;  /* 0x000000ffff1bc224 */ /* 0x000fe200078e0a1b */
[----:B------:R-:W-:Y:S01]  /*2d60*/  ISETP.GE.AND P4, PT, R36, RZ, PT ;  /* 0x000000ff2400720c */ /* 0x000fe20003f86270 */
[--C-:B------:R-:W-:Y:S01]  /*2d70*/  @!P5 IMAD.IADD R33, R33, 0x1, -R0.reuse ;  /* 0x000000012121d824 */ /* 0x100fe200078e0a00 */
[----:B------:R-:W-:Y:S01]  /*2d80*/  IABS R36, R39 ;  /* 0x0000002700247213 */ /* 0x000fe20000000000 */
[----:B------:R-:W-:Y:S01]  /*2d90*/  @!P0 IMAD.IADD R31, R31, 0x1, -R0 ;  /* 0x000000011f1f8824 */ /* 0x000fe200078e0a00 */
[----:B------:R-:W-:Y:S01]  /*2da0*/  ISETP.GT.U32.AND P2, PT, R0, R30, PT ;  /* 0x0000001e0000720c */ /* 0x000fe20003f44070 */
[----:B------:R-:W-:Y:S01]  /*2db0*/  IMAD R6, R6, UR24, RZ ;  /* 0x0000001806067c24 */ /* 0x000fe2000f8e02ff */
[C---:B------:R-:W-:Y:S01]  /*2dc0*/  ISETP.GT.U32.AND P5, PT, R0.reuse, R33, PT ;  /* 0x000000210000720c */ /* 0x040fe20003fa4070 */
[----:B------:R-:W-:Y:S01]  /*2dd0*/  IMAD.MOV.U32 R29, RZ, RZ, R31 ;  /* 0x000000ffff1d7224 */ /* 0x000fe200078e001f */
[----:B------:R-:W-:Y:S01]  /*2de0*/  ISETP.GT.U32.AND P0, PT, R0, R32, PT ;  /* 0x000000200000720c */ /* 0x000fe20003f04070 */
[C---:B------:R-:W-:Y:S01]  /*2df0*/  IMAD.HI.U32 R31, R5.reuse, R35, RZ ;  /* 0x00000023051f7227 */ /* 0x040fe200078e00ff */
[----:B------:R-:W-:Y:S01]  /*2e00*/  ULDC.64 UR24, c[0x0][0x218] ;  /* 0x0000860000187ab9 */ /* 0x000fe20000000a00 */
[----:B------:R-:W-:Y:S01]  /*2e10*/  UIMAD UR22, UR22, 0xc, URZ ;  /* 0x0000000c161678a4 */ /* 0x000fe2000f8e023f */
[----:B------:R-:W-:Y:S01]  /*2e20*/  CS2R R178, SRZ ;  /* 0x0000000000b27805 */ /* 0x000fe2000001ff00 */
[----:B------:R-:W-:Y:S01]  /*2e30*/  IMAD.HI.U32 R34, R5, R36, RZ ;  /* 0x0000002405227227 */ /* 0x000fe200078e00ff */
[----:B------:R-:W-:Y:S01]  /*2e40*/  ULDC UR61, c[0x0][0x238] ;  /* 0x00008e00003d7ab9 */ /* 0x000fe20000000800 */
[----:B------:R-:W-:-:S02]  /*2e50*/  CS2R R180, SRZ ;  /* 0x0000000000b47805 */ /* 0x000fc4000001ff00 */
[----:B------:R-:W-:Y:S01]  /*2e60*/  CS2R R182, SRZ ;  /* 0x0000000000b67805 */ /* 0x000fe2000001ff00 */
[----:B------:R-:W-:Y:S01]  /*2e70*/  IMAD.MOV R31, RZ, RZ, -R31 ;  /* 0x000000ffff1f7224 */ /* 0x000fe200078e0a1f */
[----:B------:R-:W-:Y:S01]  /*2e80*/  CS2R R184, SRZ ;  /* 0x0000000000b87805 */ /* 0x000fe2000001ff00 */
[----:B------:R-:W-:Y:S01]  /*2e90*/  @!P3 IMAD.MOV R29, RZ, RZ, -R29 ;  /* 0x000000ffff1db224 */ /* 0x000fe200078e0a1d */
[----:B------:R-:W-:Y:S01]  /*2ea0*/  ISETP.GE.AND P3, PT, R37, RZ, PT ;  /* 0x000000ff2500720c */ /* 0x000fe20003f66270 */
[----:B------:R-:W-:Y:S01]  /*2eb0*/  IMAD.MOV R37, RZ, RZ, -R34 ;  /* 0x000000ffff257224 */ /* 0x000fe200078e0a22 */
[----:B------:R-:W-:Y:S01]  /*2ec0*/  CS2R R186, SRZ ;  /* 0x0000000000ba7805 */ /* 0x000fe2000001ff00 */
[----:B------:R-:W-:Y:S01]  /*2ed0*/  IMAD R35, R0, R31, R35 ;  /* 0x0000001f00237224 */ /* 0x000fe200078e0223 */
[----:B------:R-:W-:Y:S01]  /*2ee0*/  CS2R R188, SRZ ;  /* 0x0000000000bc7805 */ /* 0x000fe2000001ff00 */
[----:B------:R-:W-:Y:S01]  /*2ef0*/  @!P2 IMAD.IADD R30, R30, 0x1, -R0 ;  /* 0x000000011e1ea824 */ /* 0x000fe200078e0a00 */
[----:B------:R-:W-:Y:S01]  /*2f00*/  ISETP.GE.AND P2, PT, R39, RZ, PT ;  /* 0x000000ff2700720c */ /* 0x000fe20003f46270 */
[----:B------:R-:W-:Y:S01]  /*2f10*/  IMAD R34, R0, R37, R36 ;  /* 0x0000002500227224 */ /* 0x000fe200078e0224 */
[----:B------:R-:W-:Y:S01]  /*2f20*/  LOP3.LUT R39, R4, 0x44, RZ, 0xfc, !PT ;  /* 0x0000004404277812 */ /* 0x000fe200078efcff */
[--C-:B------:R-:W-:Y:S01]  /*2f30*/  @!P5 IMAD.IADD R33, R33, 0x1, -R0.reuse ;  /* 0x000000012121d824 */ /* 0x100fe200078e0a00 */
[----:B------:R-:W-:Y:S01]  /*2f40*/  ISETP.GT.U32.AND P5, PT, R0, R35, PT ;  /* 0x000000230000720c */ /* 0x000fe20003fa4070 */
[----:B------:R-:W-:Y:S01]  /*2f50*/  @!P0 IMAD.IADD R32, R32, 0x1, -R0 ;  /* 0x0000000120208824 */ /* 0x000fe200078e0a00 */
[----:B------:R-:W-:Y:S01]  /*2f60*/  IABS R36, R39 ;  /* 0x0000002700247213 */ /* 0x000fe20000000000 */
[----:B------:R-:W-:Y:S01]  /*2f70*/  @!P6 IMAD.MOV R30, RZ, RZ, -R30 ;  /* 0x000000ffff1ee224 */ /* 0x000fe200078e0a1e */
[C---:B------:R-:W-:Y:S01]  /*2f80*/  ISETP.GT.U32.AND P6, PT, R0.reuse, R34, PT ;  /* 0x000000220000720c */ /* 0x040fe20003fc4070 */
[----:B------:R-:W-:Y:S01]  /*2f90*/  IMAD.HI.U32 R31, R5, R38, RZ ;  /* 0x00000026051f7227 */ /* 0x000fe200078e00ff */
[----:B------:R-:W-:-:S02]  /*2fa0*/  ISETP.GT.U32.AND P0, PT, R0, R32, PT ;  /* 0x000000200000720c */ /* 0x000fc40003f04070 */
[----:B------:R-:W-:Y:S02]  /*2fb0*/  CS2R R190, SRZ ;  /* 0x0000000000be7805 */ /* 0x000fe4000001ff00 */
[----:B------:R-:W-:Y:S01]  /*2fc0*/  CS2R R192, SRZ ;  /* 0x0000000000c07805 */ /* 0x000fe2000001ff00 */
[----:B------:R-:W-:Y:S01]  /*2fd0*/  IMAD.MOV R37, RZ, RZ, -R31 ;  /* 0x000000ffff257224 */ /* 0x000fe200078e0a1f */
[----:B------:R-:W-:Y:S01]  /*2fe0*/  CS2R R194, SRZ ;  /* 0x0000000000c27805 */ /* 0x000fe2000001ff00 */
[----:B------:R-:W-:Y:S01]  /*2ff0*/  IMAD.MOV.U32 R31, RZ, RZ, R33 ;  /* 0x000000ffff1f7224 */ /* 0x000fe200078e0021 */
        /* <DEDUP_REMOVED lines=8> */
[----:B------:R-:W-:Y:S01]  /*3080*/  ISETP.GT.U32.AND P0, PT, R0, R37, PT ;  /* 0x000000250000720c */ /* 0x000fe20003f04070 */
[----:B------:R-:W-:Y:S01]  /*3090*/  IMAD.HI.U32 R33, R5, R36, RZ ;  /* 0x0000002405217227 */ /* 0x000fe200078e00ff */
[----:B------:R-:W-:-:S02]  /*30a0*/  CS2R R198, SRZ ;  /* 0x0000000000c67805 */ /* 0x000fc4000001ff00 */
[----:B------:R-:W-:Y:S02]  /*30b0*/  CS2R R200, SRZ ;  /* 0x0000000000c87805 */ /* 0x000fe4000001ff00 */
[----:B------:R-:W-:Y:S01]  /*30c0*/  CS2R R202, SRZ ;  /* 0x0000000000ca7805 */ /* 0x000fe2000001ff00 */
[----:B------:R-:W-:Y:S01]  /*30d0*/  IMAD.MOV R33, RZ, RZ, -R33 ;  /* 0x000000ffff217224 */ /* 0x000fe200078e0a21 */
[----:B------:R-:W-:Y:S01]  /*30e0*/  CS2R R204, SRZ ;  /* 0x0000000000cc7805 */ /* 0x000fe2000001ff00 */
[----:B------:R-:W-:Y:S01]  /*30f0*/  @!P4 IMAD.MOV R32, RZ, RZ, -R32 ;  /* 0x000000ffff20c224 */ /* 0x000fe200078e0a20 */
[C---:B------:R-:W-:Y:S01]  /*3100*/  ISETP.GT.U32.AND P4, PT, R0.reuse, R34, PT ;  /* 0x000000220000720c */ /* 0x040fe20003f84070 */
[C---:B------:R-:W-:Y:S01]  /*3110*/  IMAD R36, R0.reuse, R33, R36 ;  /* 0x0000002100247224 */ /* 0x040fe200078e0224 */
[----:B------:R-:W-:Y:S01]  /*3120*/  CS2R R206, SRZ ;  /* 0x0000000000ce7805 */ /* 0x000fe2000001ff00 */
[--C-:B------:R-:W-:Y:S01]  /*3130*/  @!P6 IMAD.IADD R35, R35, 0x1, -R0.reuse ;  /* 0x000000012323e824 */ /* 0x100fe200078e0a00 */
[----:B------:R-:W-:Y:S01]  /*3140*/  CS2R R208, SRZ ;  /* 0x0000000000d07805 */ /* 0x000fe2000001ff00 */
[----:B------:R-:W-:Y:S01]  /*3150*/  @!P0 IMAD.IADD R37, R37, 0x1, -R0 ;  /* 0x0000000125258824 */ /* 0x000fe200078e0a00 */
[----:B------:R-:W-:Y:S01]  /*3160*/  ISETP.GT.U32.AND P6, PT, R0, R36, PT ;  /* 0x000000240000720c */ /* 0x000fe20003fc4070 */
[----:B------:R-:W-:Y:S01]  /*3170*/  @!P1 IMAD.MOV R31, RZ, RZ, -R31 ;  /* 0x000000ffff1f9224 */ /* 0x000fe200078e0a1f */
[----:B------:R-:W-:Y:S01]  /*3180*/  ISETP.GE.AND P1, PT, R40, RZ, PT ;  /* 0x000000ff2800720c */ /* 0x000fe20003f26270 */
[----:B------:R-:W-:Y:S01]  /*3190*/  IMAD.HI.U32 R39, R5, R43, RZ ;  /* 0x0000002b05277227 */ /* 0x000fe200078e00ff */
[----:B------:R-:W-:-:S02]  /*31a0*/  ISETP.GT.U32.AND P0, PT, R0, R37, PT ;  /* 0x000000250000720c */ /* 0x000fc40003f04070 */
[----:B------:R-:W-:Y:S02]  /*31b0*/  CS2R R210, SRZ ;  /* 0x0000000000d27805 */ /* 0x000fe4000001ff00 */
[----:B------:R-:W-:Y:S01]  /*31c0*/  IABS R40, R38 ;  /* 0x0000002600287213 */ /* 0x000fe20000000000 */
[--C-:B------:R-:W-:Y:S01]  /*31d0*/  @!P4 IMAD.IADD R34, R34, 0x1, -R0.reuse ;  /* 0x000000012222c824 */ /* 0x100fe200078e0a00 */
[----:B------:R-:W-:Y:S01]  /*31e0*/  ISETP.GE.AND P4, PT, R38, RZ, PT ;  /* 0x000000ff2600720c */ /* 0x000fe20003f86270 */
[C---:B------:R-:W-:Y:S01]  /*31f0*/  IMAD.HI.U32 R38, R5.reuse, R42, RZ ;  /* 0x0000002a05267227 */ /* 0x040fe200078e00ff */
[----:B------:R-:W-:Y:S02]  /*3200*/  CS2R R212, SRZ ;  /* 0x0000000000d47805 */ /* 0x000fe4000001ff00 */
[----:B------:R-:W-:Y:S02]  /*3210*/  CS2R R214, SRZ ;  /* 0x0000000000d67805 */ /* 0x000fe4000001ff00 */
[----:B------:R-:W-:Y:S01]  /*3220*/  CS2R R94, SRZ ;  /* 0x00000000005e7805 */ /* 0x000fe2000001ff00 */
[----:B------:R-:W-:Y:S01]  /*3230*/  @!P6 IMAD.IADD R36, R36, 0x1, -R0 ;  /* 0x000000012424e824 */ /* 0x000fe200078e0a00 */
[----:B------:R-:W-:Y:S01]  /*3240*/  CS2R R96, SRZ ;  /* 0x0000000000607805 */ /* 0x000fe2000001ff00 */
[----:B------:R-:W-:Y:S01]  /*3250*/  IMAD.HI.U32 R33, R5, R40, RZ ;  /* 0x0000002805217227 */ /* 0x000fe200078e00ff */
[----:B------:R-:W-:-:S02]  /*3260*/  CS2R R98, SRZ ;  /* 0x0000000000627805 */ /* 0x000fc4000001ff00 */
[----:B------:R-:W-:Y:S02]  /*3270*/  CS2R R100, SRZ ;  /* 0x0000000000647805 */ /* 0x000fe4000001ff00 */
[C---:B------:R-:W-:Y:S01]  /*3280*/  ISETP.GT.U32.AND P6, PT, R0.reuse, R36, PT ;  /* 0x000000240000720c */ /* 0x040fe20003fc4070 */
[----:B------:R-:W-:Y:S01]  /*3290*/  @!P0 IMAD.IADD R37, R37, 0x1, -R0 ;  /* 0x0000000125258824 */ /* 0x000fe200078e0a00 */
[----:B------:R-:W-:Y:S01]  /*32a0*/  ISETP.GE.AND P0, PT, R41, RZ, PT ;  /* 0x000000ff2900720c */ /* 0x000fe20003f06270 */
[----:B------:R-:W-:Y:S01]  /*32b0*/  IMAD.MOV R41, RZ, RZ, -R33 ;  /* 0x000000ffff297224 */ /* 0x000fe200078e0a21 */
[----:B------:R-:W-:Y:S01]  /*32c0*/  CS2R R102, SRZ ;  /* 0x0000000000667805 */ /* 0x000fe2000001ff00 */
[----:B------:R-:W-:Y:S01]  /*32d0*/  IMAD.MOV.U32 R33, RZ, RZ, R35 ;  /* 0x000000ffff217224 */ /* 0x000fe200078e0023 */
[----:B------:R-:W-:Y:S01]  /*32e0*/  CS2R R104, SRZ ;  /* 0x0000000000687805 */ /* 0x000fe2000001ff00 */
[----:B------:R-:W-:Y:S01]  /*32f0*/  IMAD.MOV R35, RZ, RZ, -R38 ;  /* 0x000000ffff237224 */ /* 0x000fe200078e0a26 */
[----:B------:R-:W-:Y:S01]  /*3300*/  CS2R R106, SRZ ;  /* 0x00000000006a7805 */ /* 0x000fe2000001ff00 */
[----:B------:R-:W-:Y:S01]  /*3310*/  IMAD.MOV R44, RZ, RZ, -R39 ;  /* 0x000000ffff2c7224 */ /* 0x000fe200078e0a27 */
[----:B------:R-:W-:Y:S01]  /*3320*/  CS2R R108, SRZ ;  /* 0x00000000006c7805 */ /* 0x000fe2000001ff00 */
[----:B------:R-:W-:Y:S01]  /*3330*/  IMAD R38, R0, R35, R42 ;  /* 0x0000002300267224 */ /* 0x000fe200078e022a */
[----:B------:R-:W-:Y:S01]  /*3340*/  CS2R R110, SRZ ;  /* 0x00000000006e7805 */ /* 0x000fe2000001ff00 */
[----:B------:R-:W-:Y:S01]  /*3350*/  @!P6 IMAD.IADD R36, R36, 0x1, -R0 ;  /* 0x000000012424e824 */ /* 0x000fe200078e0a00 */
[----:B------:R-:W-:Y:S01]  /*3360*/  CS2R R112, SRZ ;  /* 0x0000000000707805 */ /* 0x000fe2000001ff00 */
[C---:B------:R-:W-:Y:S01]  /*3370*/  IMAD R39, R0.reuse, R41, R40 ;  /* 0x0000002900277224 */ /* 0x040fe200078e0228 */
[----:B------:R-:W-:Y:S01]  /*3380*/  ISETP.GT.U32.AND P6, PT, R0, R38, PT ;  /* 0x000000260000720c */ /* 0x000fe20003fc4070 */
[----:B------:R-:W-:Y:S01]  /*3390*/  @!P2 IMAD.MOV R34, RZ, RZ, -R34 ;  /* 0x000000ffff22a224 */ /* 0x000fe200078e0a22 */
[----:B------:R-:W-:Y:S01]  /*33a0*/  LOP3.LUT R40, R4, 0x3c, RZ, 0xfc, !PT ;  /* 0x0000003c04287812 */ /* 0x000fe200078efcff */
[C---:B------:R-:W-:Y:S01]  /*33b0*/  IMAD R41, R0.reuse, R44, R43 ;  /* 0x0000002c00297224 */ /* 0x040fe200078e022b */
[C---:B------:R-:W-:Y:S01]  /*33c0*/  ISETP.GT.U32.AND P2, PT, R0.reuse, R39, PT ;  /* 0x000000270000720c */ /* 0x040fe20003f44070 */
[----:B------:R-:W-:Y:S01]  /*33d0*/  @!P3 IMAD.MOV R33, RZ, RZ, -R33 ;  /* 0x000000ffff21b224 */ /* 0x000fe200078e0a21 */
[----:B------:R-:W-:Y:S01]  /*33e0*/  IABS R44, R40 ;  /* 0x00000028002c7213 */ /* 0x000fe20000000000 */
[----:B------:R-:W-:Y:S01]  /*33f0*/  IMAD.MOV.U32 R35, RZ, RZ, R37 ;  /* 0x000000ffff237224 */ /* 0x000fe200078e0025 */
[----:B------:R-:W-:Y:S01]  /*3400*/  ISETP.GE.AND P3, PT, R45, RZ, PT ;  /* 0x000000ff2d00720c */ /* 0x000fe20003f66270 */
[----:B------:R-:W-:Y:S01]  /*3410*/  @!P5 IMAD.MOV R36, RZ, RZ, -R36 ;  /* 0x000000ffff24d224 */ /* 0x000fe200078e0a24 */
[----:B------:R-:W-:Y:S01]  /*3420*/  IABS R45, R50 ;  /* 0x00000032002d7213 */ /* 0x000fe20000000000 */
[----:B------:R-:W-:Y:S01]  /*3430*/  IMAD.HI.U32 R37, R5, R44, RZ ;  /* 0x0000002c05257227 */ /* 0x000fe200078e00ff */
[----:B------:R-:W-:-:S02]  /*3440*/  ISETP.GT.U32.AND P5, PT, R0, R41, PT ;  /* 0x000000290000720c */ /* 0x000fc40003fa4070 */
[----:B------:R-:W-:Y:S02]  /*3450*/  CS2R R114, SRZ ;  /* 0x0000000000727805 */ /* 0x000fe4000001ff00 */
[----:B------:R-:W-:Y:S01]  /*3460*/  CS2R R116, SRZ ;  /* 0x0000000000747805 */ /* 0x000fe2000001ff00 */
[--C-:B------:R-:W-:Y:S01]  /*3470*/  @!P6 IMAD.IADD R38, R38, 0x1, -R0.reuse ;  /* 0x000000012626e824 */ /* 0x100fe200078e0a00 */
[----:B------:R-:W-:Y:S01]  /*3480*/  CS2R R118, SRZ ;  /* 0x0000000000767805 */ /* 0x000fe2000001ff00 */
[----:B------:R-:W-:Y:S01]  /*3490*/  @!P1 IMAD.MOV R35, RZ, RZ, -R35 ;  /* 0x000000ffff239224 */ /* 0x000fe200078e0a23 */
[----:B------:R-:W-:Y:S01]  /*34a0*/  ISETP.GE.AND P1, PT, R40, RZ, PT ;  /* 0x000000ff2800720c */ /* 0x000fe20003f26270 */
[----:B------:R-:W-:Y:S01]  /*34b0*/  @!P2 IMAD.IADD R39, R39, 0x1, -R0 ;  /* 0x000000012727a824 */ /* 0x000fe200078e0a00 */
[----:B------:R-:W-:Y:S01]  /*34c0*/  ISETP.GT.U32.AND P6, PT, R0, R38, PT ;  /* 0x000000260000720c */ /* 0x000fe20003fc4070 */
[----:B------:R-:W-:Y:S01]  /*34d0*/  IMAD.HI.U32 R40, R5, R45, RZ ;  /* 0x0000002d05287227 */ /* 0x000fe200078e00ff */
[----:B------:R-:W-:-:S02]  /*34e0*/  CS2R R120, SRZ ;  /* 0x0000000000787805 */ /* 0x000fc4000001ff00 */
[----:B------:R-:W-:Y:S02]  /*34f0*/  CS2R R122, SRZ ;  /* 0x00000000007a7805 */ /* 0x000fe4000001ff00 */
[C---:B------:R-:W-:Y:S01]  /*3500*/  ISETP.GT.U32.AND P2, PT, R0.reuse, R39, PT ;  /* 0x000000270000720c */ /* 0x040fe20003f44070 */
[----:B------:R-:W-:Y:S01]  /*3510*/  IMAD.MOV R37, RZ, RZ, -R37 ;  /* 0x000000ffff257224 */ /* 0x000fe200078e0a25 */
[----:B------:R-:W-:Y:S01]  /*3520*/  CS2R R124, SRZ ;  /* 0x00000000007c7805 */ /* 0x000fe2000001ff00 */
[----:B------:R-:W-:Y:S01]  /*3530*/  IMAD.HI.U32 R43, R5, R48, RZ ;  /* 0x00000030052b7227 */ /* 0x000fe200078e00ff */
[----:B------:R-:W-:Y:S02]  /*3540*/  CS2R R126, SRZ ;  /* 0x00000000007e7805 */ /* 0x000fe4000001ff00 */
[----:B------:R-:W-:Y:S02]  /*3550*/  CS2R R128, SRZ ;  /* 0x0000000000807805 */ /* 0x000fe4000001ff00 */
[----:B------:R-:W-:Y:S01]  /*3560*/  CS2R R130, SRZ ;  /* 0x0000000000827805 */ /* 0x000fe2000001ff00 */
[----:B------:R-:W-:Y:S01]  /*3570*/  IMAD.MOV R46, RZ, RZ, -R40 ;  /* 0x000000ffff2e7224 */ /* 0x000fe200078e0a28 */
[----:B------:R-:W-:Y:S01]  /*3580*/  CS2R R132, SRZ ;  /* 0x0000000000847805 */ /* 0x000fe2000001ff00 */
[C---:B------:R-:W-:Y:S01]  /*3590*/  IMAD R40, R0.reuse, R37, R44 ;  /* 0x0000002500287224 */ /* 0x040fe200078e022c */
[----:B------:R-:W-:Y:S01]  /*35a0*/  CS2R R134, SRZ ;  /* 0x0000000000867805 */ /* 0x000fe2000001ff00 */
[----:B------:R-:W-:Y:S01]  /*35b0*/  IMAD.MOV R49, RZ, RZ, -R43 ;  /* 0x000000ffff317224 */ /* 0x000fe200078e0a2b */
[----:B------:R-:W-:Y:S01]  /*35c0*/  CS2R R136, SRZ ;  /* 0x0000000000887805 */ /* 0x000fe2000001ff00 */
[----:B------:R-:W-:Y:S01]  /*35d0*/  IMAD R43, R0, R46, R45 ;  /* 0x0000002e002b7224 */ /* 0x000fe200078e022d */
[----:B------:R-:W-:Y:S01]  /*35e0*/  CS2R R138, SRZ ;  /* 0x00000000008a7805 */ /* 0x000fe2000001ff00 */
[--C-:B------:R-:W-:Y:S01]  /*35f0*/  @!P6 IMAD.IADD R38, R38, 0x1, -R0.reuse ;  /* 0x000000012626e824 */ /* 0x100fe200078e0a00 */
[C---:B------:R-:W-:Y:S01]  /*3600*/  ISETP.GT.U32.AND P6, PT, R0.reuse, R40, PT ;  /* 0x000000280000720c */ /* 0x040fe20003fc4070 */
[----:B------:R-:W-:Y:S01]  /*3610*/  @!P5 IMAD.IADD R41, R41, 0x1, -R0 ;  /* 0x000000012929d824 */ /* 0x000fe200078e0a00 */
[----:B------:R-:W-:Y:S01]  /*3620*/  ISETP.GT.U32.AND P5, PT, R0, R43, PT ;  /* 0x0000002b0000720c */ /* 0x000fe20003fa4070 */
[----:B------:R-:W-:Y:S01]  /*3630*/  IMAD.HI.U32 R42, R5, R47, RZ ;  /* 0x0000002f052a7227 */ /* 0x000fe200078e00ff */
[----:B------:R-:W-:-:S02]  /*3640*/  CS2R R140, SRZ ;  /* 0x00000000008c7805 */ /* 0x000fc4000001ff00 */
[----:B------:R-:W-:Y:S02]  /*3650*/  CS2R R142, SRZ ;  /* 0x00000000008e7805 */ /* 0x000fe4000001ff00 */
[----:B------:R-:W-:Y:S01]  /*3660*/  CS2R R144, SRZ ;  /* 0x0000000000907805 */ /* 0x000fe2000001ff00 */
[----:B------:R-:W-:Y:S01]  /*3670*/  @!P2 IMAD.IADD R39, R39, 0x1, -R0 ;  /* 0x000000012727a824 */ /* 0x000fe200078e0a00 */
[----:B------:R-:W-:Y:S01]  /*3680*/  ISETP.GE.AND P2, PT, R50, RZ, PT ;  /* 0x000000ff3200720c */ /* 0x000fe20003f46270 */
[----:B------:R-:W-:Y:S01]  /*3690*/  IMAD.MOV R42, RZ, RZ, -R42 ;  /* 0x000000ffff2a7224 */ /* 0x000fe200078e0a2a */
[----:B------:R-:W-:Y:S01]  /*36a0*/  LOP3.LUT R50, R4, 0x34, RZ, 0xfc, !PT ;  /* 0x0000003404327812 */ /* 0x000fe200078efcff */
[----:B------:R-:W-:Y:S01]  /*36b0*/  IMAD.MOV.U32 R37, RZ, RZ, R39 ;  /* 0x000000ffff257224 */ /* 0x000fe200078e0027 */
[----:B------:R-:W-:Y:S01]  /*36c0*/  CS2R R146, SRZ ;  /* 0x0000000000927805 */ /* 0x000fe2000001ff00 */
[--C-:B------:R-:W-:Y:S01]  /*36d0*/  @!P6 IMAD.IADD R40, R40, 0x1, -R0.reuse ;  /* 0x000000012828e824 */ /* 0x100fe200078e0a00 */
[----:B------:R-:W-:Y:S01]  /*36e0*/  IABS R46, R50 ;  /* 0x00000032002e7213 */ /* 0x000fe20000000000 */
[C---:B------:R-:W-:Y:S01]  /*36f0*/  IMAD R42, R0.reuse, R42, R47 ;  /* 0x0000002a002a7224 */ /* 0x040fe200078e022f */
[----:B------:R-:W-:Y:S01]  /*3700*/  IABS R47, R54 ;  /* 0x00000036002f7213 */ /* 0x000fe20000000000 */
[----:B------:R-:W-:Y:S01]  /*3710*/  @!P5 IMAD.IADD R43, R43, 0x1, -R0 ;  /* 0x000000012b2bd824 */ /* 0x000fe200078e0a00 */
[C---:B------:R-:W-:Y:S01]  /*3720*/  ISETP.GT.U32.AND P5, PT, R0.reuse, R40, PT ;  /* 0x000000280000720c */ /* 0x040fe20003fa4070 */
[----:B------:R-:W-:Y:S01]  /*3730*/  IMAD.HI.U32 R39, R5, R46, RZ ;  /* 0x0000002e05277227 */ /* 0x000fe200078e00ff */
[----:B------:R-:W-:-:S02]  /*3740*/  ISETP.GT.U32.AND P6, PT, R0, R41, PT ;  /* 0x000000290000720c */ /* 0x000fc40003fc4070 */
[----:B------:R-:W-:Y:S02]  /*3750*/  CS2R R148, SRZ ;  /* 0x0000000000947805 */ /* 0x000fe4000001ff00 */
[----:B------:R-:W-:Y:S01]  /*3760*/  CS2R R150, SRZ ;  /* 0x0000000000967805 */ /* 0x000fe2000001ff00 */
[----:B------:R-:W-:-:S04]  /*3770*/  IMAD.HI.U32 R44, R5, R47, RZ ;  /* 0x0000002f052c7227 */ /* 0x000fc800078e00ff */
[----:B------:R-:W-:Y:S02]  /*3780*/  IMAD.MOV R39, RZ, RZ, -R39 ;  /* 0x000000ffff277224 */ /* 0x000fe400078e0a27 */
[C---:B------:R-:W-:Y:S01]  /*3790*/  IMAD R45, R0.reuse, R49, R48 ;  /* 0x00000031002d7224 */ /* 0x040fe200078e0230 */
[----:B------:R-:W-:Y:S01]  /*37a0*/  IABS R49, R56 ;  /* 0x0000003800317213 */ /* 0x000fe20000000000 */
[----:B------:R-:W-:Y:S02]  /*37b0*/  IMAD.MOV R48, RZ, RZ, -R44 ;  /* 0x000000ffff307224 */ /* 0x000fe400078e0a2c */
[----:B------:R-:W-:Y:S01]  /*37c0*/  @!P0 IMAD.MOV R38, RZ, RZ, -R38 ;  /* 0x000000ffff268224 */ /* 0x000fe200078e0a26 */
[C---:B------:R-:W-:Y:S01]  /*37d0*/  ISETP.GT.U32.AND P0, PT, R0.reuse, R42, PT ;  /* 0x0000002a0000720c */ /* 0x040fe20003f04070 */
[C---:B------:R-:W-:Y:S02]  /*37e0*/  IMAD R44, R0.reuse, R39, R46 ;  /* 0x00000027002c7224 */ /* 0x040fe400078e022e */
[----:B------:R-:W-:Y:S01]  /*37f0*/  @!P4 IMAD.MOV R37, RZ, RZ, -R37 ;  /* 0x000000ffff25c224 */ /* 0x000fe200078e0a25 */
[----:B------:R-:W-:Y:S01]  /*3800*/  ISETP.GT.U32.AND P4, PT, R0, R43, PT ;  /* 0x0000002b0000720c */ /* 0x000fe20003f84070 */
[--C-:B------:R-:W-:Y:S01]  /*3810*/  @!P5 IMAD.IADD R40, R40, 0x1, -R0.reuse ;  /* 0x000000012828d824 */ /* 0x100fe200078e0a00 */
[C---:B------:R-:W-:Y:S01]  /*3820*/  ISETP.GT.U32.AND P5, PT, R0.reuse, R44, PT ;  /* 0x0000002c0000720c */ /* 0x040fe20003fa4070 */
[----:B------:R-:W-:Y:S01]  /*3830*/  @!P6 IMAD.IADD R41, R41, 0x1, -R0 ;  /* 0x000000012929e824 */ /* 0x000fe200078e0a00 */
[C---:B------:R-:W-:Y:S01]  /*3840*/  ISETP.GT.U32.AND P6, PT, R0.reuse, R45, PT ;  /* 0x0000002d0000720c */ /* 0x040fe20003fc4070 */
[----:B------:R-:W-:-:S02]  /*3850*/  IMAD R47, R0, R48, R47 ;  /* 0x00000030002f7224 */ /* 0x000fc400078e022f */
[----:B------:R-:W-:-:S04]  /*3860*/  IMAD.HI.U32 R39, R5, R49, RZ ;  /* 0x0000003105277227 */ /* 0x000fc800078e00ff */
[--C-:B------:R-:W-:Y:S01]  /*3870*/  @!P0 IMAD.IADD R42, R42, 0x1, -R0.reuse ;  /* 0x000000012a2a8824 */ /* 0x100fe200078e0a00 */
[----:B------:R-:W-:Y:S01]  /*3880*/  ISETP.GT.U32.AND P0, PT, R0, R47, PT ;  /* 0x0000002f0000720c */ /* 0x000fe20003f04070 */
[--C-:B------:R-:W-:Y:S01]  /*3890*/  @!P4 IMAD.IADD R43, R43, 0x1, -R0.reuse ;  /* 0x000000012b2bc824 */ /* 0x100fe200078e0a00 */
[----:B------:R-:W-:Y:S01]  /*38a0*/  ISETP.GE.AND P4, PT, R52, RZ, PT ;  /* 0x000000ff3400720c */ /* 0x000fe20003f86270 */
[--C-:B------:R-:W-:Y:S01]  /*38b0*/  @!P5 IMAD.IADD R44, R44, 0x1, -R0.reuse ;  /* 0x000000012c2cd824 */ /* 0x100fe200078e0a00 */
[----:B------:R-:W-:Y:S01]  /*38c0*/  ISETP.GT.U32.AND P5, PT, R0, R42, PT ;  /* 0x0000002a0000720c */ /* 0x000fe20003fa4070 */
[----:B------:R-:W-:Y:S01]  /*38d0*/  IMAD.MOV R39, RZ, RZ, -R39 ;  /* 0x000000ffff277224 */ /* 0x000fe200078e0a27 */
[----:B------:R-:W-:Y:S01]  /*38e0*/  LOP3.LUT R52, R4, 0x2c, RZ, 0xfc, !PT ;  /* 0x0000002c04347812 */ /* 0x000fe200078efcff */
[----:B------:R-:W-:Y:S01]  /*38f0*/  @!P6 IMAD.IADD R45, R45, 0x1, -R0 ;  /* 0x000000012d2de824 */ /* 0x000fe200078e0a00 */
[----:B------:R-:W-:Y:S01]  /*3900*/  ISETP.GE.AND P6, PT, R53, RZ, PT ;  /* 0x000000ff3500720c */ /* 0x000fe20003fc6270 */
[----:B------:R-:W-:Y:S01]  /*3910*/  IMAD.HI.U32 R46, R5, R51, RZ ;  /* 0x00000033052e7227 */ /* 0x000fe200078e00ff */
[----:B------:R-:W-:-:S03]  /*3920*/  IABS R53, R52 ;  /* 0x0000003400357213 */ /* 0x000fc60000000000 */
[C---:B------:R-:W-:Y:S02]  /*3930*/  IMAD R49, R0.reuse, R39, R49 ;  /* 0x0000002700317224 */ /* 0x040fe400078e0231 */
[----:B------:R-:W-:Y:S02]  /*3940*/  IMAD.MOV.U32 R39, RZ, RZ, R41 ;  /* 0x000000ffff277224 */ /* 0x000fe400078e0029 */
[----:B------:R-:W-:Y:S02]  /*3950*/  IMAD.MOV R46, RZ, RZ, -R46 ;  /* 0x000000ffff2e7224 */ /* 0x000fe400078e0a2e */
[----:B------:R-:W-:Y:S01]  /*3960*/  @!P1 IMAD.MOV R40, RZ, RZ, -R40 ;  /* 0x000000ffff289224 */ /* 0x000fe200078e0a28 */
[----:B------:R-:W-:Y:S01]  /*3970*/  ISETP.GT.U32.AND P1, PT, R0, R44, PT ;  /* 0x0000002c0000720c */ /* 0x000fe20003f24070 */
[----:B------:R-:W-:Y:S02]  /*3980*/  IMAD.MOV.U32 R41, RZ, RZ, R43 ;  /* 0x000000ffff297224 */ /* 0x000fe400078e002b */
[----:B------:R-:W-:-:S04]  /*3990*/  IMAD.HI.U32 R43, R5, R53, RZ ;  /* 0x00000035052b7227 */ /* 0x000fc800078e00ff */
[--C-:B------:R-:W-:Y:S01]  /*39a0*/  @!P0 IMAD.IADD R47, R47, 0x1, -R0.reuse ;  /* 0x000000012f2f8824 */ /* 0x100fe200078e0a00 */
[C---:B------:R-:W-:Y:S01]  /*39b0*/  ISETP.GT.U32.AND P0, PT, R0.reuse, R45, PT ;  /* 0x0000002d0000720c */ /* 0x040fe20003f04070 */
[----:B------:R-:W-:Y:S02]  /*39c0*/  IMAD R51, R0, R46, R51 ;  /* 0x0000002e00337224 */ /* 0x000fe400078e0233 */
[----:B------:R-:W-:Y:S01]  /*39d0*/  @!P5 IMAD.IADD R42, R42, 0x1, -R0 ;  /* 0x000000012a2ad824 */ /* 0x000fe200078e0a00 */
[----:B------:R-:W-:Y:S01]  /*39e0*/  ISETP.GE.AND P5, PT, R50, RZ, PT ;  /* 0x000000ff3200720c */ /* 0x000fe20003fa6270 */
[----:B------:R-:W-:Y:S01]  /*39f0*/  IMAD.MOV R46, RZ, RZ, -R43 ;  /* 0x000000ffff2e7224 */ /* 0x000fe200078e0a2b */
[----:B------:R-:W-:Y:S01]  /*3a00*/  LOP3.LUT R50, R4, 0x28, RZ, 0xfc, !PT ;  /* 0x0000002804327812 */ /* 0x000fe200078efcff */
[----:B------:R-:W-:Y:S01]  /*3a10*/  @!P3 IMAD.MOV R39, RZ, RZ, -R39 ;  /* 0x000000ffff27b224 */ /* 0x000fe200078e0a27 */
[----:B------:R-:W-:Y:S01]  /*3a20*/  ISETP.GT.U32.AND P3, PT, R0, R47, PT ;  /* 0x0000002f0000720c */ /* 0x000fe20003f64070 */
[----:B------:R-:W-:Y:S01]  /*3a30*/  IMAD.HI.U32 R43, R5, R55, RZ ;  /* 0x00000037052b7227 */ /* 0x000fe200078e00ff */
[----:B------:R-:W-:-:S03]  /*3a40*/  IABS R48, R50 ;  /* 0x0000003200307213 */ /* 0x000fc60000000000 */
[C---:B------:R-:W-:Y:S02]  /*3a50*/  IMAD R53, R0.reuse, R46, R53 ;  /* 0x0000002e00357224 */ /* 0x040fe400078e0235 */
[----:B------:R-:W-:Y:S02]  /*3a60*/  IMAD.MOV R46, RZ, RZ, -R43 ;  /* 0x000000ffff2e7224 */ /* 0x000fe400078e0a2b */
[----:B------:R-:W-:Y:S01]  /*3a70*/  @!P2 IMAD.MOV R41, RZ, RZ, -R41 ;  /* 0x000000ffff29a224 */ /* 0x000fe200078e0a29 */
[----:B------:R-:W-:Y:S01]  /*3a80*/  ISETP.GT.U32.AND P2, PT, R0, R49, PT ;  /* 0x000000310000720c */ /* 0x000fe20003f44070 */
[----:B------:R-:W-:Y:S01]  /*3a90*/  @!P1 IMAD.IADD R44, R44, 0x1, -R0 ;  /* 0x000000012c2c9824 */ /* 0x000fe200078e0a00 */
[----:B------:R-:W-:Y:S01]  /*3aa0*/  ISETP.GE.AND P1, PT, R54, RZ, PT ;  /* 0x000000ff3600720c */ /* 0x000fe20003f26270 */
[----:B------:R-:W-:Y:S01]  /*3ab0*/  @!P4 IMAD.MOV R42, RZ, RZ, -R42 ;  /* 0x000000ffff2ac224 */ /* 0x000fe200078e0a2a */
[C---:B------:R-:W-:Y:S01]  /*3ac0*/  ISETP.GT.U32.AND P4, PT, R0.reuse, R53, PT ;  /* 0x000000350000720c */ /* 0x040fe20003f84070 */
[----:B------:R-:W-:Y:S01]  /*3ad0*/  IMAD R55, R0, R46, R55 ;  /* 0x0000002e00377224 */ /* 0x000fe200078e0237 */
[----:B------:R-:W-:Y:S01]  /*3ae0*/  LOP3.LUT R54, R4, 0x1e, RZ, 0xfc, !PT ;  /* 0x0000001e04367812 */ /* 0x000fe200078efcff */
[----:B------:R-:W-:-:S02]  /*3af0*/  @!P5 IMAD.MOV R44, RZ, RZ, -R44 ;  /* 0x000000ffff2cd224 */ /* 0x000fc400078e0a2c */
[--C-:B------:R-:W-:Y:S01]  /*3b00*/  @!P0 IMAD.IADD R45, R45, 0x1, -R0.reuse ;  /* 0x000000012d2d8824 */ /* 0x100fe200078e0a00 */
[C---:B------:R-:W-:Y:S01]  /*3b10*/  ISETP.GT.U32.AND P5, PT, R0.reuse, R55, PT ;  /* 0x000000370000720c */ /* 0x040fe20003fa4070 */
[--C-:B------:R-:W-:Y:S01]  /*3b20*/  @!P3 IMAD.IADD R47, R47, 0x1, -R0.reuse ;  /* 0x000000012f2fb824 */ /* 0x100fe200078e0a00 */
[----:B------:R-:W-:Y:S01]  /*3b30*/  ISETP.GT.U32.AND P0, PT, R0, R51, PT ;  /* 0x000000330000720c */ /* 0x000fe20003f04070 */
[----:B------:R-:W-:Y:S01]  /*3b40*/  IMAD.MOV.U32 R43, RZ, RZ, R45 ;  /* 0x000000ffff2b7224 */ /* 0x000fe200078e002d */
[----:B------:R-:W-:Y:S01]  /*3b50*/  ISETP.GE.AND P3, PT, R56, RZ, PT ;  /* 0x000000ff3800720c */ /* 0x000fe20003f66270 */
[----:B------:R-:W-:Y:S01]  /*3b60*/  IMAD.MOV.U32 R45, RZ, RZ, R47 ;  /* 0x000000ffff2d7224 */ /* 0x000fe200078e002f */
[C---:B------:R-:W-:Y:S01]  /*3b70*/  LOP3.LUT R47, R4.reuse, 0x26, RZ, 0xfc, !PT ;  /* 0x00000026042f7812 */ /* 0x040fe200078efcff */
[----:B------:R-:W-:Y:S01]  /*3b80*/  IMAD.HI.U32 R46, R5, R48, RZ ;  /* 0x00000030052e7227 */ /* 0x000fe200078e00ff */
[----:B------:R-:W-:Y:S02]  /*3b90*/  IABS R65, R54 ;  /* 0x0000003600417213 */ /* 0x000fe40000000000 */
[----:B------:R-:W-:Y:S01]  /*3ba0*/  LOP3.LUT R56, R4, 0x1a, RZ, 0xfc, !PT ;  /* 0x0000001a04387812 */ /* 0x000fe200078efcff */
[--C-:B------:R-:W-:Y:S01]  /*3bb0*/  @!P2 IMAD.IADD R49, R49, 0x1, -R0.reuse ;  /* 0x000000013131a824 */ /* 0x100fe200078e0a00 */
[----:B------:R-:W-:Y:S01]  /*3bc0*/  ISETP.GE.AND P2, PT, R57, RZ, PT ;  /* 0x000000ff3900720c */ /* 0x000fe20003f46270 */
[----:B------:R-:W-:Y:S01]  /*3bd0*/  @!P4 IMAD.IADD R53, R53, 0x1, -R0 ;  /* 0x000000013535c824 */ /* 0x000fe200078e0a00 */
[----:B------:R-:W-:Y:S01]  /*3be0*/  ISETP.GE.AND P4, PT, R47, RZ, PT ;  /* 0x000000ff2f00720c */ /* 0x000fe20003f86270 */
[----:B------:R-:W-:Y:S01]  /*3bf0*/  IMAD.MOV R57, RZ, RZ, -R46 ;  /* 0x000000ffff397224 */ /* 0x000fe200078e0a2e */
[----:B------:R-:W-:Y:S01]  /*3c00*/  IABS R46, R47 ;  /* 0x0000002f002e7213 */ /* 0x000fe20000000000 */
[----:B------:R-:W-:Y:S01]  /*3c10*/  @!P5 IMAD.IADD R55, R55, 0x1, -R0 ;  /* 0x000000013737d824 */ /* 0x000fe200078e0a00 */
[C---:B------:R-:W-:Y:S01]  /*3c20*/  ISETP.GT.U32.AND P5, PT, R0.reuse, R53, PT ;  /* 0x000000350000720c */ /* 0x040fe20003fa4070 */
[----:B------:R-:W-:Y:S01]  /*3c30*/  IMAD R47, R0, R57, R48 ;  /* 0x00000039002f7224 */ /* 0x000fe200078e0230 */
[----:B------:R-:W-:Y:S01]  /*3c40*/  LOP3.LUT R48, R4, 0x24, RZ, 0xfc, !PT ;  /* 0x0000002404307812 */ /* 0x000fe200078efcff */
[----:B------:R-:W-:Y:S01]  /*3c50*/  @!P0 IMAD.IADD R51, R51, 0x1, -R0 ;  /* 0x0000000133338824 */ /* 0x000fe200078e0a00 */
[----:B------:R-:W-:Y:S01]  /*3c60*/  ISETP.GT.U32.AND P0, PT, R0, R49, PT ;  /* 0x000000310000720c */ /* 0x000fe20003f04070 */
[----:B------:R-:W-:Y:S01]  /*3c70*/  IMAD.MOV.U32 R57, RZ, RZ, R46 ;  /* 0x000000ffff397224 */ /* 0x000fe200078e002e */
[----:B------:R-:W-:Y:S01]  /*3c80*/  IABS R59, R48 ;  /* 0x00000030003b7213 */ /* 0x000fe20000000000 */
[----:B------:R-:W-:Y:S01]  /*3c90*/  @!P1 IMAD.MOV R45, RZ, RZ, -R45 ;  /* 0x000000ffff2d9224 */ /* 0x000fe200078e0a2d */
[----:B------:R-:W-:Y:S01]  /*3ca0*/  ISETP.GE.AND P1, PT, R52, RZ, PT ;  /* 0x000000ff3400720c */ /* 0x000fe20003f26270 */
[----:B------:R-:W-:Y:S01]  /*3cb0*/  IMAD.HI.U32 R46, R5, R57, RZ ;  /* 0x00000039052e7227 */ /* 0x000fe200078e00ff */
[----:B------:R-:W-:-:S02]  /*3cc0*/  LOP3.LUT R52, R4, 0x20, RZ, 0xfc, !PT ;  /* 0x0000002004347812 */ /* 0x000fc400078efcff */
[----:B------:R-:W-:Y:S01]  /*3cd0*/  IABS R69, R56 ;  /* 0x0000003800457213 */ /* 0x000fe20000000000 */
[----:B------:R-:W-:Y:S01]  /*3ce0*/  IMAD.MOV R46, RZ, RZ, -R46 ;  /* 0x000000ffff2e7224 */ /* 0x000fe200078e0a2e */
[----:B------:R-:W-:Y:S01]  /*3cf0*/  IABS R63, R52 ;  /* 0x00000034003f7213 */ /* 0x000fe20000000000 */
[--C-:B------:R-:W-:Y:S01]  /*3d00*/  @!P5 IMAD.IADD R53, R53, 0x1, -R0.reuse ;  /* 0x000000013535d824 */ /* 0x100fe200078e0a00 */
[C---:B------:R-:W-:Y:S01]  /*3d10*/  ISETP.GT.U32.AND P5, PT, R0.reuse, R47, PT ;  /* 0x0000002f0000720c */ /* 0x040fe20003fa4070 */
[C---:B------:R-:W-:Y:S02]  /*3d20*/  IMAD R57, R0.reuse, R46, R57 ;  /* 0x0000002e00397224 */ /* 0x040fe400078e0239 */
[----:B------:R-:W-:Y:S01]  /*3d30*/  @!P6 IMAD.MOV R43, RZ, RZ, -R43 ;  /* 0x000000ffff2be224 */ /* 0x000fe200078e0a2b */
[----:B------:R-:W-:Y:S01]  /*3d40*/  ISETP.GT.U32.AND P6, PT, R0, R51, PT ;  /* 0x000000330000720c */ /* 0x000fe20003fc4070 */
[----:B------:R-:W-:Y:S01]  /*3d50*/  @!P0 IMAD.IADD R49, R49, 0x1, -R0 ;  /* 0x0000000131318824 */ /* 0x000fe200078e0a00 */
[----:B------:R-:W-:Y:S01]  /*3d60*/  ISETP.GE.AND P0, PT, R58, RZ, PT ;  /* 0x000000ff3a00720c */ /* 0x000fe20003f06270 */
[----:B------:R-:W-:Y:S01]  /*3d70*/  @!P1 IMAD.MOV R53, RZ, RZ, -R53 ;  /* 0x000000ffff359224 */ /* 0x000fe200078e0a35 */
[C---:B------:R-:W-:Y:S01]  /*3d80*/  ISETP.GT.U32.AND P1, PT, R0.reuse, R57, PT ;  /* 0x000000390000720c */ /* 0x040fe20003f24070 */
[----:B------:R-:W-:Y:S01]  /*3d90*/  @!P3 IMAD.MOV R49, RZ, RZ, -R49 ;  /* 0x000000ffff31b224 */ /* 0x000fe200078e0a31 */
[----:B------:R-:W-:Y:S01]  /*3da0*/  ISETP.GT.U32.AND P3, PT, R0, R55, PT ;  /* 0x000000370000720c */ /* 0x000fe20003f64070 */
[----:B------:R-:W-:Y:S01]  /*3db0*/  IMAD.HI.U32 R46, R5, R59, RZ ;  /* 0x0000003b052e7227 */ /* 0x000fe200078e00ff */
[----:B------:R-:W-:-:S03]  /*3dc0*/  LOP3.LUT R58, R4, 0x18, RZ, 0xfc, !PT ;  /* 0x00000018043a7812 */ /* 0x000fc600078efcff */
[--C-:B------:R-:W-:Y:S01]  /*3dd0*/  @!P5 IMAD.IADD R47, R47, 0x1, -R0.reuse ;  /* 0x000000012f2fd824 */ /* 0x100fe200078e0a00 */
[----:B------:R-:W-:Y:S01]  /*3de0*/  IABS R71, R58 ;  /* 0x0000003a00477213 */ /* 0x000fe20000000000 */
[--C-:B------:R-:W-:Y:S01]  /*3df0*/  @!P6 IMAD.IADD R51, R51, 0x1, -R0.reuse ;  /* 0x000000013333e824 */ /* 0x100fe200078e0a00 */
[----:B------:R-:W-:Y:S02]  /*3e00*/  ISETP.GE.AND P6, PT, R50, RZ, PT ;  /* 0x000000ff3200720c */ /* 0x000fe40003fc6270 */
[----:B------:R-:W-:Y:S01]  /*3e10*/  LOP3.LUT R50, R4, 0x22, RZ, 0xfc, !PT ;  /* 0x0000002204327812 */ /* 0x000fe200078efcff */
[--C-:B------:R-:W-:Y:S01]  /*3e20*/  @!P1 IMAD.IADD R57, R57, 0x1, -R0.reuse ;  /* 0x0000000139399824 */ /* 0x100fe200078e0a00 */
[----:B------:R-:W-:Y:S01]  /*3e30*/  ISETP.GT.U32.AND P5, PT, R0, R47, PT ;  /* 0x0000002f0000720c */ /* 0x000fe20003fa4070 */
[----:B------:R-:W-:Y:S01]  /*3e40*/  @!P3 IMAD.IADD R55, R55, 0x1, -R0 ;  /* 0x000000013737b824 */ /* 0x000fe200078e0a00 */
[----:B------:R-:W-:Y:S01]  /*3e50*/  ISETP.GE.AND P3, PT, R50, RZ, PT ;  /* 0x000000ff3200720c */ /* 0x000fe20003f66270 */
[----:B------:R-:W-:Y:S01]  /*3e60*/  @!P2 IMAD.MOV R51, RZ, RZ, -R51 ;  /* 0x000000ffff33a224 */ /* 0x000fe200078e0a33 */
[----:B------:R-:W-:Y:S01]  /*3e70*/  IABS R61, R50 ;  /* 0x00000032003d7213 */ /* 0x000fe20000000000 */
[----:B------:R-:W-:Y:S01]  /*3e80*/  IMAD.MOV R50, RZ, RZ, -R46 ;  /* 0x000000ffff327224 */ /* 0x000fe200078e0a2e */
[----:B------:R-:W-:Y:S01]  /*3e90*/  ISETP.GT.U32.AND P1, PT, R0, R57, PT ;  /* 0x000000390000720c */ /* 0x000fe20003f24070 */
[----:B------:R-:W-:Y:S01]  /*3ea0*/  IMAD.HI.U32 R46, R5, R63, RZ ;  /* 0x0000003f052e7227 */ /* 0x000fe200078e00ff */
[----:B------:R-:W-:-:S03]  /*3eb0*/  ISETP.GE.AND P2, PT, R48, RZ, PT ;  /* 0x000000ff3000720c */ /* 0x000fc60003f46270 */
[----:B------:R-:W-:Y:S02]  /*3ec0*/  IMAD R59, R0, R50, R59 ;  /* 0x00000032003b7224 */ /* 0x000fe400078e023b */
[----:B------:R-:W-:Y:S02]  /*3ed0*/  IMAD.MOV R50, RZ, RZ, -R46 ;  /* 0x000000ffff327224 */ /* 0x000fe400078e0a2e */
[----:B------:R-:W-:-:S04]  /*3ee0*/  IMAD.HI.U32 R46, R5, R65, RZ ;  /* 0x00000041052e7227 */ /* 0x000fc800078e00ff */
[C---:B------:R-:W-:Y:S02]  /*3ef0*/  IMAD R63, R0.reuse, R50, R63 ;  /* 0x00000032003f7224 */ /* 0x040fe400078e023f */
[----:B------:R-:W-:Y:S02]  /*3f00*/  IMAD.MOV R46, RZ, RZ, -R46 ;  /* 0x000000ffff2e7224 */ /* 0x000fe400078e0a2e */
[----:B------:R-:W-:Y:S01]  /*3f10*/  @!P1 IMAD.IADD R57, R57, 0x1, -R0 ;  /* 0x0000000139399824 */ /* 0x000fe200078e0a00 */
[C---:B------:R-:W-:Y:S01]  /*3f20*/  ISETP.GT.U32.AND P1, PT, R0.reuse, R63, PT ;  /* 0x0000003f0000720c */ /* 0x040fe20003f24070 */
[C---:B------:R-:W-:Y:S02]  /*3f30*/  IMAD R65, R0.reuse, R46, R65 ;  /* 0x0000002e00417224 */ /* 0x040fe400078e0241 */
[----:B------:R-:W-:Y:S02]  /*3f40*/  @!P4 IMAD.MOV R57, RZ, RZ, -R57 ;  /* 0x000000ffff39c224 */ /* 0x000fe400078e0a39 */
[----:B------:R-:W-:Y:S01]  /*3f50*/  IMAD.HI.U32 R48, R5, R61, RZ ;  /* 0x0000003d05307227 */ /* 0x000fe200078e00ff */
[----:B------:R-:W-:-:S03]  /*3f60*/  ISETP.GT.U32.AND P4, PT, R0, R65, PT ;  /* 0x000000410000720c */ /* 0x000fc60003f84070 */
[----:B------:R-:W-:Y:S02]  /*3f70*/  IMAD.MOV R48, RZ, RZ, -R48 ;  /* 0x000000ffff307224 */ /* 0x000fe400078e0a30 */
[----:B------:R-:W-:-:S04]  /*3f80*/  IMAD.HI.U32 R50, R5, R71, RZ ;  /* 0x0000004705327227 */ /* 0x000fc800078e00ff */
[--C-:B------:R-:W-:Y:S02]  /*3f90*/  @!P1 IMAD.IADD R63, R63, 0x1, -R0.reuse ;  /* 0x000000013f3f9824 */ /* 0x100fe400078e0a00 */
[C---:B------:R-:W-:Y:S02]  /*3fa0*/  IMAD R61, R0.reuse, R48, R61 ;  /* 0x00000030003d7224 */ /* 0x040fe400078e023d */
[----:B------:R-:W-:Y:S01]  /*3fb0*/  @!P4 IMAD.IADD R65, R65, 0x1, -R0 ;  /* 0x000000014141c824 */ /* 0x000fe200078e0a00 */
[----:B------:R-:W-:Y:S01]  /*3fc0*/  ISETP.GT.U32.AND P1, PT, R0, R63, PT ;  /* 0x0000003f0000720c */ /* 0x000fe20003f24070 */
[----:B------:R-:W-:-:S03]  /*3fd0*/  IMAD.HI.U32 R48, R5, R69, RZ ;  /* 0x0000004505307227 */ /* 0x000fc600078e00ff */
[C---:B------:R-:W-:Y:S01]  /*3fe0*/  ISETP.GT.U32.AND P4, PT, R0.reuse, R65, PT ;  /* 0x000000410000720c */ /* 0x040fe20003f84070 */
[----:B------:R-:W-:Y:S02]  /*3ff0*/  IMAD.MOV R48, RZ, RZ, -R48 ;  /* 0x000000ffff307224 */ /* 0x000fe400078e0a30 */
[----:B------:R-:W-:Y:S01]  /*4000*/  @!P5 IMAD.IADD R47, R47, 0x1, -R0 ;  /* 0x000000012f2fd824 */ /* 0x000fe200078e0a00 */
[C---:B------:R-:W-:Y:S01]  /*4010*/  ISETP.GT.U32.AND P5, PT, R0.reuse, R59, PT ;  /* 0x0000003b0000720c */ /* 0x040fe20003fa4070 */
[----:B------:R-:W-:Y:S02]  /*4020*/  IMAD.MOV R50, RZ, RZ, -R50 ;  /* 0x000000ffff327224 */ /* 0x000fe400078e0a32 */
[C---:B------:R-:W-:Y:S02]  /*4030*/  IMAD R69, R0.reuse, R48, R69 ;  /* 0x0000003000457224 */ /* 0x040fe400078e0245 */
[----:B------:R-:W-:Y:S01]  /*4040*/  @!P6 IMAD.MOV R47, RZ, RZ, -R47 ;  /* 0x000000ffff2fe224 */ /* 0x000fe200078e0a2f */
[C---:B------:R-:W-:Y:S01]  /*4050*/  ISETP.GT.U32.AND P6, PT, R0.reuse, R61, PT ;  /* 0x0000003d0000720c */ /* 0x040fe20003fc4070 */
[----:B------:R-:W-:-:S02]  /*4060*/  IMAD R71, R0, R50, R71 ;  /* 0x0000003200477224 */ /* 0x000fc400078e0247 */
[--C-:B------:R-:W-:Y:S01]  /*4070*/  @!P1 IMAD.IADD R63, R63, 0x1, -R0.reuse ;  /* 0x000000013f3f9824 */ /* 0x100fe200078e0a00 */
[C---:B------:R-:W-:Y:S01]  /*4080*/  ISETP.GT.U32.AND P1, PT, R0.reuse, R69, PT ;  /* 0x000000450000720c */ /* 0x040fe20003f24070 */
[----:B------:R-:W-:Y:S01]  /*4090*/  @!P4 IMAD.IADD R65, R65, 0x1, -R0 ;  /* 0x000000014141c824 */ /* 0x000fe200078e0a00 */
[----:B------:R-:W-:Y:S01]  /*40a0*/  ISETP.GT.U32.AND P4, PT, R0, R71, PT ;  /* 0x000000470000720c */ /* 0x000fe20003f84070 */
[----:B------:R-:W-:Y:S01]  /*40b0*/  @!P0 IMAD.MOV R55, RZ, RZ, -R55 ;  /* 0x000000ffff378224 */ /* 0x000fe200078e0a37 */
[----:B------:R-:W-:Y:S01]  /*40c0*/  ISETP.GE.AND P0, PT, R52, RZ, PT ;  /* 0x000000ff3400720c */ /* 0x000fe20003f06270 */
[----:B------:R-:W-:Y:S01]  /*40d0*/  IMAD.HI.U32 R48, R5, R75, RZ ;  /* 0x0000004b05307227 */ /* 0x000fe200078e00ff */
[----:B------:R-:W-:-:S03]  /*40e0*/  LOP3.LUT R52, R4, 0x1c, RZ, 0xfc, !PT ;  /* 0x0000001c04347812 */ /* 0x000fc600078efcff */
[----:B------:R-:W-:Y:S01]  /*40f0*/  @!P6 IMAD.IADD R61, R61, 0x1, -R0 ;  /* 0x000000013d3de824 */ /* 0x000fe200078e0a00 */
[----:B------:R-:W-:Y:S01]  /*4100*/  IABS R67, R52 ;  /* 0x0000003400437213 */ /* 0x000fe20000000000 */
[----:B------:R-:W-:Y:S02]  /*4110*/  IMAD.MOV R48, RZ, RZ, -R48 ;  /* 0x000000ffff307224 */ /* 0x000fe400078e0a30 */
[----:B------:R-:W-:Y:S01]  /*4120*/  @!P1 IMAD.IADD R69, R69, 0x1, -R0 ;  /* 0x0000000145459824 */ /* 0x000fe200078e0a00 */
[----:B------:R-:W-:Y:S01]  /*4130*/  ISETP.GT.U32.AND P6, PT, R0, R61, PT ;  /* 0x0000003d0000720c */ /* 0x000fe20003fc4070 */
[----:B------:R-:W-:-:S04]  /*4140*/  IMAD.HI.U32 R46, R5, R67, RZ ;  /* 0x00000043052e7227 */ /* 0x000fc800078e00ff */
[----:B------:R-:W-:Y:S01]  /*4150*/  @!P4 IMAD.IADD R71, R71, 0x1, -R0 ;  /* 0x000000014747c824 */ /* 0x000fe200078e0a00 */
[C---:B------:R-:W-:Y:S01]  /*4160*/  ISETP.GT.U32.AND P4, PT, R0.reuse, R69, PT ;  /* 0x000000450000720c */ /* 0x040fe20003f84070 */
[----:B------:R-:W-:Y:S02]  /*4170*/  IMAD.MOV R46, RZ, RZ, -R46 ;  /* 0x000000ffff2e7224 */ /* 0x000fe400078e0a2e */
[----:B------:R-:W-:Y:S02]  /*4180*/  @!P5 IMAD.IADD R59, R59, 0x1, -R0 ;  /* 0x000000013b3bd824 */ /* 0x000fe400078e0a00 */
[C---:B------:R-:W-:Y:S02]  /*4190*/  IMAD R67, R0.reuse, R46, R67 ;  /* 0x0000002e00437224 */ /* 0x040fe400078e0243 */
[----:B------:R-:W-:Y:S01]  /*41a0*/  IMAD.HI.U32 R46, R5, R73, RZ ;  /* 0x00000049052e7227 */ /* 0x000fe200078e00ff */
[----:B------:R-:W-:-:S03]  /*41b0*/  ISETP.GT.U32.AND P5, PT, R0, R59, PT ;  /* 0x0000003b0000720c */ /* 0x000fc60003fa4070 */
[C---:B------:R-:W-:Y:S02]  /*41c0*/  IMAD R75, R0.reuse, R48, R75 ;  /* 0x00000030004b7224 */ /* 0x040fe400078e024b */
[----:B------:R-:W-:Y:S02]  /*41d0*/  IMAD.MOV R46, RZ, RZ, -R46 ;  /* 0x000000ffff2e7224 */ /* 0x000fe400078e0a2e */
[--C-:B------:R-:W-:Y:S01]  /*41e0*/  @!P6 IMAD.IADD R61, R61, 0x1, -R0.reuse ;  /* 0x000000013d3de824 */ /* 0x100fe200078e0a00 */
[C---:B------:R-:W-:Y:S01]  /*41f0*/  ISETP.GT.U32.AND P6, PT, R0.reuse, R67, PT ;  /* 0x000000430000720c */ /* 0x040fe20003fc4070 */
[----:B------:R-:W-:Y:S01]  /*4200*/  @!P4 IMAD.IADD R69, R69, 0x1, -R0 ;  /* 0x000000014545c824 */ /* 0x000fe200078e0a00 */
[C---:B------:R-:W-:Y:S01]  /*4210*/  ISETP.GT.U32.AND P4, PT, R0.reuse, R75, PT ;  /* 0x0000004b0000720c */ /* 0x040fe20003f84070 */
[----:B------:R-:W-:Y:S02]  /*4220*/  IMAD R73, R0, R46, R73 ;  /* 0x0000002e00497224 */ /* 0x000fe400078e0249 */
[----:B------:R-:W-:-:S04]  /*4230*/  IMAD.HI.U32 R46, R5, R79, RZ ;  /* 0x0000004f052e7227 */ /* 0x000fc800078e00ff */
[----:B------:R-:W-:Y:S02]  /*4240*/  IMAD.MOV R48, RZ, RZ, -R46 ;  /* 0x000000ffff307224 */ /* 0x000fe400078e0a2e */
[--C-:B------:R-:W-:Y:S01]  /*4250*/  @!P5 IMAD.IADD R59, R59, 0x1, -R0.reuse ;  /* 0x000000013b3bd824 */ /* 0x100fe200078e0a00 */
[----:B------:R-:W-:Y:S01]  /*4260*/  ISETP.GE.AND P5, PT, R54, RZ, PT ;  /* 0x000000ff3600720c */ /* 0x000fe20003fa6270 */
[----:B------:R-:W-:Y:S01]  /*4270*/  IMAD R79, R0, R48, R79 ;  /* 0x00000030004f7224 */ /* 0x000fe200078e024f */
[----:B------:R-:W-:Y:S01]  /*4280*/  IABS R54, R80 ;  /* 0x0000005000367213 */ /* 0x000fe20000000000 */
[--C-:B------:R-:W-:Y:S01]  /*4290*/  @!P6 IMAD.IADD R67, R67, 0x1, -R0.reuse ;  /* 0x000000014343e824 */ /* 0x100fe200078e0a00 */
[----:B------:R-:W-:Y:S01]  /*42a0*/  ISETP.GE.AND P6, PT, R52, RZ, PT ;  /* 0x000000ff3400720c */ /* 0x000fe20003fc6270 */
[----:B------:R-:W-:Y:S01]  /*42b0*/  @!P4 IMAD.IADD R75, R75, 0x1, -R0 ;  /* 0x000000014b4bc824 */ /* 0x000fe200078e0a00 */
[C---:B------:R-:W-:Y:S01]  /*42c0*/  ISETP.GT.U32.AND P4, PT, R0.reuse, R79, PT ;  /* 0x0000004f0000720c */ /* 0x040fe20003f84070 */
[----:B------:R-:W-:Y:S01]  /*42d0*/  IMAD.HI.U32 R46, R5, R81, RZ ;  /* 0x00000051052e7227 */ /* 0x000fe200078e00ff */
[----:B------:R-:W-:-:S03]  /*42e0*/  ISETP.GT.U32.AND P1, PT, R0, R67, PT ;  /* 0x000000430000720c */ /* 0x000fc60003f24070 */
[----:B------:R-:W-:Y:S01]  /*42f0*/  @!P2 IMAD.MOV R59, RZ, RZ, -R59 ;  /* 0x000000ffff3ba224 */ /* 0x000fe200078e0a3b */
[----:B------:R-:W-:Y:S01]  /*4300*/  ISETP.GT.U32.AND P2, PT, R0, R71, PT ;  /* 0x000000470000720c */ /* 0x000fe20003f44070 */
[----:B------:R-:W-:-:S04]  /*4310*/  IMAD.HI.U32 R50, R5, R77, RZ ;  /* 0x0000004d05327227 */ /* 0x000fc800078e00ff */
[----:B------:R-:W-:Y:S02]  /*4320*/  IMAD.MOV R46, RZ, RZ, -R46 ;  /* 0x000000ffff2e7224 */ /* 0x000fe400078e0a2e */
[----:B------:R-:W-:Y:S02]  /*4330*/  IMAD.MOV R50, RZ, RZ, -R50 ;  /* 0x000000ffff327224 */ /* 0x000fe400078e0a32 */
[C---:B------:R-:W-:Y:S02]  /*4340*/  IMAD R81, R0.reuse, R46, R81 ;  /* 0x0000002e00517224 */ /* 0x040fe400078e0251 */
[C---:B------:R-:W-:Y:S02]  /*4350*/  IMAD R77, R0.reuse, R50, R77 ;  /* 0x00000032004d7224 */ /* 0x040fe400078e024d */
[--C-:B------:R-:W-:Y:S01]  /*4360*/  @!P4 IMAD.IADD R79, R79, 0x1, -R0.reuse ;  /* 0x000000014f4fc824 */ /* 0x100fe200078e0a00 */
[C---:B------:R-:W-:Y:S01]  /*4370*/  ISETP.GT.U32.AND P4, PT, R0.reuse, R81, PT ;  /* 0x000000510000720c */ /* 0x040fe20003f84070 */
[----:B------:R-:W-:Y:S01]  /*4380*/  @!P1 IMAD.IADD R67, R67, 0x1, -R0 ;  /* 0x0000000143439824 */ /* 0x000fe200078e0a00 */
[----:B------:R-:W-:Y:S01]  /*4390*/  ISETP.GT.U32.AND P1, PT, R0, R73, PT ;  /* 0x000000490000720c */ /* 0x000fe20003f24070 */
[----:B------:R-:W-:-:S04]  /*43a0*/  IMAD.HI.U32 R48, R5, R83, RZ ;  /* 0x0000005305307227 */ /* 0x000fc800078e00ff */
[----:B------:R-:W-:Y:S01]  /*43b0*/  @!P2 IMAD.IADD R71, R71, 0x1, -R0 ;  /* 0x000000014747a824 */ /* 0x000fe200078e0a00 */
[----:B------:R-:W-:Y:S01]  /*43c0*/  ISETP.GT.U32.AND P2, PT, R0, R77, PT ;  /* 0x0000004d0000720c */ /* 0x000fe20003f44070 */
[----:B------:R-:W-:Y:S02]  /*43d0*/  IMAD.MOV R48, RZ, RZ, -R48 ;  /* 0x000000ffff307224 */ /* 0x000fe400078e0a30 */
[----:B------:R-:W-:-:S04]  /*43e0*/  IMAD.HI.U32 R50, R5, R85, RZ ;  /* 0x0000005505327227 */ /* 0x000fc800078e00ff */
[C---:B------:R-:W-:Y:S02]  /*43f0*/  IMAD R83, R0.reuse, R48, R83 ;  /* 0x0000003000537224 */ /* 0x040fe400078e0253 */
[--C-:B------:R-:W-:Y:S02]  /*4400*/  @!P4 IMAD.IADD R81, R81, 0x1, -R0.reuse ;  /* 0x000000015151c824 */ /* 0x100fe400078e0a00 */
[--C-:B------:R-:W-:Y:S01]  /*4410*/  @!P1 IMAD.IADD R73, R73, 0x1, -R0.reuse ;  /* 0x0000000149499824 */ /* 0x100fe200078e0a00 */
[----:B------:R-:W-:Y:S01]  /*4420*/  ISETP.GT.U32.AND P4, PT, R0, R83, PT ;  /* 0x000000530000720c */ /* 0x000fe20003f84070 */
[----:B------:R-:W-:Y:S01]  /*4430*/  @!P2 IMAD.IADD R77, R77, 0x1, -R0 ;  /* 0x000000014d4da824 */ /* 0x000fe200078e0a00 */
[----:B------:R-:W-:Y:S01]  /*4440*/  ISETP.GE.AND P1, PT, R56, RZ, PT ;  /* 0x000000ff3800720c */ /* 0x000fe20003f26270 */
[----:B------:R-:W-:Y:S01]  /*4450*/  IMAD.MOV R50, RZ, RZ, -R50 ;  /* 0x000000ffff327224 */ /* 0x000fe200078e0a32 */
[----:B------:R-:W-:Y:S01]  /*4460*/  ISETP.GE.AND P2, PT, R58, RZ, PT ;  /* 0x000000ff3a00720c */ /* 0x000fe20003f46270 */
[----:B------:R-:W-:Y:S01]  /*4470*/  @!P3 IMAD.MOV R61, RZ, RZ, -R61 ;  /* 0x000000ffff3db224 */ /* 0x000fe200078e0a3d */
[----:B------:R-:W-:Y:S01]  /*4480*/  IABS R56, R82 ;  /* 0x0000005200387213 */ /* 0x000fe20000000000 */
[----:B------:R-:W-:Y:S01]  /*4490*/  IMAD.HI.U32 R46, R5, R87, RZ ;  /* 0x00000057052e7227 */ /* 0x000fe200078e00ff */
[----:B------:R-:W-:-:S02]  /*44a0*/  IABS R58, R84 ;  /* 0x00000054003a7213 */ /* 0x000fc40000000000 */
[C---:B------:R-:W-:Y:S01]  /*44b0*/  ISETP.GT.U32.AND P3, PT, R0.reuse, R73, PT ;  /* 0x000000490000720c */ /* 0x040fe20003f64070 */
[----:B------:R-:W-:Y:S02]  /*44c0*/  IMAD R85, R0, R50, R85 ;  /* 0x0000003200557224 */ /* 0x000fe400078e0255 */
[----:B------:R-:W-:-:S04]  /*44d0*/  IMAD.HI.U32 R48, R5, R54, RZ ;  /* 0x0000003605307227 */ /* 0x000fc800078e00ff */
[----:B------:R-:W-:-:S04]  /*44e0*/  IMAD.HI.U32 R50, R5, R56, RZ ;  /* 0x0000003805327227 */ /* 0x000fc800078e00ff */
[----:B------:R-:W-:-:S04]  /*44f0*/  IMAD.HI.U32 R52, R5, R58, RZ ;  /* 0x0000003a05347227 */ /* 0x000fc800078e00ff */
[----:B------:R-:W-:Y:S02]  /*4500*/  IMAD.MOV R46, RZ, RZ, -R46 ;  /* 0x000000ffff2e7224 */ /* 0x000fe400078e0a2e */
[----:B------:R-:W-:Y:S01]  /*4510*/  @!P0 IMAD.MOV R63, RZ, RZ, -R63 ;  /* 0x000000ffff3f8224 */ /* 0x000fe200078e0a3f */
[C---:B------:R-:W-:Y:S01]  /*4520*/  ISETP.GT.U32.AND P0, PT, R0.reuse, R75, PT ;  /* 0x0000004b0000720c */ /* 0x040fe20003f04070 */
[----:B------:R-:W-:Y:S02]  /*4530*/  IMAD.MOV R89, RZ, RZ, -R48 ;  /* 0x000000ffff597224 */ /* 0x000fe400078e0a30 */
[----:B------:R-:W-:Y:S01]  /*4540*/  @!P5 IMAD.MOV R65, RZ, RZ, -R65 ;  /* 0x000000ffff41d224 */ /* 0x000fe200078e0a41 */
[C---:B------:R-:W-:Y:S01]  /*4550*/  ISETP.GT.U32.AND P5, PT, R0.reuse, R79, PT ;  /* 0x0000004f0000720c */ /* 0x040fe20003fa4070 */
[----:B------:R-:W-:Y:S02]  /*4560*/  IMAD.MOV R91, RZ, RZ, -R50 ;  /* 0x000000ffff5b7224 */ /* 0x000fe400078e0a32 */
[----:B------:R-:W-:Y:S01]  /*4570*/  @!P4 IMAD.IADD R83, R83, 0x1, -R0 ;  /* 0x000000015353c824 */ /* 0x000fe200078e0a00 */
[----:B------:R-:W-:Y:S01]  /*4580*/  ISETP.GT.U32.AND P4, PT, R0, R77, PT ;  /* 0x0000004d0000720c */ /* 0x000fe20003f84070 */
[----:B------:R-:W-:-:S02]  /*4590*/  IMAD.MOV R93, RZ, RZ, -R52 ;  /* 0x000000ffff5d7224 */ /* 0x000fc400078e0a34 */
[----:B------:R-:W-:Y:S02]  /*45a0*/  IMAD R87, R0, R46, R87 ;  /* 0x0000002e00577224 */ /* 0x000fe400078e0257 */
[----:B------:R-:W-:-:S04]  /*45b0*/  IMAD.HI.U32 R46, R5, R60, RZ ;  /* 0x0000003c052e7227 */ /* 0x000fc800078e00ff */
[C---:B------:R-:W-:Y:S02]  /*45c0*/  IMAD R5, R0.reuse, R89, R54 ;  /* 0x0000005900057224 */ /* 0x040fe400078e0236 */
[C---:B------:R-:W-:Y:S02]  /*45d0*/  IMAD R89, R0.reuse, R91, R56 ;  /* 0x0000005b00597224 */ /* 0x040fe400078e0238 */
[C---:B------:R-:W-:Y:S02]  /*45e0*/  IMAD R91, R0.reuse, R93, R58 ;  /* 0x0000005d005b7224 */ /* 0x040fe400078e023a */
[----:B------:R-:W-:Y:S02]  /*45f0*/  IMAD.MOV R93, RZ, RZ, -R46 ;  /* 0x000000ffff5d7224 */ /* 0x000fe400078e0a2e */
[----:B------:R-:W-:Y:S01]  /*4600*/  @!P3 IMAD.IADD R73, R73, 0x1, -R0 ;  /* 0x000000014949b824 */ /* 0x000fe200078e0a00 */
[C---:B------:R-:W-:Y:S01]  /*4610*/  ISETP.GT.U32.AND P3, PT, R0.reuse, R87, PT ;  /* 0x000000570000720c */ /* 0x040fe20003f64070 */
[----:B------:R-:W-:Y:S01]  /*4620*/  @!P1 IMAD.MOV R69, RZ, RZ, -R69 ;  /* 0x000000ffff459224 */ /* 0x000fe200078e0a45 */
[C---:B------:R-:W-:Y:S01]  /*4630*/  ISETP.GT.U32.AND P1, PT, R0.reuse, R81, PT ;  /* 0x000000510000720c */ /* 0x040fe20003f24070 */
[----:B------:R-:W-:-:S02]  /*4640*/  IMAD R93, R0, R93, R60 ;  /* 0x0000005d005d7224 */ /* 0x000fc400078e023c */
[----:B------:R-:W-:Y:S01]  /*4650*/  @!P2 IMAD.MOV R71, RZ, RZ, -R71 ;  /* 0x000000ffff47a224 */ /* 0x000fe200078e0a47 */
[C---:B------:R-:W-:Y:S01]  /*4660*/  ISETP.GT.U32.AND P2, PT, R0.reuse, R85, PT ;  /* 0x000000550000720c */ /* 0x040fe20003f44070 */
[--C-:B------:R-:W-:Y:S01]  /*4670*/  @!P0 IMAD.IADD R75, R75, 0x1, -R0.reuse ;  /* 0x000000014b4b8824 */ /* 0x100fe200078e0a00 */
[C---:B------:R-:W-:Y:S01]  /*4680*/  ISETP.GT.U32.AND P0, PT, R0.reuse, R5, PT ;  /* 0x000000050000720c */ /* 0x040fe20003f04070 */
[--C-:B------:R-:W-:Y:S01]  /*4690*/  @!P5 IMAD.IADD R79, R79, 0x1, -R0.reuse ;  /* 0x000000014f4fd824 */ /* 0x100fe200078e0a00 */
[C---:B------:R-:W-:Y:S01]  /*46a0*/  ISETP.GT.U32.AND P5, PT, R0.reuse, R89, PT ;  /* 0x000000590000720c */ /* 0x040fe20003fa4070 */
[--C-:B------:R-:W-:Y:S01]  /*46b0*/  @!P4 IMAD.IADD R77, R77, 0x1, -R0.reuse ;  /* 0x000000014d4dc824 */ /* 0x100fe200078e0a00 */
[C---:B------:R-:W-:Y:S01]  /*46c0*/  ISETP.GT.U32.AND P4, PT, R0.reuse, R93, PT ;  /* 0x0000005d0000720c */ /* 0x040fe20003f84070 */
[----:B------:R-:W-:Y:S01]  /*46d0*/  @!P6 IMAD.MOV R67, RZ, RZ, -R67 ;  /* 0x000000ffff43e224 */ /* 0x000fe200078e0a43 */
[----:B------:R-:W-:Y:S01]  /*46e0*/  ISETP.GT.U32.AND P6, PT, R0, R83, PT ;  /* 0x000000530000720c */ /* 0x000fe20003fc4070 */
[--C-:B------:R-:W-:Y:S01]  /*46f0*/  @!P3 IMAD.IADD R87, R87, 0x1, -R0.reuse ;  /* 0x000000015757b824 */ /* 0x100fe200078e0a00 */
[----:B------:R-:W-:Y:S01]  /*4700*/  ISETP.GE.AND P3, PT, R66, RZ, PT ;  /* 0x000000ff4200720c */ /* 0x000fe20003f66270 */
[--C-:B------:R-:W-:Y:S01]  /*4710*/  @!P1 IMAD.IADD R81, R81, 0x1, -R0.reuse ;  /* 0x0000000151519824 */ /* 0x100fe200078e0a00 */
[----:B------:R-:W-:Y:S01]  /*4720*/  ISETP.GT.U32.AND P1, PT, R0, R91, PT ;  /* 0x0000005b0000720c */ /* 0x000fe20003f24070 */
[--C-:B------:R-:W-:Y:S01]  /*4730*/  @!P2 IMAD.IADD R85, R85, 0x1, -R0.reuse ;  /* 0x000000015555a824 */ /* 0x100fe200078e0a00 */
[----:B------:R-:W-:Y:S01]  /*4740*/  ISETP.GE.AND P2, PT, R64, RZ, PT ;  /* 0x000000ff4000720c */ /* 0x000fe20003f46270 */
        /* <DEDUP_REMOVED lines=8> */
[----:B------:R-:W-:Y:S01]  /*47d0*/  @!P3 IMAD.MOV R77, RZ, RZ, -R77 ;  /* 0x000000ffff4db224 */ /* 0x000fe200078e0a4d */
[C---:B------:R-:W-:Y:S01]  /*47e0*/  ISETP.GT.U32.AND P3, PT, R0.reuse, R5, PT ;  /* 0x000000050000720c */ /* 0x040fe20003f64070 */
[--C-:B------:R-:W-:Y:S01]  /*47f0*/  @!P1 IMAD.IADD R91, R91, 0x1, -R0.reuse ;  /* 0x000000015b5b9824 */ /* 0x100fe200078e0a00 */
[C---:B------:R-:W-:Y:S01]  /*4800*/  ISETP.GT.U32.AND P1, PT, R0.reuse, R85, PT ;  /* 0x000000550000720c */ /* 0x040fe20003f24070 */
[----:B------:R-:W-:Y:S01]  /*4810*/  @!P2 IMAD.MOV R75, RZ, RZ, -R75 ;  /* 0x000000ffff4ba224 */ /* 0x000fe200078e0a4b */
[C---:B------:R-:W-:Y:S01]  /*4820*/  ISETP.GT.U32.AND P2, PT, R0.reuse, R87, PT ;  /* 0x000000570000720c */ /* 0x040fe20003f44070 */
[----:B------:R-:W-:Y:S01]  /*4830*/  @!P0 IMAD.MOV R79, RZ, RZ, -R79 ;  /* 0x000000ffff4f8224 */ /* 0x000fe200078e0a4f */
[----:B------:R-:W-:Y:S01]  /*4840*/  ISETP.GT.U32.AND P0, PT, R0, R93, PT ;  /* 0x0000005d0000720c */ /* 0x000fe20003f04070 */
[----:B------:R-:W-:Y:S01]  /*4850*/  @!P5 IMAD.MOV R83, RZ, RZ, -R83 ;  /* 0x000000ffff53d224 */ /* 0x000fe200078e0a53 */
[----:B------:R-:W-:Y:S01]  /*4860*/  ISETP.GE.AND P5, PT, R76, RZ, PT ;  /* 0x000000ff4c00720c */ /* 0x000fe20003fa6270 */
[----:B------:R-:W-:Y:S01]  /*4870*/  @!P4 IMAD.MOV R81, RZ, RZ, -R81 ;  /* 0x000000ffff51c224 */ /* 0x000fe200078e0a51 */
[C---:B------:R-:W-:Y:S01]  /*4880*/  ISETP.GT.U32.AND P4, PT, R0.reuse, R91, PT ;  /* 0x0000005b0000720c */ /* 0x040fe20003f84070 */
[----:B------:R-:W-:Y:S01]  /*4890*/  @!P6 IMAD.MOV R73, RZ, RZ, -R73 ;  /* 0x000000ffff49e224 */ /* 0x000fe200078e0a49 */
        /* <DEDUP_REMOVED lines=10> */
[C---:B------:R-:W-:Y:S01]  /*4940*/  IADD3 R217, P5, R2.reuse, UR8, RZ ;  /* 0x0000000802d97c10 */ /* 0x040fe2000ffbe0ff */
[--C-:B------:R-:W-:Y:S01]  /*4950*/  @!P4 IMAD.IADD R91, R91, 0x1, -R0.reuse ;  /* 0x000000015b5bc824 */ /* 0x100fe200078e0a00 */
[----:B------:R-:W-:Y:S01]  /*4960*/  ISETP.NE.AND P4, PT, R3, RZ, PT ;  /* 0x000000ff0300720c */ /* 0x000fe20003f85270 */
[----:B------:R-:W-:Y:S01]  /*4970*/  @!P6 IMAD.IADD R89, R89, 0x1, -R0 ;  /* 0x000000015959e824 */ /* 0x000fe200078e0a00 */
[----:B------:R-:W-:Y:S01]  /*4980*/  LOP3.LUT R4, RZ, R3, RZ, 0x33, !PT ;  /* 0x00000003ff047212 */ /* 0x000fe200078e33ff */
[----:B------:R-:W-:Y:S01]  /*4990*/  IMAD.MOV.U32 R3, RZ, RZ, R5 ;  /* 0x000000ffff037224 */ /* 0x000fe200078e0005 */
[----:B------:R-:W-:Y:S01]  /*49a0*/  LEA.HI.X.SX32 R216, R2, UR9, 0x1, P5 ;  /* 0x0000000902d87c11 */ /* 0x000fe2000a8f0eff */
[----:B------:R-:W-:Y:S01]  /*49b0*/  IMAD R0, R86, UR23, RZ ;  /* 0x0000001756007c24 */ /* 0x000fe2000f8e02ff */
[----:B------:R-:W-:Y:S01]  /*49c0*/  IADD3 R219, P5, R6, UR8, RZ ;  /* 0x0000000806db7c10 */ /* 0x000fe2000ffbe0ff */
[----:B------:R-:W-:Y:S01]  /*49d0*/  UIMAD UR8, UR6, 0x7f, URZ ;  /* 0x0000007f060878a4 */ /* 0x000fe2000f8e023f */
[----:B------:R-:W-:Y:S01]  /*49e0*/  @!P3 IMAD.MOV R3, RZ, RZ, -R3 ;  /* 0x000000ffff03b224 */ /* 0x000fe200078e0a03 */
[----:B------:R-:W-:Y:S01]  /*49f0*/  SEL R54, R4, R69, !P4 ;  /* 0x0000004504367207 */ /* 0x000fe20006000000 */
[----:B------:R-:W-:Y:S01]  /*4a00*/  @!P2 IMAD.MOV R87, RZ, RZ, -R87 ;  /* 0x000000ffff57a224 */ /* 0x000fe200078e0a57 */
[----:B------:R-:W-:Y:S01]  /*4a10*/  IADD3 R2, P2, R0, UR24, RZ ;  /* 0x0000001800027c10 */ /* 0x000fe2000ff5e0ff */
[----:B------:R-:W-:Y:S01]  /*4a20*/  @!P0 IMAD.MOV R89, RZ, RZ, -R89 ;  /* 0x000000ffff598224 */ /* 0x000fe200078e0a59 */
[----:B------:R-:W-:Y:S01]  /*4a30*/  SEL R64, R4, R3, !P4 ;  /* 0x0000000304407207 */ /* 0x000fe20006000000 */
[----:B------:R-:W-:-:S02]  /*4a40*/  USHF.R.S32.HI UR24, URZ, 0x1f, UR8 ;  /* 0x0000001f3f187899 */ /* 0x000fc40008011408 */
[----:B------:R-:W-:Y:S01]  /*4a50*/  IADD3 R3, P0, R219, UR8, RZ ;  /* 0x00000008db037c10 */ /* 0x000fe2000ff1e0ff */
[----:B------:R-:W-:Y:S01]  /*4a60*/  @!P1 IMAD.MOV R93, RZ, RZ, -R93 ;  /* 0x000000ffff5d9224 */ /* 0x000fe200078e0a5d */
[----:B------:R-:W-:Y:S01]  /*4a70*/  LEA.HI.X.SX32 R218, R6, UR9, 0x1, P5 ;  /* 0x0000000906da7c11 */ /* 0x000fe2000a8f0eff */
[----:B------:R-:W-:Y:S01]  /*4a80*/  UIMAD UR9, UR6, 0x7e, URZ ;  /* 0x0000007e060978a4 */ /* 0x000fe2000f8e023f */
[----:B------:R-:W-:Y:S01]  /*4a90*/  IADD3 R69, P1, R217, UR8, RZ ;  /* 0x00000008d9457c10 */ /* 0x000fe2000ff3e0ff */
[----:B------:R0:W-:Y:S01]  /*4aa0*/  STL [R1+0x3e0], R3 ;  /* 0x0003e00301007387 */ /* 0x0001e20000100800 */
[----:B------:R-:W-:Y:S01]  /*4ab0*/  LEA.HI.X.SX32 R0, R0, UR25, 0x1, P2 ;  /* 0x0000001900007c11 */ /* 0x000fe200090f0eff */
[----:B------:R-:W-:Y:S01]  /*4ac0*/  USHF.R.S32.HI UR8, URZ, 0x1f, UR9 ;  /* 0x0000001f3f087899 */ /* 0x000fe20008011409 */
[----:B------:R-:W-:Y:S01]  /*4ad0*/  ISETP.GE.AND P6, PT, R84, RZ, PT ;  /* 0x000000ff5400720c */ /* 0x000fe20003fc6270 */
[----:B------:R1:W-:Y:S01]  /*4ae0*/  STL [R1+0x3e8], R69 ;  /* 0x0003e84501007387 */ /* 0x0003e20000100800 */
[----:B------:R-:W-:Y:S01]  /*4af0*/  UIMAD UR25, UR6, 0x7d, URZ ;  /* 0x0000007d061978a4 */ /* 0x000fe2000f8e023f */
[----:B------:R-:W-:Y:S01]  /*4b00*/  SEL R5, R4, R7, !P4 ;  /* 0x0000000704057207 */ /* 0x000fe20006000000 */
[----:B------:R-:W-:Y:S01]  /*4b10*/  IMAD R54, R54, UR26, RZ ;  /* 0x0000001a36367c24 */ /* 0x000fe2000f8e02ff */
[----:B------:R-:W-:Y:S01]  /*4b20*/  SEL R7, R4, R8, !P4 ;  /* 0x0000000804077207 */ /* 0x000fe20006000000 */
[----:B------:R-:W-:Y:S01]  /*4b30*/  IMAD R64, R64, UR26, RZ ;  /* 0x0000001a40407c24 */ /* 0x000fe2000f8e02ff */
[----:B0-----:R-:W-:Y:S01]  /*4b40*/  IADD3.X R3, R218, UR24, RZ, P0, !PT ;  /* 0x00000018da037c10 */ /* 0x001fe200087fe4ff */
[----:B------:R-:W-:Y:S01]  /*4b50*/  IMAD R5, R5, UR26, RZ ;  /* 0x0000001a05057c24 */ /* 0x000fe2000f8e02ff */
[----:B------:R-:W-:Y:S01]  /*4b60*/  SEL R8, R4, R11, !P4 ;  /* 0x0000000b04087207 */ /* 0x000fe20006000000 */
[----:B------:R-:W-:Y:S01]  /*4b70*/  IMAD R7, R7, UR26, RZ ;  /* 0x0000001a07077c24 */ /* 0x000fe2000f8e02ff */
[----:B-1----:R-:W-:Y:S01]  /*4b80*/  IADD3.X R69, R216, UR24, RZ, P1, !PT ;  /* 0x00000018d8457c10 */ /* 0x002fe20008ffe4ff */
[----:B------:R0:W-:Y:S01]  /*4b90*/  STL [R1+0x3dc], R3 ;  /* 0x0003dc0301007387 */ /* 0x0001e20000100800 */
[----:B------:R-:W-:Y:S01]  /*4ba0*/  UIMAD UR24, UR6, 0x7c, URZ ;  /* 0x0000007c061878a4 */ /* 0x000fe2000f8e023f */
[C---:B------:R-:W-:Y:S01]  /*4bb0*/  SEL R6, R4.reuse, R10, !P4 ;  /* 0x0000000a04067207 */ /* 0x040fe20006000000 */
[----:B------:R-:W-:Y:S01]  /*4bc0*/  @!P6 IMAD.MOV R91, RZ, RZ, -R91 ;  /* 0x000000ffff5be224 */ /* 0x000fe200078e0a5b */
[----:B------:R1:W-:Y:S01]  /*4bd0*/  STL [R1+0x3e4], R69 ;  /* 0x0003e44501007387 */ /* 0x0003e20000100800 */
[----:B------:R-:W-:Y:S01]  /*4be0*/  SEL R11, R4, R14, !P4 ;  /* 0x0000000e040b7207 */ /* 0x000fe20006000000 */
[----:B------:R-:W-:Y:S01]  /*4bf0*/  IMAD R8, R8, UR26, RZ ;  /* 0x0000001a08087c24 */ /* 0x000fe2000f8e02ff */
[----:B------:R-:W-:Y:S01]  /*4c00*/  SEL R10, R4, R13, !P4 ;  /* 0x0000000d040a7207 */ /* 0x000fe20006000000 */
[----:B------:R-:W-:Y:S01]  /*4c10*/  IMAD R6, R6, UR26, RZ ;  /* 0x0000001a06067c24 */ /* 0x000fe2000f8e02ff */
[----:B------:R-:W-:Y:S01]  /*4c20*/  SEL R14, R4, R16, !P4 ;  /* 0x00000010040e7207 */ /* 0x000fe20006000000 */
[----:B------:R-:W-:Y:S01]  /*4c30*/  IMAD R11, R11, UR26, RZ ;  /* 0x0000001a0b0b7c24 */ /* 0x000fe2000f8e02ff */
[----:B0-----:R-:W-:Y:S01]  /*4c40*/  IADD3 R3, P0, R219, UR9, RZ ;  /* 0x00000009db037c10 */ /* 0x001fe2000ff1e0ff */
[----:B------:R-:W-:Y:S01]  /*4c50*/  IMAD R10, R10, UR26, RZ ;  /* 0x0000001a0a0a7c24 */ /* 0x000fe2000f8e02ff */
[----:B------:R-:W-:Y:S01]  /*4c60*/  SEL R13, R4, R17, !P4 ;  /* 0x00000011040d7207 */ /* 0x000fe20006000000 */
[----:B------:R-:W-:Y:S01]  /*4c70*/  IMAD R14, R14, UR26, RZ ;  /* 0x0000001a0e0e7c24 */ /* 0x000fe2000f8e02ff */
[----:B-1----:R-:W-:Y:S01]  /*4c80*/  IADD3 R69, P1, R217, UR9, RZ ;  /* 0x00000009d9457c10 */ /* 0x002fe2000ff3e0ff */
[----:B------:R0:W-:Y:S01]  /*4c90*/  STL [R1+0x3f0], R3 ;  /* 0x0003f00301007387 */ /* 0x0001e20000100800 */
[----:B------:R-:W-:Y:S01]  /*4ca0*/  USHF.R.S32.HI UR9, URZ, 0x1f, UR25 ;  /* 0x0000001f3f097899 */ /* 0x000fe20008011419 */
[C---:B------:R-:W-:Y:S01]  /*4cb0*/  SEL R16, R4.reuse, R18, !P4 ;  /* 0x0000001204107207 */ /* 0x040fe20006000000 */
[----:B------:R-:W-:Y:S01]  /*4cc0*/  IMAD R13, R13, UR26, RZ ;  /* 0x0000001a0d0d7c24 */ /* 0x000fe2000f8e02ff */
[----:B------:R1:W-:Y:S01]  /*4cd0*/  STL [R1+0x3f8], R69 ;  /* 0x0003f84501007387 */ /* 0x0003e20000100800 */
[----:B------:R-:W-:-:S02]  /*4ce0*/  SEL R17, R4, R21, !P4 ;  /* 0x0000001504117207 */ /* 0x000fc40006000000 */
        /* <DEDUP_REMOVED lines=12> */
[----:B------:R-:W-:Y:S01]  /*4db0*/  IMAD R21, R21, UR26, RZ ;  /* 0x0000001a15157c24 */ /* 0x000fe2000f8e02ff */
[----:B------:R1:W-:Y:S01]  /*4dc0*/  STL [R1+0x3f4], R69 ;  /* 0x0003f44501007387 */ /* 0x0003e20000100800 */
[----:B------:R-:W-:-:S02]  /*4dd0*/  SEL R24, R4, R27, !P4 ;  /* 0x0000001b04187207 */ /* 0x000fc40006000000 */
[C---:B------:R-:W-:Y:S01]  /*4de0*/  SEL R26, R4.reuse, R29, !P4 ;  /* 0x0000001d041a7207 */ /* 0x040fe20006000000 */
[----:B------:R-:W-:Y:S01]  /*4df0*/  IMAD R23, R23, UR26, RZ ;  /* 0x0000001a17177c24 */ /* 0x000fe2000f8e02ff */
[----:B------:R-:W-:Y:S01]  /*4e00*/  SEL R27, R4, R30, !P4 ;  /* 0x0000001e041b7207 */ /* 0x000fe20006000000 */
[----:B------:R-:W-:Y:S01]  /*4e10*/  IMAD R24, R24, UR26, RZ ;  /* 0x0000001a18187c24 */ /* 0x000fe2000f8e02ff */
[----:B0-----:R-:W-:Y:S01]  /*4e20*/  IADD3 R3, P0, R219, UR25, RZ ;  /* 0x00000019db037c10 */ /* 0x001fe2000ff1e0ff */
[----:B------:R-:W-:Y:S01]  /*4e30*/  IMAD R26, R26, UR26, RZ ;  /* 0x0000001a1a1a7c24 */ /* 0x000fe2000f8e02ff */
[C---:B------:R-:W-:Y:S01]  /*4e40*/  SEL R29, R4.reuse, R32, !P4 ;  /* 0x00000020041d7207 */ /* 0x040fe20006000000 */
        /* <DEDUP_REMOVED lines=19> */
[----:B------:R-:W-:Y:S01]  /*4f80*/  SEL R9, R4, R9, !P4 ;  /* 0x0000000904097207 */ /* 0x000fe20006000000 */
[----:B------:R-:W-:Y:S01]  /*4f90*/  IMAD R36, R36, UR26, RZ ;  /* 0x0000001a24247c24 */ /* 0x000fe2000f8e02ff */
[----:B------:R1:W-:Y:S01]  /*4fa0*/  STL [R1+0x404], R69 ;  /* 0x0004044501007387 */ /* 0x0003e20000100800 */
[----:B------:R-:W-:-:S02]  /*4fb0*/  SEL R38, R4, R41, !P4 ;  /* 0x0000002904267207 */ /* 0x000fc40006000000 */
[C---:B------:R-:W-:Y:S02]  /*4fc0*/  SEL R39, R4.reuse, R42, !P4 ;  /* 0x0000002a04277207 */ /* 0x040fe40006000000 */
        /* <DEDUP_REMOVED lines=9> */
[----:B------:R-:W-:Y:S01]  /*5060*/  SEL R44, R4, R51, !P4 ;  /* 0x00000033042c7207 */ /* 0x000fe20006000000 */
        /* <DEDUP_REMOVED lines=24> */
[C---:B------:R-:W-:Y:S02]  /*51f0*/  SEL R15, R4.reuse, R15, !P4 ;  /* 0x0000000f040f7207 */ /* 0x040fe40006000000 */
[----:B-1----:R-:W-:Y:S01]  /*5200*/  IADD3 R69, P1, R217, UR8, RZ ;  /* 0x00000008d9457c10 */ /* 0x002fe2000ff3e0ff */
[----:B------:R0:W-:Y:S01]  /*5210*/  STL [R1+0x420], R3 ;  /* 0x0004200301007387 */ /* 0x0001e20000100800 */
[----:B------:R-:W-:Y:S01]  /*5220*/  USHF.R.S32.HI UR8, URZ, 0x1f, UR9 ;  /* 0x0000001f3f087899 */ /* 0x000fe20008011409 */
[----:B------:R-:W-:-:S02]  /*5230*/  SEL R19, R4, R19, !P4 ;  /* 0x0000001304137207 */ /* 0x000fc40006000000 */
[----:B------:R1:W-:Y:S01]  /*5240*/  STL [R1+0x428], R69 ;  /* 0x0004284501007387 */ /* 0x0003e20000100800 */
[C---:B------:R-:W-:Y:S02]  /*5250*/  SEL R22, R4.reuse, R22, !P4 ;  /* 0x0000001604167207 */ /* 0x040fe40006000000 */
[C---:B------:R-:W-:Y:S02]  /*5260*/  SEL R25, R4.reuse, R25, !P4 ;  /* 0x0000001904197207 */ /* 0x040fe40006000000 */
[----:B------:R-:W-:Y:S02]  /*5270*/  SEL R28, R4, R28, !P4 ;  /* 0x0000001c041c7207 */ /* 0x000fe40006000000 */
[----:B0-----:R-:W-:Y:S02]  /*5280*/  IADD3.X R3, R218, UR24, RZ, P0, !PT ;  /* 0x00000018da037c10 */ /* 0x001fe400087fe4ff */
[----:B------:R-:W-:Y:S02]  /*5290*/  SEL R31, R4, R31, !P4 ;  /* 0x0000001f041f7207 */ /* 0x000fe40006000000 */
[----:B-1----:R-:W-:Y:S01]  /*52a0*/  IADD3.X R69, R216, UR24, RZ, P1, !PT ;  /* 0x00000018d8457c10 */ /* 0x002fe20008ffe4ff */
[----:B------:R0:W-:Y:S01]  /*52b0*/  STL [R1+0x41c], R3 ;  /* 0x00041c0301007387 */ /* 0x0001e20000100800 */
[----:B------:R-:W-:Y:S01]  /*52c0*/  UIMAD UR24, UR6, 0x78, URZ ;  /* 0x00000078061878a4 */ /* 0x000fe2000f8e023f */
[----:B------:R-:W-:-:S02]  /*52d0*/  SEL R34, R4, R34, !P4 ;  /* 0x0000002204227207 */ /* 0x000fc40006000000 */
[----:B------:R1:W-:Y:S01]  /*52e0*/  STL [R1+0x424], R69 ;  /* 0x0004244501007387 */ /* 0x0003e20000100800 */
[C---:B------:R-:W-:Y:S02]  /*52f0*/  SEL R37, R4.reuse, R37, !P4 ;  /* 0x0000002504257207 */ /* 0x040fe40006000000 */
[C---:B------:R-:W-:Y:S02]  /*5300*/  SEL R40, R4.reuse, R40, !P4 ;  /* 0x0000002804287207 */ /* 0x040fe40006000000 */
[C---:B------:R-:W-:Y:S02]  /*5310*/  SEL R43, R4.reuse, R43, !P4 ;  /* 0x0000002b042b7207 */ /* 0x040fe40006000000 */
[----:B0-----:R-:W-:Y:S02]  /*5320*/  IADD3 R3, P0, R219, UR9, RZ ;  /* 0x00000009db037c10 */ /* 0x001fe4000ff1e0ff */
[C---:B------:R-:W-:Y:S02]  /*5330*/  SEL R49, R4.reuse, R49, !P4 ;  /* 0x0000003104317207 */ /* 0x040fe40006000000 */
[----:B-1----:R-:W-:Y:S01]  /*5340*/  IADD3 R69, P1, R217, UR9, RZ ;  /* 0x00000009d9457c10 */ /* 0x002fe2000ff3e0ff */
[----:B------:R0:W-:Y:S01]  /*5350*/  STL [R1+0x430], R3 ;  /* 0x0004300301007387 */ /* 0x0001e20000100800 */
[----:B------:R-:W-:Y:S01]  /*5360*/  USHF.R.S32.HI UR9, URZ, 0x1f, UR25 ;  /* 0x0000001f3f097899 */ /* 0x000fe20008011419 */
[----:B------:R-:W-:-:S02]  /*5370*/  SEL R47, R4, R47, !P4 ;  /* 0x0000002f042f7207 */ /* 0x000fc40006000000 */
[----:B------:R1:W-:Y:S01]  /*5380*/  STL [R1+0x438], R69 ;  /* 0x0004384501007387 */ /* 0x0003e20000100800 */
[C---:B------:R-:W-:Y:S02]  /*5390*/  SEL R59, R4.reuse, R59, !P4 ;  /* 0x0000003b043b7207 */ /* 0x040fe40006000000 */
[C---:B------:R-:W-:Y:S01]  /*53a0*/  SEL R55, R4.reuse, R71, !P4 ;  /* 0x0000004704377207 */ /* 0x040fe20006000000 */
[----:B------:R-:W-:Y:S01]  /*53b0*/  IMAD R47, R47, UR26, RZ ;  /* 0x0000001a2f2f7c24 */ /* 0x000fe2000f8e02ff */
[----:B------:R-:W-:Y:S02]  /*53c0*/  SEL R56, R4, R73, !P4 ;  /* 0x0000004904387207 */ /* 0x000fe40006000000 */
[----:B------:R-:W-:Y:S02]  /*53d0*/  CS2R R72, SRZ ;  /* 0x0000000000487805 */ /* 0x000fe4000001ff00 */
        /* <DEDUP_REMOVED lines=11> */
[----:B------:R-:W-:Y:S02]  /*5490*/  CS2R R74, SRZ ;  /* 0x00000000004a7805 */ /* 0x000fe4000001ff00 */
[----:B------:R-:W-:Y:S01]  /*54a0*/  SEL R60, R4, R81, !P4 ;  /* 0x00000051043c7207 */ /* 0x000fe20006000000 */
[----:B------:R-:W-:Y:S01]  /*54b0*/  IMAD R58, R58, UR26, RZ ;  /* 0x0000001a3a3a7c24 */ /* 0x000fe2000f8e02ff */
[----:B------:R-:W-:Y:S02]  /*54c0*/  SEL R61, R4, R83, !P4 ;  /* 0x00000053043d7207 */ /* 0x000fe40006000000 */
[----:B------:R-:W-:Y:S02]  /*54d0*/  CS2R R76, SRZ ;  /* 0x00000000004c7805 */ /* 0x000fe4000001ff00 */
        /* <DEDUP_REMOVED lines=11> */
[----:B------:R-:W-:Y:S02]  /*5590*/  CS2R R88, SRZ ;  /* 0x0000000000587805 */ /* 0x000fe4000001ff00 */
[C---:B------:R-:W-:Y:S01]  /*55a0*/  SEL R66, R4.reuse, R91, !P4 ;  /* 0x0000005b04427207 */ /* 0x040fe20006000000 */
[----:B------:R-:W-:Y:S01]  /*55b0*/  IMAD R63, R63, UR26, RZ ;  /* 0x0000001a3f3f7c24 */ /* 0x000fe2000f8e02ff */
[----:B------:R-:W-:Y:S01]  /*55c0*/  SEL R67, R4, R93, !P4 ;  /* 0x0000005d04437207 */ /* 0x000fe20006000000 */
[----:B------:R-:W-:Y:S01]  /*55d0*/  IMAD R4, R9, UR26, RZ ;  /* 0x0000001a09047c24 */ /* 0x000fe2000f8e02ff */
[----:B0-----:R-:W-:Y:S01]  /*55e0*/  IADD3.X R3, R218, UR9, RZ, P0, !PT ;  /* 0x00000009da037c10 */ /* 0x001fe200087fe4ff */
[----:B------:R-:W-:Y:S01]  /*55f0*/  IMAD R9, R12, UR26, RZ ;  /* 0x0000001a0c097c24 */ /* 0x000fe2000f8e02ff */
[----:B------:R-:W-:Y:S02]  /*5600*/  CS2R R90, SRZ ;  /* 0x00000000005a7805 */ /* 0x000fe4000001ff00 */
[----:B-1----:R-:W-:Y:S01]  /*5610*/  IADD3.X R69, R216, UR9, RZ, P1, !PT ;  /* 0x00000009d8457c10 */ /* 0x002fe20008ffe4ff */
[----:B------:R-:W-:Y:S01]  /*5620*/  UIMAD UR9, UR6, 0x76, URZ ;  /* 0x00000076060978a4 */ /* 0x000fe2000f8e023f */
[----:B------:R0:W-:Y:S01]  /*5630*/  STL [R1+0x43c], R3 ;  /* 0x00043c0301007387 */ /* 0x0001e20000100800 */
[----:B------:R-:W-:Y:S01]  /*5640*/  IMAD R12, R15, UR26, RZ ;  /* 0x0000001a0f0c7c24 */ /* 0x000fe2000f8e02ff */
[----:B------:R-:W-:Y:S01]  /*5650*/  CS2R R92, SRZ ;  /* 0x00000000005c7805 */ /* 0x000fe2000001ff00 */
[----:B------:R-:W-:Y:S01]  /*5660*/  IMAD R15, R19, UR26, RZ ;  /* 0x0000001a130f7c24 */ /* 0x000fe2000f8e02ff */
[----:B------:R1:W-:Y:S01]  /*5670*/  STL [R1+0x444], R69 ;  /* 0x0004444501007387 */ /* 0x0003e20000100800 */
[----:B------:R-:W-:Y:S01]  /*5680*/  IMAD R19, R22, UR26, RZ ;  /* 0x0000001a16137c24 */ /* 0x000fe2000f8e02ff */
[----:B------:R-:W-:Y:S01]  /*5690*/  CS2R R80, SRZ ;  /* 0x0000000000507805 */ /* 0x000fe2000001ff00 */
[----:B------:R-:W-:Y:S01]  /*56a0*/  IMAD R22, R25, UR26, RZ ;  /* 0x0000001a19167c24 */ /* 0x000fe2000f8e02ff */
[----:B------:R-:W-:Y:S01]  /*56b0*/  CS2R R82, SRZ ;  /* 0x0000000000527805 */ /* 0x000fe2000001ff00 */
[----:B------:R-:W-:Y:S01]  /*56c0*/  IMAD R25, R28, UR26, RZ ;  /* 0x0000001a1c197c24 */ /* 0x000fe2000f8e02ff */
[----:B0-----:R-:W-:Y:S01]  /*56d0*/  IADD3 R3, P0, R219, UR24, RZ ;  /* 0x00000018db037c10 */ /* 0x001fe2000ff1e0ff */
[----:B------:R-:W-:Y:S01]  /*56e0*/  IMAD R28, R31, UR26, RZ ;  /* 0x0000001a1f1c7c24 */ /* 0x000fe2000f8e02ff */
[----:B------:R-:W-:Y:S01]  /*56f0*/  CS2R R84, SRZ ;  /* 0x0000000000547805 */ /* 0x000fe2000001ff00 */
[----:B------:R-:W-:Y:S01]  /*5700*/  IMAD R31, R34, UR26, RZ ;  /* 0x0000001a221f7c24 */ /* 0x000fe2000f8e02ff */
[----:B-1----:R-:W-:Y:S01]  /*5710*/  IADD3 R69, P1, R217, UR24, RZ ;  /* 0x00000018d9457c10 */ /* 0x002fe2000ff3e0ff */
[----:B------:R0:W-:Y:S01]  /*5720*/  STL [R1+0x450], R3 ;  /* 0x0004500301007387 */ /* 0x0001e20000100800 */
[----:B------:R-:W-:Y:S01]  /*5730*/  USHF.R.S32.HI UR24, URZ, 0x1f, UR8 ;  /* 0x0000001f3f187899 */ /* 0x000fe20008011408 */
[----:B------:R-:W-:Y:S01]  /*5740*/  IMAD R34, R37, UR26, RZ ;  /* 0x0000001a25227c24 */ /* 0x000fe2000f8e02ff */
[----:B------:R-:W-:Y:S01]  /*5750*/  CS2R R86, SRZ ;  /* 0x0000000000567805 */ /* 0x000fe2000001ff00 */
[----:B------:R1:W-:Y:S01]  /*5760*/  STL [R1+0x458], R69 ;  /* 0x0004584501007387 */ /* 0x0003e20000100800 */
[----:B------:R-:W-:-:S02]  /*5770*/  IMAD R37, R40, UR26, RZ ;  /* 0x0000001a28257c24 */ /* 0x000fc4000f8e02ff */
[----:B------:R-:W-:Y:S02]  /*5780*/  IMAD R40, R43, UR26, RZ ;  /* 0x0000001a2b287c24 */ /* 0x000fe4000f8e02ff */
[----:B------:R-:W-:Y:S01]  /*5790*/  IMAD R43, R49, UR26, RZ ;  /* 0x0000001a312b7c24 */ /* 0x000fe2000f8e02ff */
[----:B0-----:R-:W-:Y:S01]  /*57a0*/  IADD3.X R3, R218, UR25, RZ, P0, !PT ;  /* 0x00000019da037c10 */ /* 0x001fe200087fe4ff */
[----:B------:R-:W-:Y:S02]  /*57b0*/  IMAD R49, R59, UR26, RZ ;  /* 0x0000001a3b317c24 */ /* 0x000fe4000f8e02ff */
[----:B------:R-:W-:Y:S01]  /*57c0*/  IMAD R59, R79, UR26, RZ ;  /* 0x0000001a4f3b7c24 */ /* 0x000fe2000f8e02ff */
[----:B-1----:R-:W-:Y:S01]  /*57d0*/  IADD3.X R69, R216, UR25, RZ, P1, !PT ;  /* 0x00000019d8457c10 */ /* 0x002fe20008ffe4ff */
[----:B------:R0:W-:Y:S01]  /*57e0*/  STL [R1+0x44c], R3 ;  /* 0x00044c0301007387 */ /* 0x0001e20000100800 */
[----:B------:R-:W-:Y:S01]  /*57f0*/  UIMAD UR25, UR6, 0x75, URZ ;  /* 0x00000075061978a4 */ /* 0x000fe2000f8e023f */
[----:B------:R-:W-:Y:S01]  /*5800*/  IMAD R65, R65, UR26, RZ ;  /* 0x0000001a41417c24 */ /* 0x000fe2000f8e02ff */
[----:B------:R-:W-:Y:S01]  /*5810*/  CS2R R78, SRZ ;  /* 0x00000000004e7805 */ /* 0x000fe2000001ff00 */
[----:B------:R1:W-:Y:S01]  /*5820*/  STL [R1+0x454], R69 ;  /* 0x0004544501007387 */ /* 0x0003e20000100800 */
[----:B------:R-:W-:-:S02]  /*5830*/  IMAD R66, R66, UR26, RZ ;  /* 0x0000001a42427c24 */ /* 0x000fc4000f8e02ff */
[----:B------:R-:W-:Y:S01]  /*5840*/  IMAD R67, R67, UR26, RZ ;  /* 0x0000001a43437c24 */ /* 0x000fe2000f8e02ff */
[----:B------:R-:W-:Y:S01]  /*5850*/  ULDC UR26, c[0x0][0x238] ;  /* 0x00008e00001a7ab9 */ /* 0x000fe20000000800 */
[----:B0-----:R-:W-:Y:S01]  /*5860*/  IADD3 R3, P0, R219, UR8, RZ ;  /* 0x00000008db037c10 */ /* 0x001fe2000ff1e0ff */
[----:B------:R-:W-:Y:S01]  /*5870*/  USHF.L.U32 UR26, UR26, 0x3, URZ ;  /* 0x000000031a1a7899 */ /* 0x000fe2000800063f */
[----:B-1----:R-:W-:-:S03]  /*5880*/  IADD3 R69, P1, R217, UR8, RZ ;  /* 0x00000008d9457c10 */ /* 0x002fc6000ff3e0ff */
[----:B------:R0:W-:Y:S01]  /*5890*/  STL [R1+0x460], R3 ;  /* 0x0004600301007387 */ /* 0x0001e20000100800 */
[----:B------:R-:W-:-:S03]  /*58a0*/  USHF.R.S32.HI UR8, URZ, 0x1f, UR9 ;  /* 0x0000001f3f087899 */ /* 0x000fc60008011409 */
[----:B------:R1:W-:Y:S01]  /*58b0*/  STL [R1+0x468], R69 ;  /* 0x0004684501007387 */ /* 0x0003e20000100800 */
[----:B0-----:R-:W-:Y:S02]  /*58c0*/  IADD3.X R3, R218, UR24, RZ, P0, !PT ;  /* 0x00000018da037c10 */ /* 0x001fe400087fe4ff */
[----:B-1----:R-:W-:-:S03]  /*58d0*/  IADD3.X R69, R216, UR24, RZ, P1, !PT ;  /* 0x00000018d8457c10 */ /* 0x002fc60008ffe4ff */
[----:B------:R0:W-:Y:S01]  /*58e0*/  STL [R1+0x45c], R3 ;  /* 0x00045c0301007387 */ /* 0x0001e20000100800 */
[----:B------:R-:W-:-:S03]  /*58f0*/  UIMAD UR24, UR6, 0x74, URZ ;  /* 0x00000074061878a4 */ /* 0x000fc6000f8e023f */
[----:B------:R1:W-:Y:S01]  /*5900*/  STL [R1+0x464], R69 ;  /* 0x0004644501007387 */ /* 0x0003e20000100800 */
[----:B0-----:R-:W-:Y:S02]  /*5910*/  IADD3 R3, P0, R219, UR9, RZ ;  /* 0x00000009db037c10 */ /* 0x001fe4000ff1e0ff */
        /* <DEDUP_REMOVED lines=517> */
[----:B------:R-:W-:-:S03]  /*7970*/  USHF.L.U32 UR24, UR6, 0x6, URZ ;  /* 0x0000000606187899 */ /* 0x000fc6000800063f */
        /* <DEDUP_REMOVED lines=30> */
[----:B------:R1:W-:Y:S03]  /*7b60*/  STL [R1+0xae4], R69 ;  /* 0x000ae44501007387 */ /* 0x0003e60000100800 */
[----:B------:R-:W-:Y:S02]  /*7b70*/  IADD3 R70, P3, R217, UR25, RZ ;  /* 0x00000019d9467c10 */ /* 0x000fe4000ff7e0ff */
[----:B0-----:R-:W-:Y:S02]  /*7b80*/  IADD3 R3, P0, R219, UR8, RZ ;  /* 0x00000008db037c10 */ /* 0x001fe4000ff1e0ff */
[----:B-1----:R-:W-:-:S03]  /*7b90*/  IADD3 R69, P1, R217, UR8, RZ ;  /* 0x00000008d9457c10 */ /* 0x002fc6000ff3e0ff */
[----:B------:R0:W-:Y:S01]  /*7ba0*/  STL [R1+0xaf0], R3 ;  /* 0x000af00301007387 */ /* 0x0001e20000100800 */
[----:B------:R-:W-:-:S03]  /*7bb0*/  UIMAD UR8, UR6, 0x3c, URZ ;  /* 0x0000003c060878a4 */ /* 0x000fc6000f8e023f */
[----:B------:R1:W-:Y:S01]  /*7bc0*/  STL [R1+0xaf8], R69 ;  /* 0x000af84501007387 */ /* 0x0003e20000100800 */
[----:B0-----:R-:W-:Y:S02]  /*7bd0*/  IADD3.X R3, R218, UR24, RZ, P0, !PT ;  /* 0x00000018da037c10 */ /* 0x001fe400087fe4ff */
[----:B-1----:R-:W-:-:S03]  /*7be0*/  IADD3.X R69, R216, UR24, RZ, P1, !PT ;  /* 0x00000018d8457c10 */ /* 0x002fc60008ffe4ff */
[----:B------:R0:W-:Y:S01]  /*7bf0*/  STL [R1+0xaec], R3 ;  /* 0x000aec0301007387 */ /* 0x0001e20000100800 */
[----:B------:R-:W-:-:S03]  /*7c00*/  USHF.R.S32.HI UR24, URZ, 0x1f, UR9 ;  /* 0x0000001f3f187899 */ /* 0x000fc60008011409 */
[----:B------:R1:W-:Y:S01]  /*7c10*/  STL [R1+0xaf4], R69 ;  /* 0x000af44501007387 */ /* 0x0003e20000100800 */
[----:B0-----:R-:W-:Y:S02]  /*7c20*/  IADD3 R3, P0, R219, UR9, RZ ;  /* 0x00000009db037c10 */ /* 0x001fe4000ff1e0ff */
[----:B-1----:R-:W-:-:S03]  /*7c30*/  IADD3 R69, P1, R217, UR9, RZ ;  /* 0x00000009d9457c10 */ /* 0x002fc6000ff3e0ff */
[----:B------:R0:W-:Y:S01]  /*7c40*/  STL [R1+0xb00], R3 ;  /* 0x000b000301007387 */ /* 0x0001e20000100800 */
[----:B------:R-:W-:-:S03]  /*7c50*/  USHF.R.S32.HI UR9, URZ, 0x1f, UR25 ;  /* 0x0000001f3f097899 */ /* 0x000fc60008011419 */
[----:B------:R1:W-:Y:S01]  /*7c60*/  STL [R1+0xb08], R69 ;  /* 0x000b084501007387 */ /* 0x0003e20000100800 */
[----:B0-----:R-:W-:Y:S01]  /*7c70*/  IADD3 R3, P2, R219, UR25, RZ ;  /* 0x00000019db037c10 */ /* 0x001fe2000ff5e0ff */
[----:B------:R-:W-:Y:S02]  /*7c80*/  ULDC UR25, c[0x0][0x238] ;  /* 0x00008e0000197ab9 */ /* 0x000fe40000000800 */
[----:B------:R-:W-:Y:S01]  /*7c90*/  UIMAD UR25, UR25, 0x9, URZ ;  /* 0x00000009191978a4 */ /* 0x000fe2000f8e023f */
[----:B-1----:R-:W-:Y:S01]  /*7ca0*/  IADD3.X R69, R218, UR24, RZ, P0, !PT ;  /* 0x00000018da457c10 */ /* 0x002fe200087fe4ff */
[----:B------:R0:W-:Y:S04]  /*7cb0*/  STL [R1+0xb10], R3 ;  /* 0x000b100301007387 */ /* 0x0001e80000100800 */
[----:B------:R-:W-:Y:S04]  /*7cc0*/  STL [R1+0xb18], R70 ;  /* 0x000b184601007387 */ /* 0x000fe80000100800 */
[----:B------:R1:W-:Y:S01]  /*7cd0*/  STL [R1+0xafc], R69 ;  /* 0x000afc4501007387 */ /* 0x0003e20000100800 */
[----:B0-----:R-:W-:Y:S01]  /*7ce0*/  IADD3.X R3, R216, UR24, RZ, P1, !PT ;  /* 0x00000018d8037c10 */ /* 0x001fe20008ffe4ff */
[----:B------:R-:W-:-:S03]  /*7cf0*/  UIMAD UR24, UR27, 0x39, URZ ;  /* 0x000000391b1878a4 */ /* 0x000fc6000f8e023f */
[----:B------:R-:W-:Y:S01]  /*7d00*/  ULDC UR27, c[0x0][0x238] ;  /* 0x00008e00001b7ab9 */ /* 0x000fe20000000800 */
[----:B------:R0:W-:Y:S01]  /*7d10*/  STL [R1+0xb04], R3 ;  /* 0x000b040301007387 */ /* 0x0001e20000100800 */
[----:B------:R-:W-:Y:S01]  /*7d20*/  UIMAD UR27, UR27, 0x7, URZ ;  /* 0x000000071b1b78a4 */ /* 0x000fe2000f8e023f */
[----:B-1----:R-:W-:-:S05]  /*7d30*/  IADD3.X R69, R218, UR9, RZ, P2, !PT ;  /* 0x00000009da457c10 */ /* 0x002fca00097fe4ff */
[----:B------:R1:W-:Y:S01]  /*7d40*/  STL [R1+0xb0c], R69 ;  /* 0x000b0c4501007387 */ /* 0x0003e20000100800 */
[----:B0-----:R-:W-:Y:S01]  /*7d50*/  IADD3.X R3, R216, UR9, RZ, P3, !PT ;  /* 0x00000009d8037c10 */ /* 0x001fe20009ffe4ff */
[----:B------:R-:W-:Y:S01]  /*7d60*/  USHF.R.S32.HI UR9, URZ, 0x1f, UR8 ;  /* 0x0000001f3f097899 */ /* 0x000fe20008011408 */
[----:B------:R-:W-:-:S03]  /*7d70*/  IADD3 R70, P3, R217, UR28, RZ ;  /* 0x0000001cd9467c10 */ /* 0x000fc6000ff7e0ff */
[----:B------:R0:W-:Y:S01]  /*7d80*/  STL [R1+0xb14], R3 ;  /* 0x000b140301007387 */ /* 0x0001e20000100800 */
[----:B-1----:R-:W-:-:S05]  /*7d90*/  IADD3 R69, P0, R219, UR8, RZ ;  /* 0x00000008db457c10 */ /* 0x002fca000ff1e0ff */
[----:B------:R1:W-:Y:S01]  /*7da0*/  STL [R1+0xb20], R69 ;  /* 0x000b204501007387 */ /* 0x0003e20000100800 */
[----:B0-----:R-:W-:Y:S01]  /*7db0*/  IADD3 R3, P1, R217, UR8, RZ ;  /* 0x00000008d9037c10 */ /* 0x001fe2000ff3e0ff */
[----:B------:R-:W-:Y:S02]  /*7dc0*/  UIMAD UR8, UR6, 0x3b, URZ ;  /* 0x0000003b060878a4 */ /* 0x000fe4000f8e023f */
[----:B------:R-:W-:Y:S02]  /*7dd0*/  USHF.L.U32 UR6, UR6, 0x7, URZ ;  /* 0x0000000706067899 */ /* 0x000fe4000800063f */
[----:B------:R0:W-:Y:S01]  /*7de0*/  STL [R1+0xb28], R3 ;  /* 0x000b280301007387 */ /* 0x0001e20000100800 */
[----:B-1----:R-:W-:Y:S02]  /*7df0*/  IADD3.X R69, R216, UR9, RZ, P1, !PT ;  /* 0x00000009d8457c10 */ /* 0x002fe40008ffe4ff */
[----:B0-----:R-:W-:Y:S01]  /*7e00*/  IADD3.X R3, R218, UR9, RZ, P0, !PT ;  /* 0x00000009da037c10 */ /* 0x001fe200087fe4ff */
[----:B------:R-:W-:-:S04]  /*7e10*/  USHF.R.S32.HI UR9, URZ, 0x1f, UR8 ;  /* 0x0000001f3f097899 */ /* 0x000fc80008011408 */
[----:B------:R0:W-:Y:S04]  /*7e20*/  STL [R1+0xb1c], R3 ;  /* 0x000b1c0301007387 */ /* 0x0001e80000100800 */
        /* <DEDUP_REMOVED lines=17> */
[----:B------:R-:W-:Y:S01]  /*7f40*/  USHF.L.U32 UR32, UR32, 0x2, URZ ;  /* 0x0000000220207899 */ /* 0x000fe2000800063f */
        /* <DEDUP_REMOVED lines=9> */
[----:B------:R-:W-:-:S04]  /*7fe0*/  USHF.R.S32.HI UR24, URZ, 0x1f, UR34 ;  /* 0x0000001f3f187899 */ /* 0x000fc80008011422 */
        /* <DEDUP_REMOVED lines=9> */
[----:B------:R-:W-:Y:S02]  /*8080*/  ULDC UR34, c[0x0][0x238] ;  /* 0x00008e0000227ab9 */ /* 0x000fe40000000800 */
[----:B------:R-:W-:Y:S01]  /*8090*/  USHF.L.U32 UR34, UR34, 0x1, URZ ;  /* 0x0000000122227899 */ /* 0x000fe2000800063f */
        /* <DEDUP_REMOVED lines=9> */
[----:B------:R-:W-:-:S04]  /*8130*/  USHF.R.S32.HI UR24, URZ, 0x1f, UR29 ;  /* 0x0000001f3f187899 */ /* 0x000fc8000801141d */
[----:B------:R0:W-:Y:S01]  /*8140*/  STL [R1+0xb64], R3 ;  /* 0x000b640301007387 */ /* 0x0001e20000100800 */
[----:B-1----:R-:W-:-:S05]  /*8150*/  IADD3.X R69, R218, UR8, RZ, P2, !PT ;  /* 0x00000008da457c10 */ /* 0x002fca00097fe4ff */
[----:B------:R1:W-:Y:S01]  /*8160*/  STL [R1+0xb6c], R69 ;  /* 0x000b6c4501007387 */ /* 0x0003e20000100800 */
[----:B0-----:R-:W-:Y:S01]  /*8170*/  IADD3.X R3, R216, UR8, RZ, P3, !PT ;  /* 0x00000008d8037c10 */ /* 0x001fe20009ffe4ff */
[----:B------:R-:W-:-:S04]  /*8180*/  USHF.R.S32.HI UR8, URZ, 0x1f, UR9 ;  /* 0x0000001f3f087899 */ /* 0x000fc80008011409 */
[----:B------:R0:W-:Y:S01]  /*8190*/  STL [R1+0xb74], R3 ;  /* 0x000b740301007387 */ /* 0x0001e20000100800 */
[----:B-1----:R-:W-:-:S04]  /*81a0*/  IADD3 R69, P0, R219, UR9, RZ ;  /* 0x00000009db457c10 */ /* 0x002fc8000ff1e0ff */
[----:B------:R-:W-:Y:S01]  /*81b0*/  IADD3.X R70, R218, UR8, RZ, P0, !PT ;  /* 0x00000008da467c10 */ /* 0x000fe200087fe4ff */
[----:B------:R1:W-:Y:S01]  /*81c0*/  STL [R1+0xb80], R69 ;  /* 0x000b804501007387 */ /* 0x0003e20000100800 */
[----:B0-----:R-:W-:Y:S01]  /*81d0*/  IADD3 R3, P1, R217, UR9, RZ ;  /* 0x00000009d9037c10 */ /* 0x001fe2000ff3e0ff */
[----:B------:R-:W-:-:S04]  /*81e0*/  USHF.R.S32.HI UR9, URZ, 0x1f, UR60 ;  /* 0x0000001f3f097899 */ /* 0x000fc8000801143c */
[----:B------:R0:W-:Y:S01]  /*81f0*/  STL [R1+0xb88], R3 ;  /* 0x000b880301007387 */ /* 0x0001e20000100800 */
[----:B-1----:R-:W-:-:S03]  /*8200*/  IADD3.X R69, R216, UR8, RZ, P1, !PT ;  /* 0x00000008d8457c10 */ /* 0x002fc60008ffe4ff */
[----:B------:R-:W-:Y:S01]  /*8210*/  STL [R1+0xb7c], R70 ;  /* 0x000b7c4601007387 */ /* 0x000fe20000100800 */
[----:B------:R-:W-:-:S03]  /*8220*/  USHF.R.S32.HI UR8, URZ, 0x1f, UR35 ;  /* 0x0000001f3f087899 */ /* 0x000fc60008011423 */
[----:B------:R1:W-:Y:S01]  /*8230*/  STL [R1+0xb84], R69 ;  /* 0x000b844501007387 */ /* 0x0003e20000100800 */
[----:B0-----:R-:W-:-:S04]  /*8240*/  SHF.R.S32.HI R3, RZ, 0x1f, R223 ;  /* 0x0000001fff037819 */ /* 0x001fc800000114df */
[----:B------:R-:W-:Y:S02]  /*8250*/  LEA.HI R223, R3, R223, RZ, 0x7 ;  /* 0x000000df03df7211 */ /* 0x000fe400078f38ff */
[----:B------:R-:W-:Y:S02]  /*8260*/  IADD3 R3, P0, R219, UR35, RZ ;  /* 0x00000023db037c10 */ /* 0x000fe4000ff1e0ff */
[----:B-1----:R-:W-:Y:S01]  /*8270*/  IADD3 R69, P1, R217, UR35, RZ ;  /* 0x00000023d9457c10 */ /* 0x002fe2000ff3e0ff */
[----:B------:R-:W-:Y:S01]  /*8280*/  ULDC UR35, c[0x0][0x238] ;  /* 0x00008e0000237ab9 */ /* 0x000fe20000000800 */
[----:B------:R-:W-:Y:S01]  /*8290*/  IADD3.X R70, R218, UR8, RZ, P0, !PT ;  /* 0x00000008da467c10 */ /* 0x000fe200087fe4ff */
[----:B------:R0:W-:Y:S01]  /*82a0*/  STL [R1+0xb90], R3 ;  /* 0x000b900301007387 */ /* 0x0001e20000100800 */
[----:B------:R-:W-:-:S03]  /*82b0*/  USHF.R.S32.HI UR35, URZ, 0x1f, UR35 ;  /* 0x0000001f3f237899 */ /* 0x000fc60008011423 */
[----:B------:R1:W-:Y:S04]  /*82c0*/  STL [R1+0xb98], R69 ;  /* 0x000b984501007387 */ /* 0x0003e80000100800 */
[----:B------:R2:W-:Y:S01]  /*82d0*/  STL [R1+0xb8c], R70 ;  /* 0x000b8c4601007387 */ /* 0x0005e20000100800 */
[----:B0-----:R-:W-:Y:S02]  /*82e0*/  SHF.R.U32.HI R3, RZ, 0x5, R224 ;  /* 0x00000005ff037819 */ /* 0x001fe400000116e0 */
[----:B-1----:R-:W-:Y:S02]  /*82f0*/  IADD3.X R69, R216, UR8, RZ, P1, !PT ;  /* 0x00000008d8457c10 */ /* 0x002fe40008ffe4ff */
[----:B------:R-:W-:Y:S02]  /*8300*/  R2UR UR8, R3 ;  /* 0x00000000030872ca */ /* 0x000fe400000e0000 */
[----:B--2---:R-:W-:Y:S01]  /*8310*/  IADD3 R70, P0, R219, UR60, RZ ;  /* 0x0000003cdb467c10 */ /* 0x004fe2000ff1e0ff */
[----:B------:R0:W-:Y:S04]  /*8320*/  STL [R1+0xb94], R69 ;  /* 0x000b944501007387 */ /* 0x0001e80000100800 */
[----:B------:R1:W-:Y:S01]  /*8330*/  STL [R1+0xba0], R70 ;  /* 0x000ba04601007387 */ /* 0x0003e20000100800 */
[----:B0-----:R-:W-:Y:S01]  /*8340*/  IADD3 R69, P1, R217, UR60, RZ ;  /* 0x0000003cd9457c10 */ /* 0x001fe2000ff3e0ff */
[----:B------:R-:W-:Y:S01]  /*8350*/  ULDC UR60, c[0x0][0x238] ;  /* 0x00008e00003c7ab9 */ /* 0x000fe20000000800 */
[----:B-1----:R-:W-:-:S03]  /*8360*/  IADD3.X R70, R218, UR9, RZ, P0, !PT ;  /* 0x00000009da467c10 */ /* 0x002fc600087fe4ff */
[----:B------:R0:W-:Y:S01]  /*8370*/  STL [R1+0xba8], R69 ;  /* 0x000ba84501007387 */ /* 0x0001e20000100800 */
[----:B------:R-:W-:Y:S01]  /*8380*/  IADD3.X R3, R216, UR9, RZ, P1, !PT ;  /* 0x00000009d8037c10 */ /* 0x000fe20008ffe4ff */
[----:B------:R-:W-:Y:S02]  /*8390*/  USHF.R.S32.HI UR9, URZ, 0x1f, UR58 ;  /* 0x0000001f3f097899 */ /* 0x000fe4000801143a */
[----:B------:R1:W-:Y:S01]  /*83a0*/  STL [R1+0xb9c], R70 ;  /* 0x000b9c4601007387 */ /* 0x0003e20000100800 */
[----:B0-----:R-:W-:Y:S01]  /*83b0*/  IMAD.SHL.U32 R69, R224, 0x10, RZ ;  /* 0x00000010e0457824 */ /* 0x001fe200078e00ff */
[----:B-1----:R-:W-:-:S04]  /*83c0*/  IADD3 R70, P0, R219, UR29, RZ ;  /* 0x0000001ddb467c10 */ /* 0x002fc8000ff1e0ff */
[----:B------:R-:W-:Y:S04]  /*83d0*/  STL [R1+0xc80], R69 ;  /* 0x000c804501007387 */ /* 0x000fe80000100800 */
[----:B------:R0:W-:Y:S04]  /*83e0*/  STL [R1+0xba4], R3 ;  /* 0x000ba40301007387 */ /* 0x0001e80000100800 */
[----:B------:R1:W-:Y:S01]  /*83f0*/  STL [R1+0xbb0], R70 ;  /* 0x000bb04601007387 */ /* 0x0003e20000100800 */
[----:B0-----:R-:W-:Y:S02]  /*8400*/  LOP3.LUT R3, R69, 0x70, RZ, 0xc0, !PT ;  /* 0x0000007045037812 */ /* 0x001fe400078ec0ff */
[----:B------:R-:W-:Y:S01]  /*8410*/  IADD3 R69, P1, R217, UR29, RZ ;  /* 0x0000001dd9457c10 */ /* 0x000fe2000ff3e0ff */
[----:B------:R-:W-:Y:S01]  /*8420*/  ULDC UR29, c[0x0][0x238] ;  /* 0x00008e00001d7ab9 */ /* 0x000fe20000000800 */
[----:B-1----:R-:W-:Y:S01]  /*8430*/  IADD3 R70, P6, R5, R2, RZ ;  /* 0x0000000205467210 */ /* 0x002fe20007fde0ff */
[----:B------:R-:W-:Y:S01]  /*8440*/  IMAD R3, R68, 0x80, R3 ;  /* 0x0000008044037824 */ /* 0x000fe200078e0203 */
[----:B------:R-:W-:Y:S01]  /*8450*/  IADD3.X R68, R216, UR24, RZ, P1, !PT ;  /* 0x00000018d8447c10 */ /* 0x000fe20008ffe4ff */
[----:B------:R0:W-:Y:S04]  /*8460*/  STL [R1+0xbb8], R69 ;  /* 0x000bb84501007387 */ /* 0x0001e80000100800 */
[----:B------:R-:W-:Y:S01]  /*8470*/  STL [R1+0xbcc], R3 ;  /* 0x000bcc0301007387 */ /* 0x000fe20000100800 */
[----:B0-----:R-:W-:Y:S01]  /*8480*/  IADD3.X R69, R218, UR24, RZ, P0, !PT ;  /* 0x00000018da457c10 */ /* 0x001fe200087fe4ff */
[----:B------:R-:W-:-:S02]  /*8490*/  UIMAD UR24, UR60, 0xa, URZ ;  /* 0x0000000a3c1878a4 */ /* 0x000fc4000f8e023f */
[----:B------:R-:W-:Y:S02]  /*84a0*/  USHF.R.S32.HI UR60, URZ, 0x1f, UR5 ;  /* 0x0000001f3f3c7899 */ /* 0x000fe40008011405 */
[----:B------:R0:W-:Y:S04]  /*84b0*/  STL [R1+0xbac], R69 ;  /* 0x000bac4501007387 */ /* 0x0001e80000100800 */
        /* <DEDUP_REMOVED lines=9> */
[----:B------:R-:W-:-:S03]  /*8550*/  USHF.R.S32.HI UR9, URZ, 0x1f, UR59 ;  /* 0x0000001f3f097899 */ /* 0x000fc6000801143b */
[----:B------:R1:W-:Y:S01]  /*8560*/  STL [R1+0xbc4], R68 ;  /* 0x000bc44401007387 */ /* 0x0003e20000100800 */
[-C--:B0-----:R-:W-:Y:S02]  /*8570*/  IADD3 R69, P2, R4, R2.reuse, RZ ;  /* 0x0000000204457210 */ /* 0x081fe40007f5e0ff */
[----:B-1----:R-:W-:-:S03]  /*8580*/  IADD3 R68, P1, R6, R2, RZ ;  /* 0x0000000206447210 */ /* 0x002fc60007f3e0ff */
[----:B------:R0:W-:Y:S04]  /*8590*/  STL [R1+0x1e0], R69 ;  /* 0x0001e04501007387 */ /* 0x0001e80000100800 */
[----:B------:R1:W-:Y:S04]  /*85a0*/  STL [R1+0x1e8], R70 ;  /* 0x0001e84601007387 */ /* 0x0003e80000100800 */
[----:B------:R2:W-:Y:S01]  /*85b0*/  STL [R1+0x1f0], R68 ;  /* 0x0001f04401007387 */ /* 0x0005e20000100800 */
[-C--:B0-----:R-:W-:Y:S02]  /*85c0*/  IADD3 R69, P0, R7, R2.reuse, RZ ;  /* 0x0000000207457210 */ /* 0x081fe40007f1e0ff */
[----:B-1----:R-:W-:-:S03]  /*85d0*/  IADD3 R70, P4, R8, R2, RZ ;  /* 0x0000000208467210 */ /* 0x002fc60007f9e0ff */
[----:B------:R0:W-:Y:S01]  /*85e0*/  STL [R1+0x1f8], R69 ;  /* 0x0001f84501007387 */ /* 0x0001e20000100800 */
[----:B--2---:R-:W-:-:S03]  /*85f0*/  IADD3 R68, P5, R9, R2, RZ ;  /* 0x0000000209447210 */ /* 0x004fc60007fbe0ff */
[----:B------:R1:W-:Y:S04]  /*8600*/  STL [R1+0x200], R70 ;  /* 0x0002004601007387 */ /* 0x0003e80000100800 */
[----:B------:R2:W-:Y:S01]  /*8610*/  STL [R1+0x208], R68 ;  /* 0x0002084401007387 */ /* 0x0005e20000100800 */
[----:B0-----:R-:W-:Y:S02]  /*8620*/  LEA.HI.X.SX32 R69, R4, R0, 0x1, P2 ;  /* 0x0000000004457211 */ /* 0x001fe400010f0eff */
[----:B------:R-:W-:Y:S02]  /*8630*/  IADD3 R4, P3, R10, R2, RZ ;  /* 0x000000020a047210 */ /* 0x000fe40007f7e0ff */
[----:B-1----:R-:W-:Y:S01]  /*8640*/  CS2R R70, SRZ ;  /* 0x0000000000467805 */ /* 0x002fe2000001ff00 */
[----:B------:R-:W-:Y:S01]  /*8650*/  STL [R1+0x1dc], R69 ;  /* 0x0001dc4501007387 */ /* 0x000fe20000100800 */
[----:B--2---:R-:W-:-:S03]  /*8660*/  LEA.HI.X.SX32 R68, R5, R0, 0x1, P6 ;  /* 0x0000000005447211 */ /* 0x004fc600030f0eff */
[----:B------:R0:W-:Y:S01]  /*8670*/  STL [R1+0x210], R4 ;  /* 0x0002100401007387 */ /* 0x0001e20000100800 */
[----:B------:R-:W-:-:S03]  /*8680*/  IADD3 R5, P2, R11, R2, RZ ;  /* 0x000000020b057210 */ /* 0x000fc60007f5e0ff */
[----:B------:R1:W-:Y:S04]  /*8690*/  STL [R1+0x1e4], R68 ;  /* 0x0001e44401007387 */ /* 0x0003e80000100800 */
[----:B------:R2:W-:Y:S01]  /*86a0*/  STL [R1+0x218], R5 ;  /* 0x0002180501007387 */ /* 0x0005e20000100800 */
[----:B0-----:R-:W-:Y:S02]  /*86b0*/  LEA.HI.X.SX32 R4, R6, R0, 0x1, P1 ;  /* 0x0000000006047211 */ /* 0x001fe400008f0eff */
[----:B------:R-:W-:Y:S02]  /*86c0*/  IADD3 R6, P1, R12, R2, RZ ;  /* 0x000000020c067210 */ /* 0x000fe40007f3e0ff */
[----:B-1----:R-:W-:Y:S01]  /*86d0*/  CS2R R68, SRZ ;  /* 0x0000000000447805 */ /* 0x002fe2000001ff00 */
[----:B------:R0:W-:Y:S01]  /*86e0*/  STL [R1+0x1ec], R4 ;  /* 0x0001ec0401007387 */ /* 0x0001e20000100800 */
[----:B--2---:R-:W-:-:S03]  /*86f0*/  LEA.HI.X.SX32 R5, R7, R0, 0x1, P0 ;  /* 0x0000000007057211 */ /* 0x004fc600000f0eff */
[----:B------:R1:W-:Y:S04]  /*8700*/  STL [R1+0x220], R6 ;  /* 0x0002200601007387 */ /* 0x0003e80000100800 */
[----:B------:R2:W-:Y:S01]  /*8710*/  STL [R1+0x1f4], R5 ;  /* 0x0001f40501007387 */ /* 0x0005e20000100800 */
[----:B0-----:R-:W-:Y:S02]  /*8720*/  IADD3 R4, P0, R13, R2, RZ ;  /* 0x000000020d047210 */ /* 0x001fe40007f1e0ff */
[----:B-1----:R-:W-:-:S03]  /*8730*/  LEA.HI.X.SX32 R6, R8, R0, 0x1, P4 ;  /* 0x0000000008067211 */ /* 0x002fc600020f0eff */
[----:B------:R0:W-:Y:S01]  /*8740*/  STL [R1+0x228], R4 ;  /* 0x0002280401007387 */ /* 0x0001e20000100800 */
[----:B--2---:R-:W-:-:S03]  /*8750*/  IADD3 R5, P4, R14, R2, RZ ;  /* 0x000000020e057210 */ /* 0x004fc60007f9e0ff */
[----:B------:R1:W-:Y:S04]  /*8760*/  STL [R1+0x1fc], R6 ;  /* 0x0001fc0601007387 */ /* 0x0003e80000100800 */
[----:B------:R2:W-:Y:S01]  /*8770*/  STL [R1+0x230], R5 ;  /* 0x0002300501007387 */ /* 0x0005e20000100800 */
[----:B0-----:R-:W-:Y:S02]  /*8780*/  LEA.HI.X.SX32 R4, R9, R0, 0x1, P5 ;  /* 0x0000000009047211 */ /* 0x001fe400028f0eff */
[----:B-1----:R-:W-:-:S03]  /*8790*/  IADD3 R6, P5, R15, R2, RZ ;  /* 0x000000020f067210 */ /* 0x002fc60007fbe0ff */
        /* <DEDUP_REMOVED lines=62> */
[----:B------:R1:W-:Y:S01]  /*8b80*/  STL [R1+0x2b0], R6 ;  /* 0x0002b00601007387 */ /* 0x0003e20000100800 */
[----:B------:R-:W-:-:S03]  /*8b90*/  CS2R R24, SRZ ;  /* 0x0000000000187805 */ /* 0x000fc6000001ff00 */
        /* <DEDUP_REMOVED lines=8> */
[----:B------:R-:W-:Y:S02]  /*8c20*/  CS2R R26, SRZ ;  /* 0x00000000001a7805 */ /* 0x000fe4000001ff00 */
[----:B-1----:R-:W-:Y:S01]  /*8c30*/  IADD3 R6, P5, R33, R2, RZ ;  /* 0x0000000221067210 */ /* 0x002fe20007fbe0ff */
[----:B------:R0:W-:Y:S01]  /*8c40*/  STL [R1+0x294], R4 ;  /* 0x0002940401007387 */ /* 0x0001e20000100800 */
[----:B--2---:R-:W-:-:S03]  /*8c50*/  LEA.HI.X.SX32 R5, R28, R0, 0x1, P3 ;  /* 0x000000001c057211 */ /* 0x004fc600018f0eff */
[----:B------:R1:W-:Y:S04]  /*8c60*/  STL [R1+0x2c8], R6 ;  /* 0x0002c80601007387 */ /* 0x0003e80000100800 */
[----:B------:R2:W-:Y:S01]  /*8c70*/  STL [R1+0x29c], R5 ;  /* 0x00029c0501007387 */ /* 0x0005e20000100800 */
[----:B0-----:R-:W-:Y:S02]  /*8c80*/  IADD3 R4, P3, R34, R2, RZ ;  /* 0x0000000222047210 */ /* 0x001fe40007f7e0ff */
[----:B-1----:R-:W-:-:S03]  /*8c90*/  LEA.HI.X.SX32 R6, R29, R0, 0x1, P2 ;  /* 0x000000001d067211 */ /* 0x002fc600010f0eff */
[----:B------:R0:W-:Y:S01]  /*8ca0*/  STL [R1+0x2d0], R4 ;  /* 0x0002d00401007387 */ /* 0x0001e20000100800 */
[----:B------:R-:W-:Y:S02]  /*8cb0*/  CS2R R28, SRZ ;  /* 0x00000000001c7805 */ /* 0x000fe4000001ff00 */
[----:B--2---:R-:W-:Y:S01]  /*8cc0*/  IADD3 R5, P2, R35, R2, RZ ;  /* 0x0000000223057210 */ /* 0x004fe20007f5e0ff */
        /* <DEDUP_REMOVED lines=141> */
[----:B------:R-:W-:Y:S01]  /*95a0*/  STL [R1+0x3d0], R6 ;  /* 0x0003d00601007387 */ /* 0x000fe20000100800 */
[----:B------:R-:W-:-:S03]  /*95b0*/  CS2R R60, SRZ ;  /* 0x00000000003c7805 */ /* 0x000fc6000001ff00 */
[----:B------:R1:W-:Y:S01]  /*95c0*/  STL [R1+0x3a4], R5 ;  /* 0x0003a40501007387 */ /* 0x0003e20000100800 */
[----:B0-----:R-:W-:Y:S02]  /*95d0*/  IADD3 R4, P0, R67, R2, RZ ;  /* 0x0000000243047210 */ /* 0x001fe40007f1e0ff */
[----:B------:R-:W-:-:S03]  /*95e0*/  LEA.HI.X.SX32 R2, R62, R0, 0x1, P4 ;  /* 0x000000003e027211 */ /* 0x000fc600020f0eff */
[----:B------:R0:W-:Y:S01]  /*95f0*/  STL [R1+0x3d8], R4 ;  /* 0x0003d80401007387 */ /* 0x0001e20000100800 */
[----:B-1----:R-:W-:-:S03]  /*9600*/  LEA.HI.X.SX32 R5, R63, R0, 0x1, P5 ;  /* 0x000000003f057211 */ /* 0x002fc600028f0eff */
[----:B------:R1:W-:Y:S01]  /*9610*/  STL [R1+0x3ac], R2 ;  /* 0x0003ac0201007387 */ /* 0x0003e20000100800 */
[----:B------:R-:W-:-:S03]  /*9620*/  CS2R R62, SRZ ;  /* 0x00000000003e7805 */ /* 0x000fc6000001ff00 */
[----:B------:R2:W-:Y:S01]  /*9630*/  STL [R1+0x3b4], R5 ;  /* 0x0003b40501007387 */ /* 0x0005e20000100800 */
[-C--:B0-----:R-:W-:Y:S02]  /*9640*/  LEA.HI.X.SX32 R4, R64, R0.reuse, 0x1, P3 ;  /* 0x0000000040047211 */ /* 0x081fe400018f0eff */
[----:B-1----:R-:W-:-:S03]  /*9650*/  LEA.HI.X.SX32 R2, R65, R0, 0x1, P2 ;  /* 0x0000000041027211 */ /* 0x002fc600010f0eff */
[----:B------:R0:W-:Y:S01]  /*9660*/  STL [R1+0x3bc], R4 ;  /* 0x0003bc0401007387 */ /* 0x0001e20000100800 */
[----:B------:R-:W-:Y:S02]  /*9670*/  CS2R R64, SRZ ;  /* 0x0000000000407805 */ /* 0x000fe4000001ff00 */
[-C--:B--2---:R-:W-:Y:S01]  /*9680*/  LEA.HI.X.SX32 R5, R66, R0.reuse, 0x1, P1 ;  /* 0x0000000042057211 */ /* 0x084fe200008f0eff */
[----:B------:R1:W-:Y:S01]  /*9690*/  STL [R1+0x3c4], R2 ;  /* 0x0003c40201007387 */ /* 0x0003e20000100800 */
[----:B------:R-:W-:Y:S02]  /*96a0*/  LEA.HI.X.SX32 R0, R67, R0, 0x1, P0 ;  /* 0x0000000043007211 */ /* 0x000fe400000f0eff */
[----:B------:R-:W-:Y:S01]  /*96b0*/  CS2R R66, SRZ ;  /* 0x0000000000427805 */ /* 0x000fe2000001ff00 */
[----:B------:R2:W-:Y:S01]  /*96c0*/  STL [R1+0x3cc], R5 ;  /* 0x0003cc0501007387 */ /* 0x0005e20000100800 */
[----:B0-----:R-:W-:Y:S02]  /*96d0*/  IADD3 R4, P1, R219, UR59, RZ ;  /* 0x0000003bdb047c10 */ /* 0x001fe4000ff3e0ff */
[----:B-1----:R-:W-:-:S03]  /*96e0*/  IADD3 R2, P2, R217, UR59, RZ ;  /* 0x0000003bd9027c10 */ /* 0x002fc6000ff5e0ff */
[----:B------:R0:W-:Y:S01]  /*96f0*/  STL [R1+0x8cc], R4 ;  /* 0x0008cc0401007387 */ /* 0x0001e20000100800 */
[----:B------:R-:W-:Y:S01]  /*9700*/  UIADD3 UR59, UR7, 0x10000, URZ ;  /* 0x00010000073b7890 */ /* 0x000fe2000fffe03f */
[----:B--2---:R-:W-:Y:S02]  /*9710*/  LOP3.LUT R5, R3, 0x30, RZ, 0x3c, !PT ;  /* 0x0000003003057812 */ /* 0x004fe400078e3cff */
[----:B------:R1:W-:Y:S01]  /*9720*/  STL [R1+0x8d0], R2 ;  /* 0x0008d00201007387 */ /* 0x0003e20000100800 */
[----:B------:R-:W-:-:S03]  /*9730*/  USHF.R.U32.HI UR59, URZ, 0x4, UR59 ;  /* 0x000000043f3b7899 */ /* 0x000fc6000801163b */
[----:B------:R2:W-:Y:S01]  /*9740*/  STL [R1+0x3d4], R0 ;  /* 0x0003d40001007387 */ /* 0x0005e20000100800 */
[----:B------:R-:W-:Y:S01]  /*9750*/  USGXT.U32 UR59, UR59, 0xe ;  /* 0x0000000e3b3b789a */ /* 0x000fe20008000000 */
[----:B0-----:R-:W-:Y:S02]  /*9760*/  IADD3.X R4, R218, UR9, RZ, P1, !PT ;  /* 0x00000009da047c10 */ /* 0x001fe40008ffe4ff */
[----:B-1----:R-:W-:-:S03]  /*9770*/  IADD3.X R2, R216, UR9, RZ, P2, !PT ;  /* 0x00000009d8027c10 */ /* 0x002fc600097fe4ff */
[----:B------:R0:W-:Y:S01]  /*9780*/  STL [R1+0x5b0], R4 ;  /* 0x0005b00401007387 */ /* 0x0001e20000100800 */
[----:B------:R-:W-:Y:S01]  /*9790*/  USHF.L.U32 UR9, UR23, 0x7, URZ ;  /* 0x0000000717097899 */ /* 0x000fe2000800063f */
[----:B--2---:R-:W-:Y:S02]  /*97a0*/  SHF.R.S32.HI R0, RZ, 0x7, R224 ;  /* 0x00000007ff007819 */ /* 0x004fe400000114e0 */
[----:B------:R1:W-:Y:S01]  /*97b0*/  STL [R1+0x5b4], R2 ;  /* 0x0005b40201007387 */ /* 0x0003e20000100800 */
[----:B------:R-:W-:Y:S01]  /*97c0*/  UIMAD UR23, UR29, 0xb, URZ ;  /* 0x0000000b1d1778a4 */ /* 0x000fe2000f8e023f */
[----:B------:R-:W-:Y:S02]  /*97d0*/  SGXT R0, R0, 0x1 ;  /* 0x000000010000781a */ /* 0x000fe40000000200 */
[----:B------:R-:W-:Y:S01]  /*97e0*/  STL [R1+0x1d8], RZ ;  /* 0x0001d8ff01007387 */ /* 0x000fe20000100800 */
[----:B------:R-:W-:Y:S01]  /*97f0*/  UIMAD UR29, UR61, 0x5, URZ ;  /* 0x000000053d1d78a4 */ /* 0x000fe2000f8e023f */
[----:B0-----:R-:W-:-:S02]  /*9800*/  IADD3 R4, P0, R219, UR55, RZ ;  /* 0x00000037db047c10 */ /* 0x001fc4000ff1e0ff */
[----:B------:R-:W-:Y:S01]  /*9810*/  STL [R1], RZ ;  /* 0x000000ff01007387 */ /* 0x000fe20000100800 */
[----:B------:R-:W-:Y:S01]  /*9820*/  LOP3.LUT R0, R0, 0x90, RZ, 0xc0, !PT ;  /* 0x0000009000007812 */ /* 0x000fe200078ec0ff */
[----:B------:R-:W-:Y:S01]  /*9830*/  UMOV UR61, URZ ;  /* 0x0000003f003d7c82 */ /* 0x000fe20008000000 */
[----:B-1----:R-:W-:Y:S01]  /*9840*/  IADD3 R2, P1, R217, UR55, RZ ;  /* 0x00000037d9027c10 */ /* 0x002fe2000ff3e0ff */
[----:B------:R-:W-:Y:S01]  /*9850*/  STL [R1+0x4], RZ ;  /* 0x000004ff01007387 */ /* 0x000fe20000100800 */
[----:B------:R-:W-:Y:S01]  /*9860*/  USHF.R.S32.HI UR55, URZ, 0x1f, UR55 ;  /* 0x0000001f3f377899 */ /* 0x000fe20008011437 */
[----:B------:R-:W-:Y:S02]  /*9870*/  LOP3.LUT R0, R0, 0x7f, R224, 0x78, !PT ;  /* 0x0000007f00007812 */ /* 0x000fe400078e78e0 */
[----:B------:R-:W-:Y:S04]  /*9880*/  STL [R1+0x8], RZ ;  /* 0x000008ff01007387 */ /* 0x000fe80000100800 */
        /* <DEDUP_REMOVED lines=61> */
[----:B------:R0:W-:Y:S04]  /*9c60*/  STL [R1+0x5bc], R4 ;  /* 0x0005bc0401007387 */ /* 0x0001e80000100800 */
[----:B------:R1:W-:Y:S01]  /*9c70*/  STL [R1+0x5c4], R2 ;  /* 0x0005c40201007387 */ /* 0x0003e20000100800 */
[----:B0-----:R-:W-:-:S02]  /*9c80*/  IADD3.X R4, R218, UR55, RZ, P0, !PT ;  /* 0x00000037da047c10 */ /* 0x001fc400087fe4ff */
        /* <DEDUP_REMOVED lines=52> */
[----:B------:R-:W-:-:S03]  /*9fd0*/  ULDC UR60, c[0x0][0x238] ;  /* 0x00008e00003c7ab9 */ /* 0x000fc60000000800 */
        /* <DEDUP_REMOVED lines=167> */
[----:B-1----:R-:W-:Y:S01]  /*aa50*/  IADD3.X R2, R218, UR57, RZ, P0, !PT ;  /* 0x00000039da027c10 */ /* 0x002fe200087fe4ff */
[----:B------:R-:W-:-:S04]  /*aa60*/  USHF.R.S32.HI UR57, URZ, 0x1f, UR33 ;  /* 0x0000001f3f397899 */ /* 0x000fc80008011421 */
[----:B------:R0:W-:Y:S04]  /*aa70*/  STL [R1+0x718], R2 ;  /* 0x0007180201007387 */ /* 0x0001e80000100800 */
[----:B------:R1:W-:Y:S01]  /*aa80*/  STL [R1+0x720], R4 ;  /* 0x0007200401007387 */ /* 0x0003e20000100800 */
[----:B0-----:R-:W-:Y:S02]  /*aa90*/  IADD3 R2, P0, R219, UR31, RZ ;  /* 0x0000001fdb027c10 */ /* 0x001fe4000ff1e0ff */
[----:B-1----:R-:W-:-:S03]  /*aaa0*/  IADD3 R4, P1, R217, UR31, RZ ;  /* 0x0000001fd9047c10 */ /* 0x002fc6000ff3e0ff */
[----:B------:R0:W-:Y:S04]  /*aab0*/  STL [R1+0x72c], R2 ;  /* 0x00072c0201007387 */ /* 0x0001e80000100800 */
[----:B------:R1:W-:Y:S01]  /*aac0*/  STL [R1+0x734], R4 ;  /* 0x0007340401007387 */ /* 0x0003e20000100800 */
[----:B0-----:R-:W-:Y:S02]  /*aad0*/  SHF.R.S32.HI R2, RZ, 0x7, R223 ;  /* 0x00000007ff027819 */ /* 0x001fe400000114df */
[----:B-1----:R-:W-:-:S03]  /*aae0*/  IADD3.X R4, R218, UR5, RZ, P0, !PT ;  /* 0x00000005da047c10 */ /* 0x002fc600087fe4ff */
[----:B------:R0:W-:Y:S04]  /*aaf0*/  STL [R1+0xc70], R2 ;  /* 0x000c700201007387 */ /* 0x0001e80000100800 */
[----:B------:R1:W-:Y:S01]  /*ab00*/  STL [R1+0x728], R4 ;  /* 0x0007280401007387 */ /* 0x0003e20000100800 */
[----:B0-----:R-:W-:Y:S01]  /*ab10*/  IADD3.X R2, R216, UR5, RZ, P1, !PT ;  /* 0x00000005d8027c10 */ /* 0x001fe20008ffe4ff */
[----:B------:R-:W-:Y:S01]  /*ab20*/  USHF.R.S32.HI UR5, URZ, 0x1f, UR6 ;  /* 0x0000001f3f057899 */ /* 0x000fe20008011406 */
[----:B-1----:R-:W-:-:S03]  /*ab30*/  IADD3 R4, P1, R219, UR4, RZ ;  /* 0x00000004db047c10 */ /* 0x002fc6000ff3e0ff */
[----:B------:R0:W-:Y:S04]  /*ab40*/  STL [R1+0x730], R2 ;  /* 0x0007300201007387 */ /* 0x0001e80000100800 */
[----:B------:R1:W-:Y:S01]  /*ab50*/  STL [R1+0x73c], R4 ;  /* 0x00073c0401007387 */ /* 0x0003e20000100800 */
[----:B0-----:R-:W-:Y:S01]  /*ab60*/  IADD3 R2, P5, R217, UR4, RZ ;  /* 0x00000004d9027c10 */ /* 0x001fe2000ffbe0ff */
[----:B------:R-:W-:Y:S01]  /*ab70*/  USHF.R.S32.HI UR4, URZ, 0x1f, UR9 ;  /* 0x0000001f3f047899 */ /* 0x000fe20008011409 */
[----:B-1----:R-:W-:-:S03]  /*ab80*/  IADD3 R4, P0, R219, UR30, RZ ;  /* 0x0000001edb047c10 */ /* 0x002fc6000ff1e0ff */
[----:B------:R0:W-:Y:S04]  /*ab90*/  STL [R1+0x744], R2 ;  /* 0x0007440201007387 */ /* 0x0001e80000100800 */
[----:B------:R1:W-:Y:S01]  /*aba0*/  STL [R1+0x74c], R4 ;  /* 0x00074c0401007387 */ /* 0x0003e20000100800 */
[----:B0-----:R-:W-:Y:S01]  /*abb0*/  IADD3 R2, P4, R217, UR30, RZ ;  /* 0x0000001ed9027c10 */ /* 0x001fe2000ff9e0ff */
[----:B------:R-:W-:Y:S01]  /*abc0*/  UIADD3 UR30, UP0, UR59, 0x2, URZ ;  /* 0x000000023b1e7890 */ /* 0x000fe2000ff1e03f */
[----:B-1----:R-:W-:-:S03]  /*abd0*/  LOP3.LUT R4, R3, 0x10, RZ, 0x3c, !PT ;  /* 0x0000001003047812 */ /* 0x002fc600078e3cff */
[----:B------:R0:W-:Y:S01]  /*abe0*/  STL [R1+0x754], R2 ;  /* 0x0007540201007387 */ /* 0x0001e20000100800 */
[----:B------:R-:W-:-:S03]  /*abf0*/  UIADD3.X UR31, UR61, 0x40000040, URZ, UP0, !UPT ;  /* 0x400000403d1f7890 */ /* 0x000fc600087fe43f */
[----:B------:R1:W-:Y:S01]  /*ac00*/  STL [R1+0xbe8], R4 ;  /* 0x000be80401007387 */ /* 0x0003e20000100800 */
[----:B------:R-:W-:Y:S01]  /*ac10*/  ULDC UR61, c[0x0][0x238] ;  /* 0x00008e00003d7ab9 */ /* 0x000fe20000000800 */
[C---:B0-----:R-:W-:Y:S02]  /*ac20*/  LOP3.LUT R2, R3.reuse, 0x20, RZ, 0x3c, !PT ;  /* 0x0000002003027812 */ /* 0x041fe400078e3cff */
[----:B-1----:R-:W-:-:S03]  /*ac30*/  LOP3.LUT R4, R3, 0x40, RZ, 0x3c, !PT ;  /* 0x0000004003047812 */ /* 0x002fc600078e3cff */
[----:B------:R0:W-:Y:S04]  /*ac40*/  STL [R1+0xbe4], R2 ;  /* 0x000be40201007387 */ /* 0x0001e80000100800 */
[----:B------:R1:W-:Y:S04]  /*ac50*/  STL [R1+0xbe0], R5 ;  /* 0x000be00501007387 */ /* 0x0003e80000100800 */
[----:B------:R2:W-:Y:S01]  /*ac60*/  STL [R1+0xbdc], R4 ;  /* 0x000bdc0401007387 */ /* 0x0005e20000100800 */
[C---:B0-----:R-:W-:Y:S02]  /*ac70*/  LOP3.LUT R2, R3.reuse, 0x50, RZ, 0x3c, !PT ;  /* 0x0000005003027812 */ /* 0x041fe400078e3cff */
[----:B-1----:R-:W-:-:S03]  /*ac80*/  LOP3.LUT R5, R3, 0x60, RZ, 0x3c, !PT ;  /* 0x0000006003057812 */ /* 0x002fc600078e3cff */
[----:B------:R0:W-:Y:S01]  /*ac90*/  STL [R1+0xbd8], R2 ;  /* 0x000bd80201007387 */ /* 0x0001e20000100800 */
[----:B--2---:R-:W-:-:S03]  /*aca0*/  LOP3.LUT R4, R0, 0x20, RZ, 0x3c, !PT ;  /* 0x0000002000047812 */ /* 0x004fc600078e3cff */
[----:B------:R-:W-:Y:S01]  /*acb0*/  STL [R1+0xbd4], R5 ;  /* 0x000bd40501007387 */ /* 0x000fe20000100800 */
[----:B------:R-:W-:Y:S02]  /*acc0*/  IADD3 R4, P2, R217, UR38, RZ ;  /* 0x00000026d9047c10 */ /* 0x000fe4000ff5e0ff */
[----:B0-----:R-:W-:Y:S02]  /*acd0*/  LOP3.LUT R2, R3, 0x70, RZ, 0x3c, !PT ;  /* 0x0000007003027812 */ /* 0x001fe400078e3cff */
[C---:B------:R-:W-:Y:S02]  /*ace0*/  LOP3.LUT R3, R0.reuse, 0x40, RZ, 0x3c, !PT ;  /* 0x0000004000037812 */ /* 0x040fe400078e3cff */
[----:B------:R-:W-:Y:S01]  /*acf0*/  IADD3 R3, P3, R219, UR38, RZ ;  /* 0x00000026db037c10 */ /* 0x000fe2000ff7e0ff */
[----:B------:R0:W-:Y:S04]  /*ad00*/  STL [R1+0xbd0], R2 ;  /* 0x000bd00201007387 */ /* 0x0001e80000100800 */
[----:B------:R1:W-:Y:S04]  /*ad10*/  STL [R1+0x75c], R3 ;  /* 0x00075c0301007387 */ /* 0x0003e80000100800 */
[----:B------:R2:W-:Y:S01]  /*ad20*/  STL [R1+0x764], R4 ;  /* 0x0007640401007387 */ /* 0x0005e20000100800 */
[----:B0-----:R-:W-:-:S02]  /*ad30*/  LOP3.LUT R2, R0, 0x60, RZ, 0x3c, !PT ;  /* 0x0000006000027812 */ /* 0x001fc400078e3cff */
[----:B------:R-:W-:Y:S02]  /*ad40*/  IADD3.X R2, R218, UR39, RZ, P1, !PT ;  /* 0x00000027da027c10 */ /* 0x000fe40008ffe4ff */
[----:B-1----:R-:W-:Y:S01]  /*ad50*/  IADD3.X R3, R216, UR39, RZ, P5, !PT ;  /* 0x00000027d8037c10 */ /* 0x002fe2000affe4ff */
[----:B------:R-:W-:Y:S02]  /*ad60*/  UIADD3.64 UR38, UR30, 0x2, URZ ;  /* 0x000000021e267897 */ /* 0x000fe4000fffe03f */
[----:B------:R0:W-:Y:S01]  /*ad70*/  STL [R1+0x738], R2 ;  /* 0x0007380201007387 */ /* 0x0001e20000100800 */
[----:B--2---:R-:W-:-:S03]  /*ad80*/  IADD3 R4, P6, R217, UR18, RZ ;  /* 0x00000012d9047c10 */ /* 0x004fc6000ffde0ff */
[----:B------:R1:W-:Y:S01]  /*ad90*/  STL [R1+0x740], R3 ;  /* 0x0007400301007387 */ /* 0x0003e20000100800 */
[----:B0-----:R-:W-:Y:S02]  /*ada0*/  IADD3 R2, P1, R219, UR18, RZ ;  /* 0x00000012db027c10 */ /* 0x001fe4000ff3e0ff */
[----:B-1----:R-:W-:-:S03]  /*adb0*/  IADD3.X R3, R218, UR19, RZ, P0, !PT ;  /* 0x00000013da037c10 */ /* 0x002fc600087fe4ff */
[----:B------:R0:W-:Y:S04]  /*adc0*/  STL [R1+0x76c], R2 ;  /* 0x00076c0201007387 */ /* 0x0001e80000100800 */
[----:B------:R1:W-:Y:S04]  /*add0*/  STL [R1+0x774], R4 ;  /* 0x0007740401007387 */ /* 0x0003e80000100800 */
[----:B------:R2:W-:Y:S01]  /*ade0*/  STL [R1+0x748], R3 ;  /* 0x0007480301007387 */ /* 0x0005e20000100800 */
[----:B0-----:R-:W-:Y:S01]  /*adf0*/  IADD3.X R2, R216, UR19, RZ, P4, !PT ;  /* 0x00000013d8027c10 */ /* 0x001fe2000a7fe4ff */
[----:B------:R-:W-:Y:S01]  /*ae00*/  UIADD3.64 UR18, UR30, 0x4, URZ ;  /* 0x000000041e127897 */ /* 0x000fe2000fffe03f */
[----:B-1----:R-:W-:-:S03]  /*ae10*/  IADD3 R4, P5, R219, UR12, RZ ;  /* 0x0000000cdb047c10 */ /* 0x002fc6000ffbe0ff */
        /* <DEDUP_REMOVED lines=8> */
[----:B0-----:R-:W-:Y:S02]  /*aea0*/  IADD3 R2, P3, R217, UR13, RZ ;  /* 0x0000000dd9027c10 */ /* 0x001fe4000ff7e0ff */
[----:B-1----:R-:W-:-:S03]  /*aeb0*/  IADD3.X R3, R216, UR36, RZ, P2, !PT ;  /* 0x00000024d8037c10 */ /* 0x002fc600097fe4ff */
[----:B------:R0:W-:Y:S01]  /*aec0*/  STL [R1+0x794], R2 ;  /* 0x0007940201007387 */ /* 0x0001e20000100800 */
[----:B--2---:R-:W-:-:S03]  /*aed0*/  IADD3 R4, P2, R219, UR14, RZ ;  /* 0x0000000edb047c10 */ /* 0x004fc6000ff5e0ff */
[----:B------:R1:W-:Y:S04]  /*aee0*/  STL [R1+0x760], R3 ;  /* 0x0007600301007387 */ /* 0x0003e80000100800 */
[----:B------:R2:W-:Y:S01]  /*aef0*/  STL [R1+0x79c], R4 ;  /* 0x00079c0401007387 */ /* 0x0005e20000100800 */
[----:B0-----:R-:W-:Y:S02]  /*af00*/  IADD3.X R2, R218, UR37, RZ, P1, !PT ;  /* 0x00000025da027c10 */ /* 0x001fe40008ffe4ff */
[----:B-1----:R-:W-:-:S03]  /*af10*/  IADD3 R3, P1, R217, UR14, RZ ;  /* 0x0000000ed9037c10 */ /* 0x002fc6000ff3e0ff */
[----:B------:R0:W-:Y:S01]  /*af20*/  STL [R1+0x768], R2 ;  /* 0x0007680201007387 */ /* 0x0001e20000100800 */
[----:B--2---:R-:W-:-:S03]  /*af30*/  IADD3.X R4, R216, UR37, RZ, P6, !PT ;  /* 0x00000025d8047c10 */ /* 0x004fc6000b7fe4ff */
        /* <DEDUP_REMOVED lines=125> */
[----:B--2---:R-:W-:-:S03]  /*b710*/  IADD3.X R4, R218, UR56, RZ, P2, !PT ;  /* 0x00000038da047c10 */ /* 0x004fc600097fe4ff */
[----:B------:R1:W-:Y:S01]  /*b720*/  STL [R1+0x868], R3 ;  /* 0x0008680301007387 */ /* 0x0003e20000100800 */
[----:B0-----:R-:W-:Y:S01]  /*b730*/  IADD3 R2, P4, R217, UR34, RZ ;  /* 0x00000022d9027c10 */ /* 0x001fe2000ff9e0ff */
[----:B------:R-:W-:Y:S01]  /*b740*/  UMOV UR34, UR59 ;  /* 0x0000003b00227c82 */ /* 0x000fe20008000000 */
[----:B-1----:R-:W-:-:S03]  /*b750*/  IADD3.X R3, R216, UR55, RZ, P3, !PT ;  /* 0x00000037d8037c10 */ /* 0x002fc60009ffe4ff */
[----:B------:R0:W-:Y:S04]  /*b760*/  STL [R1+0x8a4], R2 ;  /* 0x0008a40201007387 */ /* 0x0001e80000100800 */
[----:B------:R1:W-:Y:S01]  /*b770*/  STL [R1+0x870], R3 ;  /* 0x0008700301007387 */ /* 0x0003e20000100800 */
[----:B0-----:R-:W-:Y:S02]  /*b780*/  IADD3 R2, P3, R219, UR60, RZ ;  /* 0x0000003cdb027c10 */ /* 0x001fe4000ff7e0ff */
[----:B-1----:R-:W-:-:S03]  /*b790*/  IADD3 R3, P2, R217, UR61, RZ ;  /* 0x0000003dd9037c10 */ /* 0x002fc6000ff5e0ff */
[----:B------:R0:W-:Y:S04]  /*b7a0*/  STL [R1+0x8ac], R2 ;  /* 0x0008ac0201007387 */ /* 0x0001e80000100800 */
[----:B------:R1:W-:Y:S04]  /*b7b0*/  STL [R1+0x878], R4 ;  /* 0x0008780401007387 */ /* 0x0003e80000100800 */
[----:B------:R2:W-:Y:S01]  /*b7c0*/  STL [R1+0x8b4], R3 ;  /* 0x0008b40301007387 */ /* 0x0005e20000100800 */
[----:B0-----:R-:W-:Y:S02]  /*b7d0*/  IADD3.X R2, R216, UR56, RZ, P1, !PT ;  /* 0x00000038d8027c10 */ /* 0x001fe40008ffe4ff */
[----:B-1----:R-:W-:-:S03]  /*b7e0*/  IADD3.X R4, R218, UR57, RZ, P6, !PT ;  /* 0x00000039da047c10 */ /* 0x002fc6000b7fe4ff */
[----:B------:R0:W-:Y:S01]  /*b7f0*/  STL [R1+0x880], R2 ;  /* 0x0008800201007387 */ /* 0x0001e20000100800 */
[----:B--2---:R-:W-:-:S03]  /*b800*/  IADD3.X R3, R216, UR57, RZ, P5, !PT ;  /* 0x00000039d8037c10 */ /* 0x004fc6000affe4ff */
        /* <DEDUP_REMOVED lines=8> */
[----:B0-----:R-:W-:Y:S01]  /*b890*/  IADD3.X R2, R216, UR35, RZ, P2, !PT ;  /* 0x00000023d8027c10 */ /* 0x001fe200097fe4ff */
[----:B------:R-:W-:-:S04]  /*b8a0*/  UMOV UR35, 0x40000040 ;  /* 0x4000004000237882 */ /* 0x000fc80000000000 */
[----:B------:R1:W-:Y:S02]  /*b8b0*/  STL [R1+0x8b0], R2 ;  /* 0x0008b00201007387 */ /* 0x0003e40000100800 */
.L_x_2:
[----:B-1----:R-:W2:Y:S01]  /*b8c0*/  LDL R4, [R1+0x1d8] ;  /* 0x0001d80001047983 */ /* 0x002ea20000100800 */
[----:B------:R-:W2:Y:S03]  /*b8d0*/  LDC R2, c[0x0][0x230] ;  /* 0x00008c00ff027b82 */ /* 0x000ea60000000800 */
[----:B------:R-:W-:Y:S04]  /*b8e0*/  STL [R1+0x1124], R23 ;  /* 0x0011241701007387 */ /* 0x000fe80000100800 */
        /* <DEDUP_REMOVED lines=84> */
[----:B------:R-:W-:Y:S04]  /*be30*/  STL.64 [R1+0xea0], R150 ;  /* 0x000ea09601007387 */ /* 0x000fe80000100a00 */
        /* <DEDUP_REMOVED lines=21> */
[----:B------:R-:W-:Y:S04]  /*bf90*/  STL [R1+0x10ec], R108 ;  /* 0x0010ec6c01007387 */ /* 0x000fe80000100800 */
[----:B------:R-:W-:Y:S04]  /*bfa0*/  STL.64 [R1+0xdf0], R106 ;  /* 0x000df06a01007387 */ /* 0x000fe80000100a00 */
[----:B------:R-:W-:Y:S04]  /*bfb0*/  STL [R1+0x10e4], R107 ;  /* 0x0010e46b01007387 */ /* 0x000fe80000100800 */
        /* <DEDUP_REMOVED lines=14> */
[----:B------:R-:W-:Y:S04]  /*c0a0*/  STL.64 [R1+0xdc0], R94 ;  /* 0x000dc05e01007387 */ /* 0x000fe80000100a00 */
[----:B------:R-:W-:Y:S04]  /*c0b0*/  STL [R1+0x10cc], R94 ;  /* 0x0010cc5e01007387 */ /* 0x000fe80000100800 */
[----:B------:R-:W-:Y:S04]  /*c0c0*/  STL.64 [R1+0xdb8], R92 ;  /* 0x000db85c01007387 */ /* 0x000fe80000100a00 */
[----:B------:R-:W-:Y:S04]  /*c0d0*/  STL [R1+0x10c8], R93 ;  /* 0x0010c85d01007387 */ /* 0x000fe80000100800 */
[----:B------:R-:W-:Y:S04]  /*c0e0*/  STL [R1+0x10c4], R92 ;  /* 0x0010c45c01007387 */ /* 0x000fe80000100800 */
[----:B------:R-:W-:Y:S04]  /*c0f0*/  STL.64 [R1+0xdb0], R90 ;  /* 0x000db05a01007387 */ /* 0x000fe80000100a00 */
[----:B------:R-:W-:Y:S04]  /*c100*/  STL.64 [R1+0xda8], R88 ;  /* 0x000da85801007387 */ /* 0x000fe80000100a00 */
[----:B------:R-:W-:Y:S04]  /*c110*/  STL [R1+0x10c0], R89 ;  /* 0x0010c05901007387 */ /* 0x000fe80000100800 */
[----:B------:R-:W-:Y:S04]  /*c120*/  STL [R1+0x10bc], R88 ;  /* 0x0010bc5801007387 */ /* 0x000fe80000100800 */
[----:B------:R0:W-:Y:S04]  /*c130*/  STL [R1+0xd9c], R24 ;  /* 0x000d9c1801007387 */ /* 0x0001e80000100800 */
[----:B0-----:R-:W3:Y:S04]  /*c140*/  LDL.LU R24, [R1+0x64c] ;  /* 0x00064c0001187983 */ /* 0x001ee80000300800 */
[----:B------:R0:W-:Y:S04]  /*c150*/  STL [R1+0xd98], R25 ;  /* 0x000d981901007387 */ /* 0x0001e80000100800 */
[----:B0-----:R-:W4:Y:S04]  /*c160*/  LDL.LU R25, [R1+0x670] ;  /* 0x0006700001197983 */ /* 0x001f280000300800 */
[----:B------:R0:W-:Y:S04]  /*c170*/  STL [R1+0xd94], R26 ;  /* 0x000d941a01007387 */ /* 0x0001e80000100800 */
[----:B0-----:R-:W3:Y:S04]  /*c180*/  LDL.LU R26, [R1+0x644] ;  /* 0x00064400011a7983 */ /* 0x001ee80000300800 */
        /* <DEDUP_REMOVED lines=90> */
[----:B------:R0:W-:Y:S01]  /*c730*/  STL [R1+0xcdc], R72 ;  /* 0x000cdc4801007387 */ /* 0x0001e20000100800 */
[----:B--2---:R-:W-:-:S03]  /*c740*/  IMAD R2, R4, -0x80, R2 ;  /* 0xffffff8004027824 */ /* 0x004fc600078e0202 */
[----:B0-----:R-:W2:Y:S04]  /*c750*/  LDL.LU R72, [R1+0xbb0] ;  /* 0x000bb00001487983 */ /* 0x001ea80000300800 */
[----:B------:R0:W-:Y:S04]  /*c760*/  STL [R1+0xcd8], R73 ;  /* 0x000cd84901007387 */ /* 0x0001e80000100800 */
[----:B0-----:R-:W2:Y:S04]  /*c770*/  LDL.LU R73, [R1+0x5b4] ;  /* 0x0005b40001497983 */ /* 0x001ea80000300800 */
[----:B------:R0:W-:Y:S01]  /*c780*/  STL [R1+0xcd4], R74 ;  /* 0x000cd44a01007387 */ /* 0x0001e20000100800 */
[----:B------:R-:W-:-:S03]  /*c790*/  ISETP.GT.AND P0, PT, R2, RZ, PT ;  /* 0x000000ff0200720c */ /* 0x000fc60003f04270 */
[----:B0-----:R-:W2:Y:S04]  /*c7a0*/  LDL.LU R74, [R1+0xba8] ;  /* 0x000ba800014a7983 */ /* 0x001ea80000300800 */
[----:B------:R0:W-:Y:S04]  /*c7b0*/  STL [R1+0xcd0], R75 ;  /* 0x000cd04b01007387 */ /* 0x0001e80000100800 */
        /* <DEDUP_REMOVED lines=9> */
[----:B------:R0:W-:Y:S01]  /*c850*/  STL [R1+0xcbc], R80 ;  /* 0x000cbc5001007387 */ /* 0x0001e20000100800 */
[----:B------:R-:W-:-:S03]  /*c860*/  PRMT R12, RZ, 0x7610, R12 ;  /* 0x00007610ff0c7816 */ /* 0x000fc6000000000c */
[----:B0-----:R-:W2:Y:S04]  /*c870*/  LDL.LU R80, [R1+0xb90] ;  /* 0x000b900001507983 */ /* 0x001ea80000300800 */
[----:B------:R0:W-:Y:S01]  /*c880*/  STL [R1+0xcb8], R81 ;  /* 0x000cb85101007387 */ /* 0x0001e20000100800 */
[----:B------:R-:W-:-:S03]  /*c890*/  @P0 IMAD.MOV.U32 R4, RZ, RZ, R217 ;  /* 0x000000ffff040224 */ /* 0x000fc600078e00d9 */
[----:B0-----:R-:W2:Y:S04]  /*c8a0*/  LDL.LU R81, [R1+0xbb4] ;  /* 0x000bb40001517983 */ /* 0x001ea80000300800 */
[----:B------:R0:W-:Y:S01]  /*c8b0*/  STL [R1+0xcb4], R82 ;  /* 0x000cb45201007387 */ /* 0x0001e20000100800 */
[----:B------:R-:W-:Y:S01]  /*c8c0*/  @P0 IMAD.MOV.U32 R5, RZ, RZ, R216 ;  /* 0x000000ffff050224 */ /* 0x000fe200078e00d8 */
[----:B------:R-:W-:-:S04]  /*c8d0*/  PRMT R98, RZ, 0x7610, R98 ;  /* 0x00007610ff627816 */ /* 0x000fc80000000062 */
[----:B------:R1:W2:Y:S04]  /*c8e0*/  @P0 LDG.E.U8 R12, desc[UR10][R4.64] ;  /* 0x0000000a040c0981 */ /* 0x0002a8000c1e1100 */
[----:B0-----:R-:W2:Y:S04]  /*c8f0*/  LDL.LU R82, [R1+0xb88] ;  /* 0x000b880001527983 */ /* 0x001ea80000300800 */
[----:B------:R0:W-:Y:S04]  /*c900*/  STL [R1+0xcb0], R83 ;  /* 0x000cb05301007387 */ /* 0x0001e80000100800 */
[----:B0-----:R-:W2:Y:S04]  /*c910*/  LDL.LU R83, [R1+0xbac] ;  /* 0x000bac0001537983 */ /* 0x001ea80000300800 */
[----:B------:R0:W-:Y:S01]  /*c920*/  STL [R1+0xcac], R84 ;  /* 0x000cac5401007387 */ /* 0x0001e20000100800 */
[----:B-1----:R-:W-:-:S03]  /*c930*/  @P0 IMAD.MOV.U32 R4, RZ, RZ, R219 ;  /* 0x000000ffff040224 */ /* 0x002fc600078e00db */
[----:B0-----:R-:W2:Y:S04]  /*c940*/  LDL.LU R84, [R1+0xb80] ;  /* 0x000b800001547983 */ /* 0x001ea80000300800 */
[----:B------:R0:W-:Y:S01]  /*c950*/  STL [R1+0xca8], R85 ;  /* 0x000ca85501007387 */ /* 0x0001e20000100800 */
[----:B------:R-:W-:-:S05]  /*c960*/  @P0 IMAD.MOV.U32 R5, RZ, RZ, R218 ;  /* 0x000000ffff050224 */ /* 0x000fca00078e00da */
[----:B------:R1:W2:Y:S04]  /*c970*/  @P0 LDG.E.U8 R98, desc[UR10][R4.64] ;  /* 0x0000000a04620981 */ /* 0x0002a8000c1e1100 */
[----:B0-----:R-:W2:Y:S04]  /*c980*/  LDL.LU R85, [R1+0xba4] ;  /* 0x000ba40001557983 */ /* 0x001ea80000300800 */
[----:B------:R0:W-:Y:S04]  /*c990*/  STL [R1+0xca4], R86 ;  /* 0x000ca45601007387 */ /* 0x0001e80000100800 */
[----:B0-----:R-:W2:Y:S04]  /*c9a0*/  LDL.LU R86, [R1+0xb78] ;  /* 0x000b780001567983 */ /* 0x001ea80000300800 */
[----:B------:R0:W-:Y:S04]  /*c9b0*/  STL [R1+0xca0], R87 ;  /* 0x000ca05701007387 */ /* 0x0001e80000100800 */
[----:B0-----:R-:W2:Y:S01]  /*c9c0*/  LDL.LU R87, [R1+0xb9c] ;  /* 0x000b9c0001577983 */ /* 0x001ea20000300800 */
[----:B------:R-:W-:-:S03]  /*c9d0*/  ISETP.GT.AND P1, PT, R2, 0x1, PT ;  /* 0x000000010200780c */ /* 0x000fc60003f24270 */
[----:B-----5:R-:W-:Y:S04]  /*c9e0*/  STL [R1+0xc8c], R222 ;  /* 0x000c8cde01007387 */ /* 0x020fe80000100800 */
[----:B------:R-:W-:Y:S04]  /*c9f0*/  STL [R1+0xc88], R221 ;  /* 0x000c88dd01007387 */ /* 0x000fe80000100800 */
[----:B------:R-:W-:Y:S04]  /*ca00*/  STL [R1+0xc84], R220 ;  /* 0x000c84dc01007387 */ /* 0x000fe80000100800 */
[----:B------:R-:W-:Y:S04]  /*ca10*/  STL [R1+0xfb0], R217 ;  /* 0x000fb0d901007387 */ /* 0x000fe80000100800 */
[----:B------:R-:W-:Y:S04]  /*ca20*/  STL [R1+0xfac], R216 ;  /* 0x000facd801007387 */ /* 0x000fe80000100800 */
[----:B------:R0:W-:Y:S04]  /*ca30*/  STL [R1+0xfb8], R219 ;  /* 0x000fb8db01007387 */ /* 0x0001e80000100800 */
[----:B------:R-:W-:Y:S04]  /*ca40*/  STL [R1+0xfb4], R218 ;  /* 0x000fb4da01007387 */ /* 0x000fe80000100800 */
[----:B------:R-:W1:Y:S04]  /*ca50*/  LDL R4, [R1+0x8b0] ;  /* 0x0008b00001047983 */ /* 0x000e680000100800 */
[----:B------:R-:W1:Y:S01]  /*ca60*/  LDL R5, [R1+0x8b4] ;  /* 0x0008b40001057983 */ /* 0x000e620000100800 */
[----:B------:R-:W-:-:S02]  /*ca70*/  PRMT R3, RZ, 0x7610, R3 ;  /* 0x00007610ff037816 */ /* 0x000fc40000000003 */
[----:B-1----:R-:W-:-:S04]  /*ca80*/  @P1 LOP3.LUT R5, R5, R4, RZ, 0x3c, !PT ;  /* 0x0000000405051212 */ /* 0x002fc800078e3cff */
[----:B------:R-:W-:-:S04]  /*ca90*/  @P1 LOP3.LUT R4, R5, R4, RZ, 0x3c, !PT ;  /* 0x0000000405041212 */ /* 0x000fc800078e3cff */
[----:B------:R-:W-:-:S05]  /*caa0*/  @P1 LOP3.LUT R5, R5, R4, RZ, 0x3c, !PT ;  /* 0x0000000405051212 */ /* 0x000fca00078e3cff */
[----:B------:R1:W2:Y:S04]  /*cab0*/  @P1 LDG.E.U8 R3, desc[UR10][R4.64] ;  /* 0x0000000a04031981 */ /* 0x0002a8000c1e1100 */
[----:B------:R-:W1:Y:S04]  /*cac0*/  LDL R4, [R1+0x8a8] ;  /* 0x0008a80001047983 */ /* 0x000e680000100800 */
[----:B------:R-:W1:Y:S01]  /*cad0*/  LDL R5, [R1+0x8ac] ;  /* 0x0008ac0001057983 */ /* 0x000e620000100800 */
[----:B------:R-:W-:Y:S02]  /*cae0*/  PRMT R99, RZ, 0x7610, R99 ;  /* 0x00007610ff637816 */ /* 0x000fe40000000063 */
[----:B-1----:R-:W-:-:S04]  /*caf0*/  @P1 LOP3.LUT R5, R5, R4, RZ, 0x3c, !PT ;  /* 0x0000000405051212 */ /* 0x002fc800078e3cff */
[----:B------:R-:W-:-:S04]  /*cb00*/  @P1 LOP3.LUT R4, R5, R4, RZ, 0x3c, !PT ;  /* 0x0000000405041212 */ /* 0x000fc800078e3cff */
[----:B------:R-:W-:-:S05]  /*cb10*/  @P1 LOP3.LUT R5, R5, R4, RZ, 0x3c, !PT ;  /* 0x0000000405051212 */ /* 0x000fca00078e3cff */
[----:B------:R1:W2:Y:S04]  /*cb20*/  @P1 LDG.E.U8 R99, desc[UR10][R4.64] ;  /* 0x0000000a04631981 */ /* 0x0002a8000c1e1100 */
[----:B------:R-:W1:Y:S04]  /*cb30*/  LDL R4, [R1+0x8a0] ;  /* 0x0008a00001047983 */ /* 0x000e680000100800 */
[----:B------:R-:W1:Y:S01]  /*cb40*/  LDL R5, [R1+0x8a4] ;  /* 0x0008a40001057983 */ /* 0x000e620000100800 */
[----:B------:R-:W-:Y:S02]  /*cb50*/  ISETP.GT.AND P2, PT, R2, 0x2, PT ;  /* 0x000000020200780c */ /* 0x000fe40003f44270 */
[----:B------:R-:W-:-:S11]  /*cb60*/  PRMT R230, RZ, 0x7610, R230 ;  /* 0x00007610ffe67816 */ /* 0x000fd600000000e6 */
        /* <DEDUP_REMOVED lines=351> */
[----:B0-----:R-:W-:Y:S02]  /*e160*/  PRMT R219, RZ, 0x7610, R219 ;  /* 0x00007610ffdb7816 */ /* 0x001fe400000000db */
[----:B-1----:R-:W-:-:S04]  /*e170*/  @P1 LOP3.LUT R5, R5, R4, RZ, 0x3c, !PT ;  /* 0x0000000405051212 */ /* 0x002fc800078e3cff */
[----:B------:R-:W-:-:S04]  /*e180*/  @P1 LOP3.LUT R4, R5, R4, RZ, 0x3c, !PT ;  /* 0x0000000405041212 */ /* 0x000fc800078e3cff */
[----:B------:R-:W-:-:S05]  /*e190*/  @P1 LOP3.LUT R5, R5, R4, RZ, 0x3c, !PT ;  /* 0x0000000405051212 */ /* 0x000fca00078e3cff */
[----:B------:R0:W2:Y:S04]  /*e1a0*/  @P1 LDG.E.U8 R219, desc[UR10][R4.64] ;  /* 0x0000000a04db1981 */ /* 0x0000a8000c1e1100 */
[----:B------:R-:W0:Y:S04]  /*e1b0*/  LDL R4, [R1+0x720] ;  /* 0x0007200001047983 */ /* 0x000e280000100800 */
[----:B------:R-:W0:Y:S01]  /*e1c0*/  LDL R5, [R1+0x724] ;  /* 0x0007240001057983 */ /* 0x000e220000100800 */
[----:B------:R-:W-:Y:S02]  /*e1d0*/  ISETP.GT.AND P2, PT, R2, 0x1a, PT ;  /* 0x0000001a0200780c */ /* 0x000fe40003f44270 */
[----:B------:R-:W-:-:S11]  /*e1e0*/  PRMT R222, RZ, 0x7610, R222 ;  /* 0x00007610ffde7816 */ /* 0x000fd600000000de */
[----:B0-----:R-:W-:-:S04]  /*e1f0*/  @P2 LOP3.LUT R5, R5, R4, RZ, 0x3c, !PT ;  /* 0x0000000405052212 */ /* 0x001fc800078e3cff */
[----:B------:R-:W-:-:S04]  /*e200*/  @P2 LOP3.LUT R4, R5, R4, RZ, 0x3c, !PT ;  /* 0x0000000405042212 */ /* 0x000fc800078e3cff */
[----:B------:R-:W-:-:S05]  /*e210*/  @P2 LOP3.LUT R5, R5, R4, RZ, 0x3c, !PT ;  /* 0x0000000405052212 */ /* 0x000fca00078e3cff */
[----:B------:R0:W2:Y:S04]  /*e220*/  @P2 LDG.E.U8 R222, desc[UR10][R4.64] ;  /* 0x0000000a04de2981 */ /* 0x0000a8000c1e1100 */
[----:B------:R-:W0:Y:S04]  /*e230*/  LDL R4, [R1+0x718] ;  /* 0x0007180001047983 */ /* 0x000e280000100800 */
[----:B------:R-:W0:Y:S01]  /*e240*/  LDL R5, [R1+0x71c] ;  /* 0x00071c0001057983 */ /* 0x000e220000100800 */
[----:B------:R-:W-:Y:S02]  /*e250*/  PRMT R23, RZ, 0x7610, R23 ;  /* 0x00007610ff177816 */ /* 0x000fe40000000017 */
[----:B0-----:R-:W-:-:S04]  /*e260*/  @P2 LOP3.LUT R5, R5, R4, RZ, 0x3c, !PT ;  /* 0x0000000405052212 */ /* 0x001fc800078e3cff */
[----:B------:R-:W-:-:S04]  /*e270*/  @P2 LOP3.LUT R4, R5, R4, RZ, 0x3c, !PT ;  /* 0x0000000405042212 */ /* 0x000fc800078e3cff */
[----:B------:R-:W-:-:S05]  /*e280*/  @P2 LOP3.LUT R5, R5, R4, RZ, 0x3c, !PT ;  /* 0x0000000405052212 */ /* 0x000fca00078e3cff */
[----:B------:R-:W4:Y:S01]  /*e290*/  @P2 LDG.E.U8 R23, desc[UR10][R4.64] ;  /* 0x0000000a04172981 */ /* 0x000f22000c1e1100 */
[----:B------:R-:W-:-:S03]  /*e2a0*/  ISETP.GT.AND P0, PT, R2, 0x1b, PT ;  /* 0x0000001b0200780c */ /* 0x000fc60003f04270 */
[----:B----4-:R0:W-:Y:S04]  /*e2b0*/  STL [R1+0x100], R23 ;  /* 0x0001001701007387 */ /* 0x0101e80000100800 */
[----:B0-----:R-:W4:Y:S04]  /*e2c0*/  LDL.LU R23, [R1+0x1148] ;  /* 0x0011480001177983 */ /* 0x001f280000300800 */
[----:B------:R-:W3:Y:S04]  /*e2d0*/  LDL R4, [R1+0x710] ;  /* 0x0007100001047983 */ /* 0x000ee80000100800 */
[----:B------:R-:W3:Y:S01]  /*e2e0*/  LDL R5, [R1+0x714] ;  /* 0x0007140001057983 */ /* 0x000ee20000100800 */
[----:B------:R-:W-:-:S02]  /*e2f0*/  PRMT R251, RZ, 0x7610, R251 ;  /* 0x00007610fffb7816 */ /* 0x000fc400000000fb */
[----:B---3--:R-:W-:-:S04]  /*e300*/  @P0 LOP3.LUT R5, R5, R4, RZ, 0x3c, !PT ;  /* 0x0000000405050212 */ /* 0x008fc800078e3cff */
[----:B------:R-:W-:-:S04]  /*e310*/  @P0 LOP3.LUT R4, R5, R4, RZ, 0x3c, !PT ;  /* 0x0000000405040212 */ /* 0x000fc800078e3cff */
[----:B------:R-:W-:-:S05]  /*e320*/  @P0 LOP3.LUT R5, R5, R4, RZ, 0x3c, !PT ;  /* 0x0000000405050212 */ /* 0x000fca00078e3cff */
[----:B------:R0:W3:Y:S04]  /*e330*/  @P0 LDG.E.U8 R251, desc[UR10][R4.64] ;  /* 0x0000000a04fb0981 */ /* 0x0000e8000c1e1100 */
[----:B------:R-:W0:Y:S04]  /*e340*/  LDL R4, [R1+0x708] ;  /* 0x0007080001047983 */ /* 0x000e280000100800 */
[----:B------:R-:W0:Y:S01]  /*e350*/  LDL R5, [R1+0x70c] ;  /* 0x00070c0001057983 */ /* 0x000e220000100800 */
[----:B------:R-:W-:Y:S02]  /*e360*/  PRMT R89, RZ, 0x7610, R89 ;  /* 0x00007610ff597816 */ /* 0x000fe40000000059 */
[----:B0-----:R-:W-:-:S04]  /*e370*/  @P0 LOP3.LUT R5, R5, R4, RZ, 0x3c, !PT ;  /* 0x0000000405050212 */ /* 0x001fc800078e3cff */
[----:B------:R-:W-:-:S04]  /*e380*/  @P0 LOP3.LUT R4, R5, R4, RZ, 0x3c, !PT ;  /* 0x0000000405040212 */ /* 0x000fc800078e3cff */
[----:B------:R-:W-:-:S05]  /*e390*/  @P0 LOP3.LUT R5, R5, R4, RZ, 0x3c, !PT ;  /* 0x0000000405050212 */ /* 0x000fca00078e3cff */
[----:B------:R0:W3:Y:S04]  /*e3a0*/  @P0 LDG.E.U8 R89, desc[UR10][R4.64] ;  /* 0x0000000a04590981 */ /* 0x0000e8000c1e1100 */
[----:B------:R-:W0:Y:S04]  /*e3b0*/  LDL R4, [R1+0x700] ;  /* 0x0007000001047983 */ /* 0x000e280000100800 */
[----:B------:R-:W0:Y:S01]  /*e3c0*/  LDL R5, [R1+0x704] ;  /* 0x0007040001057983 */ /* 0x000e220000100800 */
[----:B------:R-:W-:Y:S02]  /*e3d0*/  ISETP.GT.AND P1, PT, R2, 0x1c, PT ;  /* 0x0000001c0200780c */ /* 0x000fe40003f24270 */
[----:B------:R-:W-:-:S11]  /*e3e0*/  PRMT R88, RZ, 0x7610, R88 ;  /* 0x00007610ff587816 */ /* 0x000fd60000000058 */
[----:B0-----:R-:W-:-:S04]  /*e3f0*/  @P1 LOP3.LUT R5, R5, R4, RZ, 0x3c, !PT ;  /* 0x0000000405051212 */ /* 0x001fc800078e3cff */
[----:B------:R-:W-:-:S04]  /*e400*/  @P1 LOP3.LUT R4, R5, R4, RZ, 0x3c, !PT ;  /* 0x0000000405041212 */ /* 0x000fc800078e3cff */
[----:B------:R-:W-:-:S05]  /*e410*/  @P1 LOP3.LUT R5, R5, R4, RZ, 0x3c, !PT ;  /* 0x0000000405051212 */ /* 0x000fca00078e3cff */
[----:B------:R0:W3:Y:S04]  /*e420*/  @P1 LDG.E.U8 R88, desc[UR10][R4.64] ;  /* 0x0000000a04581981 */ /* 0x0000e8000c1e1100 */
[----:B------:R-:W0:Y:S04]  /*e430*/  LDL R4, [R1+0x6f8] ;  /* 0x0006f80001047983 */ /* 0x000e280000100800 */
[----:B------:R-:W0:Y:S01]  /*e440*/  LDL R5, [R1+0x6fc] ;  /* 0x0006fc0001057983 */ /* 0x000e220000100800 */
[----:B----4-:R-:W-:Y:S02]  /*e450*/  PRMT R23, RZ, 0x7610, R23 ;  /* 0x00007610ff177816 */ /* 0x010fe40000000017 */
[----:B0-----:R-:W-:-:S04]  /*e460*/  @P1 LOP3.LUT R5, R5, R4, RZ, 0x3c, !PT ;  /* 0x0000000405051212 */ /* 0x001fc800078e3cff */
[----:B------:R-:W-:-:S04]  /*e470*/  @P1 LOP3.LUT R4, R5, R4, RZ, 0x3c, !PT ;  /* 0x0000000405041212 */ /* 0x000fc800078e3cff */
[----:B------:R-:W-:-:S05]  /*e480*/  @P1 LOP3.LUT R5, R5, R4, RZ, 0x3c, !PT ;  /* 0x0000000405051212 */ /* 0x000fca00078e3cff */
[----:B------:R-:W4:Y:S01]  /*e490*/  @P1 LDG.E.U8 R23, desc[UR10][R4.64] ;  /* 0x0000000a04171981 */ /* 0x000f22000c1e1100 */
[----:B------:R-:W-:-:S03]  /*e4a0*/  ISETP.GT.AND P2, PT, R2, 0x1d, PT ;  /* 0x0000001d0200780c */ /* 0x000fc60003f44270 */
[----:B----4-:R0:W-:Y:S04]  /*e4b0*/  STL [R1+0x108], R23 ;  /* 0x0001081701007387 */ /* 0x0101e80000100800 */
[----:B0-----:R-:W4:Y:S04]  /*e4c0*/  LDL.LU R23, [R1+0x1144] ;  /* 0x0011440001177983 */ /* 0x001f280000300800 */
[----:B------:R-:W2:Y:S04]  /*e4d0*/  LDL R4, [R1+0x6f0] ;  /* 0x0006f00001047983 */ /* 0x000ea80000100800 */
[----:B------:R-:W2:Y:S01]  /*e4e0*/  LDL R5, [R1+0x6f4] ;  /* 0x0006f40001057983 */ /* 0x000ea20000100800 */
[----:B------:R-:W-:-:S02]  /*e4f0*/  PRMT R217, RZ, 0x7610, R217 ;  /* 0x00007610ffd97816 */ /* 0x000fc400000000d9 */
[----:B--2---:R-:W-:-:S04]  /*e500*/  @P2 LOP3.LUT R5, R5, R4, RZ, 0x3c, !PT ;  /* 0x0000000405052212 */ /* 0x004fc800078e3cff */
        /* <DEDUP_REMOVED lines=17> */
[----:B------:R-:W3:Y:S04]  /*e620*/  @P0 LDG.E.U8 R22, desc[UR10][R4.64] ;  /* 0x0000000a04160981 */ /* 0x000ee8000c1e1100 */
[----:B---3--:R0:W-:Y:S04]  /*e630*/  STL [R1+0x104], R22 ;  /* 0x0001041601007387 */ /* 0x0081e80000100800 */
[----:B0-----:R-:W3:Y:S04]  /*e640*/  LDL.LU R22, [R1+0x1140] ;  /* 0x0011400001167983 */ /* 0x001ee80000300800 */
[----:B------:R-:W2:Y:S04]  /*e650*/  LDL R4, [R1+0x6d8] ;  /* 0x0006d80001047983 */ /* 0x000ea80000100800 */
[----:B------:R-:W2:Y:S01]  /*e660*/  LDL R5, [R1+0x6dc] ;  /* 0x0006dc0001057983 */ /* 0x000ea20000100800 */
[----:B----4-:R-:W-:-:S02]  /*e670*/  PRMT R23, RZ, 0x7610, R23 ;  /* 0x00007610ff177816 */ /* 0x010fc40000000017 */
[----:B--2---:R-:W-:-:S04]  /*e680*/  @P0 LOP3.LUT R5, R5, R4, RZ, 0x3c, !PT ;  /* 0x0000000405050212 */ /* 0x004fc800078e3cff */
[----:B------:R-:W-:-:S04]  /*e690*/  @P0 LOP3.LUT R4, R5, R4, RZ, 0x3c, !PT ;  /* 0x0000000405040212 */ /* 0x000fc800078e3cff */
[----:B------:R-:W-:-:S05]  /*e6a0*/  @P0 LOP3.LUT R5, R5, R4, RZ, 0x3c, !PT ;  /* 0x0000000405050212 */ /* 0x000fca00078e3cff */
[----:B------:R-:W2:Y:S01]  /*e6b0*/  @P0 LDG.E.U8 R23, desc[UR10][R4.64] ;  /* 0x0000000a04170981 */ /* 0x000ea2000c1e1100 */
[----:B------:R-:W-:-:S03]  /*e6c0*/  ISETP.GT.AND P1, PT, R2, 0x1f, PT ;  /* 0x0000001f0200780c */ /* 0x000fc60003f24270 */
[----:B--2---:R0:W-:Y:S04]  /*e6d0*/  STL [R1+0x110], R23 ;  /* 0x0001101701007387 */ /* 0x0041e80000100800 */
[----:B0-----:R-:W2:Y:S04]  /*e6e0*/  LDL.LU R23, [R1+0x113c] ;  /* 0x00113c0001177983 */ /* 0x001ea80000300800 */
[----:B------:R-:W4:Y:S04]  /*e6f0*/  LDL R4, [R1+0x6d0] ;  /* 0x0006d00001047983 */ /* 0x000f280000100800 */
[----:B------:R-:W4:Y:S01]  /*e700*/  LDL R5, [R1+0x6d4] ;  /* 0x0006d40001057983 */ /* 0x000f220000100800 */
[----:B------:R-:W-:-:S02]  /*e710*/  PRMT R218, RZ, 0x7610, R218 ;  /* 0x00007610ffda7816 */ /* 0x000fc400000000da */
[----:B----4-:R-:W-:-:S04]  /*e720*/  @P1 LOP3.LUT R5, R5, R4, RZ, 0x3c, !PT ;  /* 0x0000000405051212 */ /* 0x010fc800078e3cff */
[----:B------:R-:W-:-:S04]  /*e730*/  @P1 LOP3.LUT R4, R5, R4, RZ, 0x3c, !PT ;  /* 0x0000000405041212 */ /* 0x000fc800078e3cff */
[----:B------:R-:W-:-:S05]  /*e740*/  @P1 LOP3.LUT R5, R5, R4, RZ, 0x3c, !PT ;  /* 0x0000000405051212 */ /* 0x000fca00078e3cff */
[----:B------:R0:W4:Y:S04]  /*e750*/  @P1 LDG.E.U8 R218, desc[UR10][R4.64] ;  /* 0x0000000a04da1981 */ /* 0x000128000c1e1100 */
[----:B------:R-:W0:Y:S04]  /*e760*/  LDL R4, [R1+0x6c8] ;  /* 0x0006c80001047983 */ /* 0x000e280000100800 */
[----:B------:R-:W0:Y:S01]  /*e770*/  LDL R5, [R1+0x6cc] ;  /* 0x0006cc0001057983 */ /* 0x000e220000100800 */
[----:B------:R-:W-:Y:S02]  /*e780*/  PRMT R216, RZ, 0x7610, R216 ;  /* 0x00007610ffd87816 */ /* 0x000fe400000000d8 */
[----:B0-----:R-:W-:-:S04]  /*e790*/  @P1 LOP3.LUT R5, R5, R4, RZ, 0x3c, !PT ;  /* 0x0000000405051212 */ /* 0x001fc800078e3cff */
[----:B------:R-:W-:-:S04]  /*e7a0*/  @P1 LOP3.LUT R4, R5, R4, RZ, 0x3c, !PT ;  /* 0x0000000405041212 */ /* 0x000fc800078e3cff */
[----:B------:R-:W-:-:S05]  /*e7b0*/  @P1 LOP3.LUT R5, R5, R4, RZ, 0x3c, !PT ;  /* 0x0000000405051212 */ /* 0x000fca00078e3cff */
[----:B------:R0:W4:Y:S04]  /*e7c0*/  @P1 LDG.E.U8 R216, desc[UR10][R4.64] ;  /* 0x0000000a04d81981 */ /* 0x000128000c1e1100 */
[----:B------:R-:W0:Y:S04]  /*e7d0*/  LDL R4, [R1+0x6c0] ;  /* 0x0006c00001047983 */ /* 0x000e280000100800 */
[----:B------:R-:W0:Y:S01]  /*e7e0*/  LDL R5, [R1+0x6c4] ;  /* 0x0006c40001057983 */ /* 0x000e220000100800 */
[----:B------:R-:W-:Y:S02]  /*e7f0*/  ISETP.GT.AND P2, PT, R2, 0x20, PT ;  /* 0x000000200200780c */ /* 0x000fe40003f44270 */
[----:B---3--:R-:W-:-:S11]  /*e800*/  PRMT R22, RZ, 0x7610, R22 ;  /* 0x00007610ff167816 */ /* 0x008fd60000000016 */
[----:B0-----:R-:W-:-:S04]  /*e810*/  @P2 LOP3.LUT R5, R5, R4, RZ, 0x3c, !PT ;  /* 0x0000000405052212 */ /* 0x001fc800078e3cff */
[----:B------:R-:W-:-:S04]  /*e820*/  @P2 LOP3.LUT R4, R5, R4, RZ, 0x3c, !PT ;  /* 0x0000000405042212 */ /* 0x000fc800078e3cff */
[----:B------:R-:W-:-:S05]  /*e830*/  @P2 LOP3.LUT R5, R5, R4, RZ, 0x3c, !PT ;  /* 0x0000000405052212 */ /* 0x000fca00078e3cff */
[----:B------:R-:W3:Y:S04]  /*e840*/  @P2 LDG.E.U8 R22, desc[UR10][R4.64] ;  /* 0x0000000a04162981 */ /* 0x000ee8000c1e1100 */
[----:B---3--:R0:W-:Y:S04]  /*e850*/  STL [R1+0x10c], R22 ;  /* 0x00010c1601007387 */ /* 0x0081e80000100800 */
[----:B0-----:R-:W3:Y:S04]  /*e860*/  LDL.LU R22, [R1+0x1138] ;  /* 0x0011380001167983 */ /* 0x001ee80000300800 */
[----:B------:R-:W4:Y:S04]  /*e870*/  LDL R4, [R1+0x6b8] ;  /* 0x0006b80001047983 */ /* 0x000f280000100800 */
[----:B------:R-:W4:Y:S01]  /*e880*/  LDL R5, [R1+0x6bc] ;  /* 0x0006bc0001057983 */ /* 0x000f220000100800 */
[----:B--2---:R-:W-:-:S02]  /*e890*/  PRMT R23, RZ, 0x7610, R23 ;  /* 0x00007610ff177816 */ /* 0x004fc40000000017 */
[----:B----4-:R-:W-:-:S04]  /*e8a0*/  @P2 LOP3.LUT R5, R5, R4, RZ, 0x3c, !PT ;  /* 0x0000000405052212 */ /* 0x010fc800078e3cff */
        /* <DEDUP_REMOVED lines=74> */
[----:B------:R-:W4:Y:S01]  /*ed50*/  LDL R5, [R1+0x674] ;  /* 0x0006740001057983 */ /* 0x000f220000100800 */
[----:B------:R-:W-:-:S03]  /*ed60*/  PRMT R157, RZ, 0x7610, R157 ;  /* 0x00007610ff9d7816 */ /* 0x000fc6000000009d */
[----:B------:R0:W-:Y:S01]  /*ed70*/  STL [R1+0xda4], R25 ;  /* 0x000da41901007387 */ /* 0x0001e20000100800 */
[----:B----4-:R-:W-:Y:S02]  /*ed80*/  @P1 IMAD.MOV.U32 R4, RZ, RZ, R5 ;  /* 0x000000ffff041224 */ /* 0x010fe400078e0005 */
[----:B------:R-:W-:Y:S02]  /*ed90*/  @P1 IMAD.MOV.U32 R5, RZ, RZ, R25 ;  /* 0x000000ffff051224 */ /* 0x000fe400078e0019 */
[----:B0-----:R-:W4:Y:S04]  /*eda0*/  LDL.LU R25, [R1+0x65c] ;  /* 0x00065c0001197983 */ /* 0x001f280000300800 */
[----:B------:R0:W2:Y:S04]  /*edb0*/  @P1 LDG.E.U8 R157, desc[UR10][R4.64] ;  /* 0x0000000a049d1981 */ /* 0x0000a8000c1e1100 */
[----:B------:R-:W0:Y:S01]  /*edc0*/  LDL R5, [R1+0x66c] ;  /* 0x00066c0001057983 */ /* 0x000e220000100800 */
[----:B------:R-:W-:-:S03]  /*edd0*/  PRMT R159, RZ, 0x7610, R159 ;  /* 0x00007610ff9f7816 */ /* 0x000fc6000000009f */
[----:B------:R1:W-:Y:S01]  /*ede0*/  STL [R1+0xda0], R27 ;  /* 0x000da01b01007387 */ /* 0x0003e20000100800 */
[C---:B------:R-:W-:Y:S01]  /*edf0*/  ISETP.GT.AND P2, PT, R2.reuse, 0x26, PT ;  /* 0x000000260200780c */ /* 0x040fe20003f44270 */
[----:B0-----:R-:W-:Y:S02]  /*ee00*/  @P1 IMAD.MOV.U32 R4, RZ, RZ, R5 ;  /* 0x000000ffff041224 */ /* 0x001fe400078e0005 */
[----:B------:R-:W-:Y:S02]  /*ee10*/  @P1 IMAD.MOV.U32 R5, RZ, RZ, R27 ;  /* 0x000000ffff051224 */ /* 0x000fe400078e001b */
[----:B-1----:R-:W2:Y:S04]  /*ee20*/  LDL.LU R27, [R1+0x654] ;  /* 0x00065400011b7983 */ /* 0x002ea80000300800 */
[----:B------:R0:W2:Y:S04]  /*ee30*/  @P1 LDG.E.U8 R159, desc[UR10][R4.64] ;  /* 0x0000000a049f1981 */ /* 0x0000a8000c1e1100 */
[----:B------:R-:W0:Y:S01]  /*ee40*/  LDL R5, [R1+0x664] ;  /* 0x0006640001057983 */ /* 0x000e220000100800 */
[----:B------:R-:W-:-:S02]  /*ee50*/  ISETP.GT.AND P0, PT, R2, 0x27, PT ;  /* 0x000000270200780c */ /* 0x000fc40003f04270 */
[----:B---3--:R-:W-:Y:S02]  /*ee60*/  PRMT R22, RZ, 0x7610, R22 ;  /* 0x00007610ff167816 */ /* 0x008fe40000000016 */
[----:B------:R-:W-:Y:S02]  /*ee70*/  PRMT R21, RZ, 0x7610, R21 ;  /* 0x00007610ff157816 */ /* 0x000fe40000000015 */
[----:B------:R-:W-:Y:S02]  /*ee80*/  ISETP.GT.AND P1, PT, R2, 0x28, PT ;  /* 0x000000280200780c */ /* 0x000fe40003f24270 */
[----:B------:R-:W-:Y:S02]  /*ee90*/  PRMT R156, RZ, 0x7610, R156 ;  /* 0x00007610ff9c7816 */ /* 0x000fe4000000009c */
[----:B------:R-:W-:Y:S02]  /*eea0*/  PRMT R158, RZ, 0x7610, R158 ;  /* 0x00007610ff9e7816 */ /* 0x000fe4000000009e */
[----:B------:R-:W-:-:S02]  /*eeb0*/  PRMT R20, RZ, 0x7610, R20 ;  /* 0x00007610ff147816 */ /* 0x000fc40000000014 */
[----:B------:R-:W-:Y:S02]  /*eec0*/  PRMT R19, RZ, 0x7610, R19 ;  /* 0x00007610ff137816 */ /* 0x000fe40000000013 */
[----:B------:R-:W-:Y:S02]  /*eed0*/  PRMT R161, RZ, 0x7610, R161 ;  /* 0x00007610ffa17816 */ /* 0x000fe400000000a1 */
[----:B------:R-:W-:Y:S02]  /*eee0*/  PRMT R162, RZ, 0x7610, R162 ;  /* 0x00007610ffa27816 */ /* 0x000fe400000000a2 */
[----:B------:R-:W-:Y:S02]  /*eef0*/  PRMT R221, RZ, 0x7610, R221 ;  /* 0x00007610ffdd7816 */ /* 0x000fe400000000dd */
[----:B------:R-:W-:Y:S02]  /*ef00*/  PRMT R18, RZ, 0x7610, R18 ;  /* 0x00007610ff127816 */ /* 0x000fe40000000012 */
[----:B------:R-:W-:Y:S01]  /*ef10*/  PRMT R160, RZ, 0x7610, R160 ;  /* 0x00007610ffa07816 */ /* 0x000fe200000000a0 */
[----:B0-----:R-:W-:-:S02]  /*ef20*/  @P2 IMAD.MOV.U32 R4, RZ, RZ, R5 ;  /* 0x000000ffff042224 */ /* 0x001fc400078e0005 */
[----:B------:R-:W-:-:S05]  /*ef30*/  @P2 IMAD.MOV.U32 R5, RZ, RZ, R29 ;  /* 0x000000ffff052224 */ /* 0x000fca00078e001d */
[----:B------:R4:W3:Y:S02]  /*ef40*/  @P2 LDG.E.U8 R22, desc[UR10][R4.64] ;  /* 0x0000000a04162981 */ /* 0x0008e4000c1e1100 */
[----:B----4-:R-:W-:Y:S02]  /*ef50*/  @P2 IMAD.MOV.U32 R4, RZ, RZ, R25 ;  /* 0x000000ffff042224 */ /* 0x010fe400078e0019 */
[----:B------:R-:W-:-:S05]  /*ef60*/  @P2 IMAD.MOV.U32 R5, RZ, RZ, R31 ;  /* 0x000000ffff052224 */ /* 0x000fca00078e001f */
[----:B------:R2:W4:Y:S02]  /*ef70*/  @P2 LDG.E.U8 R21, desc[UR10][R4.64] ;  /* 0x0000000a04152981 */ /* 0x000524000c1e1100 */
[----:B--2---:R-:W-:Y:S02]  /*ef80*/  @P0 IMAD.MOV.U32 R4, RZ, RZ, R27 ;  /* 0x000000ffff040224 */ /* 0x004fe400078e001b */
[----:B------:R-:W-:-:S05]  /*ef90*/  @P0 IMAD.MOV.U32 R5, RZ, RZ, R33 ;  /* 0x000000ffff050224 */ /* 0x000fca00078e0021 */
[----:B------:R0:W2:Y:S02]  /*efa0*/  @P0 LDG.E.U8 R156, desc[UR10][R4.64] ;  /* 0x0000000a049c0981 */ /* 0x0000a4000c1e1100 */
[----:B0-----:R-:W-:Y:S02]  /*efb0*/  @P0 IMAD.MOV.U32 R4, RZ, RZ, R24 ;  /* 0x000000ffff040224 */ /* 0x001fe400078e0018 */
[----:B------:R-:W-:-:S05]  /*efc0*/  @P0 IMAD.MOV.U32 R5, RZ, RZ, R35 ;  /* 0x000000ffff050224 */ /* 0x000fca00078e0023 */
[----:B------:R0:W2:Y:S02]  /*efd0*/  @P0 LDG.E.U8 R158, desc[UR10][R4.64] ;  /* 0x0000000a049e0981 */ /* 0x0000a4000c1e1100 */
[----:B0-----:R-:W-:Y:S02]  /*efe0*/  @P1 IMAD.MOV.U32 R4, RZ, RZ, R26 ;  /* 0x000000ffff041224 */ /* 0x001fe400078e001a */
[----:B------:R-:W-:-:S05]  /*eff0*/  @P1 IMAD.MOV.U32 R5, RZ, RZ, R37 ;  /* 0x000000ffff051224 */ /* 0x000fca00078e0025 */
[----:B------:R0:W2:Y:S02]  /*f000*/  @P1 LDG.E.U8 R20, desc[UR10][R4.64] ;  /* 0x0000000a04141981 */ /* 0x0000a4000c1e1100 */
[----:B0-----:R-:W-:Y:S02]  /*f010*/  @P1 IMAD.MOV.U32 R4, RZ, RZ, R28 ;  /* 0x000000ffff041224 */ /* 0x001fe400078e001c */
[----:B------:R-:W-:-:S05]  /*f020*/  @P1 IMAD.MOV.U32 R5, RZ, RZ, R39 ;  /* 0x000000ffff051224 */ /* 0x000fca00078e0027 */
[----:B------:R0:W2:Y:S01]  /*f030*/  @P1 LDG.E.U8 R19, desc[UR10][R4.64] ;  /* 0x0000000a04131981 */ /* 0x0000a2000c1e1100 */
[C---:B------:R-:W-:Y:S02]  /*f040*/  ISETP.GT.AND P2, PT, R2.reuse, 0x29, PT ;  /* 0x000000290200780c */ /* 0x040fe40003f44270 */
[----:B------:R-:W-:-:S11]  /*f050*/  ISETP.GT.AND P0, PT, R2, 0x2a, PT ;  /* 0x0000002a0200780c */ /* 0x000fd60003f04270 */
[----:B0-----:R-:W-:Y:S02]  /*f060*/  @P2 IMAD.MOV.U32 R4, RZ, RZ, R30 ;  /* 0x000000ffff042224 */ /* 0x001fe400078e001e */
[----:B------:R-:W-:-:S05]  /*f070*/  @P2 IMAD.MOV.U32 R5, RZ, RZ, R41 ;  /* 0x000000ffff052224 */ /* 0x000fca00078e0029 */
[----:B------:R0:W2:Y:S01]  /*f080*/  @P2 LDG.E.U8 R161, desc[UR10][R4.64] ;  /* 0x0000000a04a12981 */ /* 0x0000a2000c1e1100 */
[----:B------:R-:W-:Y:S01]  /*f090*/  ISETP.GT.AND P1, PT, R2, 0x2b, PT ;  /* 0x0000002b0200780c */ /* 0x000fe20003f24270 */
[----:B0-----:R-:W-:Y:S02]  /*f0a0*/  @P2 IMAD.MOV.U32 R4, RZ, RZ, R32 ;  /* 0x000000ffff042224 */ /* 0x001fe400078e0020 */
[----:B------:R-:W-:-:S05]  /*f0b0*/  @P2 IMAD.MOV.U32 R5, RZ, RZ, R43 ;  /* 0x000000ffff052224 */ /* 0x000fca00078e002b */
[----:B------:R0:W2:Y:S02]  /*f0c0*/  @P2 LDG.E.U8 R162, desc[UR10][R4.64] ;  /* 0x0000000a04a22981 */ /* 0x0000a4000c1e1100 */
[----:B0-----:R-:W-:Y:S02]  /*f0d0*/  @P0 IMAD.MOV.U32 R4, RZ, RZ, R34 ;  /* 0x000000ffff040224 */ /* 0x001fe400078e0022 */
[----:B------:R-:W-:-:S05]  /*f0e0*/  @P0 IMAD.MOV.U32 R5, RZ, RZ, R45 ;  /* 0x000000ffff050224 */ /* 0x000fca00078e002d */
[----:B------:R0:W2:Y:S01]  /*f0f0*/  @P0 LDG.E.U8 R221, desc[UR10][R4.64] ;  /* 0x0000000a04dd0981 */ /* 0x0000a2000c1e1100 */
[----:B------:R-:W-:Y:S01]  /*f100*/  ISETP.GT.AND P2, PT, R2, 0x2c, PT ;  /* 0x0000002c0200780c */ /* 0x000fe20003f44270 */
[----:B0-----:R-:W-:Y:S02]  /*f110*/  @P0 IMAD.MOV.U32 R4, RZ, RZ, R36 ;  /* 0x000000ffff040224 */ /* 0x001fe400078e0024 */
[----:B------:R-:W-:-:S05]  /*f120*/  @P0 IMAD.MOV.U32 R5, RZ, RZ, R47 ;  /* 0x000000ffff050224 */ /* 0x000fca00078e002f */
[----:B------:R0:W2:Y:S01]  /*f130*/  @P0 LDG.E.U8 R18, desc[UR10][R4.64] ;  /* 0x0000000a04120981 */ /* 0x0000a2000c1e1100 */
[----:B------:R-:W-:Y:S01]  /*f140*/  PRMT R17, RZ, 0x7610, R17 ;  /* 0x00007610ff117816 */ /* 0x000fe20000000011 */
[----:B0-----:R-:W-:Y:S02]  /*f150*/  @P1 IMAD.MOV.U32 R4, RZ, RZ, R38 ;  /* 0x000000ffff041224 */ /* 0x001fe400078e0026 */
[----:B------:R-:W-:-:S05]  /*f160*/  @P1 IMAD.MOV.U32 R5, RZ, RZ, R49 ;  /* 0x000000ffff051224 */ /* 0x000fca00078e0031 */
[----:B------:R0:W2:Y:S01]  /*f170*/  @P1 LDG.E.U8 R160, desc[UR10][R4.64] ;  /* 0x0000000a04a01981 */ /* 0x0000a2000c1e1100 */
[----:B------:R-:W-:Y:S02]  /*f180*/  ISETP.GT.AND P0, PT, R2, 0x2d, PT ;  /* 0x0000002d0200780c */ /* 0x000fe40003f04270 */
[----:B------:R-:W-:Y:S01]  /*f190*/  PRMT R16, RZ, 0x7610, R16 ;  /* 0x00007610ff107816 */ /* 0x000fe20000000010 */
        /* <DEDUP_REMOVED lines=23> */
[----:B------:R-:W-:Y:S01]  /*f310*/  @P1 IMAD.MOV.U32 R5, RZ, RZ, R61 ;  /* 0x000000ffff051224 */ /* 0x000fe200078e003d */
[----:B------:R-:W-:Y:S04]  /*f320*/  STL [R1+0xfbc], R29 ;  /* 0x000fbc1d01007387 */ /* 0x000fe80000100800 */
[----:B------:R0:W2:Y:S01]  /*f330*/  @P1 LDG.E.U8 R14, desc[UR10][R4.64] ;  /* 0x0000000a040e1981 */ /* 0x0000a2000c1e1100 */
[----:B------:R-:W-:-:S02]  /*f340*/  ISETP.GT.AND P0, PT, R2, 0x30, PT ;  /* 0x000000300200780c */ /* 0x000fc40003f04270 */
[----:B------:R-:W-:Y:S01]  /*f350*/  PRMT R163, RZ, 0x7610, R163 ;  /* 0x00007610ffa37816 */ /* 0x000fe200000000a3 */
[----:B0-----:R-:W-:Y:S02]  /*f360*/  @P1 IMAD.MOV.U32 R4, RZ, RZ, R52 ;  /* 0x000000ffff041224 */ /* 0x001fe400078e0034 */
[----:B------:R-:W-:-:S05]  /*f370*/  @P1 IMAD.MOV.U32 R5, RZ, RZ, R63 ;  /* 0x000000ffff051224 */ /* 0x000fca00078e003f */
[----:B------:R0:W2:Y:S04]  /*f380*/  @P1 LDG.E.U8 R13, desc[UR10][R4.64] ;  /* 0x0000000a040d1981 */ /* 0x0000a8000c1e1100 */
[----:B---3--:R1:W-:Y:S01]  /*f390*/  STL [R1+0x124], R22 ;  /* 0x0001241601007387 */ /* 0x0083e20000100800 */
[----:B0-----:R-:W-:Y:S02]  /*f3a0*/  @P2 IMAD.MOV.U32 R4, RZ, RZ, R54 ;  /* 0x000000ffff042224 */ /* 0x001fe400078e0036 */
[----:B------:R-:W-:Y:S01]  /*f3b0*/  @P2 IMAD.MOV.U32 R5, RZ, RZ, R65 ;  /* 0x000000ffff052224 */ /* 0x000fe200078e0041 */
[----:B-1----:R-:W3:Y:S04]  /*f3c0*/  LDL.LU R22, [R1+0x1120] ;  /* 0x0011200001167983 */ /* 0x002ee80000300800 */
[----:B------:R-:W-:Y:S04]  /*f3d0*/  STL [R1+0xfc4], R25 ;  /* 0x000fc41901007387 */ /* 0x000fe80000100800 */
[----:B------:R-:W-:Y:S04]  /*f3e0*/  STL [R1+0xfc0], R31 ;  /* 0x000fc01f01007387 */ /* 0x000fe80000100800 */
[----:B----4-:R0:W-:Y:S01]  /*f3f0*/  STL [R1+0x130], R21 ;  /* 0x0001301501007387 */ /* 0x0101e20000100800 */
[----:B------:R-:W-:-:S03]  /*f400*/  PRMT R220, RZ, 0x7610, R220 ;  /* 0x00007610ffdc7816 */ /* 0x000fc600000000dc */
[----:B------:R1:W4:Y:S04]  /*f410*/  @P2 LDG.E.U8 R163, desc[UR10][R4.64] ;  /* 0x0000000a04a32981 */ /* 0x000328000c1e1100 */
[----:B0-----:R-:W4:Y:S04]  /*f420*/  LDL.LU R21, [R1+0x111c] ;  /* 0x00111c0001157983 */ /* 0x001f280000300800 */
[----:B------:R-:W-:Y:S01]  /*f430*/  STL [R1+0xfcc], R27 ;  /* 0x000fcc1b01007387 */ /* 0x000fe20000100800 */
[----:B-1----:R-:W-:-:S03]  /*f440*/  @P2 IMAD.MOV.U32 R4, RZ, RZ, R56 ;  /* 0x000000ffff042224 */ /* 0x002fc600078e0038 */
[----:B------:R-:W-:Y:S01]  /*f450*/  STL [R1+0xfc8], R33 ;  /* 0x000fc82101007387 */ /* 0x000fe20000100800 */
[----:B------:R-:W-:-:S03]  /*f460*/  @P2 IMAD.MOV.U32 R5, RZ, RZ, R67 ;  /* 0x000000ffff052224 */ /* 0x000fc600078e0043 */
[----:B------:R-:W-:Y:S04]  /*f470*/  STL [R1+0xfd4], R24 ;  /* 0x000fd41801007387 */ /* 0x000fe80000100800 */
[----:B------:R-:W-:Y:S04]  /*f480*/  STL [R1+0xfd0], R35 ;  /* 0x000fd02301007387 */ /* 0x000fe80000100800 */
[----:B------:R-:W-:Y:S01]  /*f490*/  STL [R1+0xfdc], R26 ;  /* 0x000fdc1a01007387 */ /* 0x000fe20000100800 */
[----:B------:R-:W-:-:S03]  /*f4a0*/  ISETP.GT.AND P1, PT, R2, 0x31, PT ;  /* 0x000000310200780c */ /* 0x000fc60003f24270 */
[----:B------:R-:W-:Y:S01]  /*f4b0*/  STL [R1+0xfd8], R37 ;  /* 0x000fd82501007387 */ /* 0x000fe20000100800 */
[----:B------:R-:W-:-:S03]  /*f4c0*/  PRMT R166, RZ, 0x7610, R166 ;  /* 0x00007610ffa67816 */ /* 0x000fc600000000a6 */
[----:B------:R0:W3:Y:S04]  /*f4d0*/  @P2 LDG.E.U8 R220, desc[UR10][R4.64] ;  /* 0x0000000a04dc2981 */ /* 0x0000e8000c1e1100 */
[----:B--2---:R1:W-:Y:S01]  /*f4e0*/  STL [R1+0x12c], R20 ;  /* 0x00012c1401007387 */ /* 0x0043e20000100800 */
[----:B0-----:R-:W-:Y:S02]  /*f4f0*/  @P0 IMAD.MOV.U32 R4, RZ, RZ, R58 ;  /* 0x000000ffff040224 */ /* 0x001fe400078e003a */
[----:B------:R-:W-:-:S05]  /*f500*/  @P0 IMAD.MOV.U32 R5, RZ, RZ, R69 ;  /* 0x000000ffff050224 */ /* 0x000fca00078e0045 */
[----:B------:R0:W2:Y:S04]  /*f510*/  @P0 LDG.E.U8 R166, desc[UR10][R4.64] ;  /* 0x0000000a04a60981 */ /* 0x0000a8000c1e1100 */
[----:B-1----:R-:W4:Y:S04]  /*f520*/  LDL.LU R20, [R1+0x1118] ;  /* 0x0011180001147983 */ /* 0x002f280000300800 */
[----:B------:R-:W-:Y:S04]  /*f530*/  STL [R1+0xfe4], R28 ;  /* 0x000fe41c01007387 */ /* 0x000fe80000100800 */
[----:B------:R-:W-:Y:S04]  /*f540*/  STL [R1+0xfe0], R39 ;  /* 0x000fe02701007387 */ /* 0x000fe80000100800 */
[----:B------:R1:W-:Y:S01]  /*f550*/  STL [R1+0x138], R19 ;  /* 0x0001381301007387 */ /* 0x0003e20000100800 */
[----:B0-----:R-:W-:-:S02]  /*f560*/  @P0 IMAD.MOV.U32 R4, RZ, RZ, R60 ;  /* 0x000000ffff040224 */ /* 0x001fc400078e003c */
[----:B------:R-:W-:Y:S01]  /*f570*/  @P0 IMAD.MOV.U32 R5, RZ, RZ, R71 ;  /* 0x000000ffff050224 */ /* 0x000fe200078e0047 */
[----:B-1----:R-:W4:Y:S04]  /*f580*/  LDL.LU R19, [R1+0x1114] ;  /* 0x0011140001137983 */ /* 0x002f280000300800 */
[----:B------:R-:W-:Y:S04]  /*f590*/  STL [R1+0xfec], R30 ;  /* 0x000fec1e01007387 */ /* 0x000fe80000100800 */
[----:B------:R0:W-:Y:S01]  /*f5a0*/  STL [R1+0xfe8], R41 ;  /* 0x000fe82901007387 */ /* 0x0001e20000100800 */
[----:B------:R-:W-:-:S02]  /*f5b0*/  ISETP.GT.AND P2, PT, R2, 0x32, PT ;  /* 0x000000320200780c */ /* 0x000fc40003f44270 */
[----:B------:R-:W-:Y:S02]  /*f5c0*/  PRMT R168, RZ, 0x7610, R168 ;  /* 0x00007610ffa87816 */ /* 0x000fe400000000a8 */
[----:B0-----:R-:W-:-:S06]  /*f5d0*/  PRMT R41, RZ, 0x7610, R41 ;  /* 0x00007610ff297816 */ /* 0x001fcc0000000029 */
[----:B------:R0:W3:Y:S01]  /*f5e0*/  @P0 LDG.E.U8 R41, desc[UR10][R4.64] ;  /* 0x0000000a04290981 */ /* 0x0000e2000c1e1100 */
[----:B------:R-:W-:Y:S01]  /*f5f0*/  PRMT R170, RZ, 0x7610, R170 ;  /* 0x00007610ffaa7816 */ /* 0x000fe200000000aa */
[----:B0-----:R-:W-:Y:S02]  /*f600*/  @P1 IMAD.MOV.U32 R4, RZ, RZ, R62 ;  /* 0x000000ffff041224 */ /* 0x001fe400078e003e */
[----:B------:R-:W-:-:S05]  /*f610*/  @P1 IMAD.MOV.U32 R5, RZ, RZ, R73 ;  /* 0x000000ffff051224 */ /* 0x000fca00078e0049 */
[----:B------:R0:W4:Y:S01]  /*f620*/  @P1 LDG.E.U8 R168, desc[UR10][R4.64] ;  /* 0x0000000a04a81981 */ /* 0x000122000c1e1100 */
[----:B------:R-:W-:Y:S01]  /*f630*/  PRMT R26, RZ, 0x7610, R26 ;  /* 0x00007610ff1a7816 */ /* 0x000fe2000000001a */
[----:B0-----:R-:W-:Y:S02]  /*f640*/  @P1 IMAD.MOV.U32 R4, RZ, RZ, R64 ;  /* 0x000000ffff041224 */ /* 0x001fe400078e0040 */
[----:B------:R-:W-:-:S05]  /*f650*/  @P1 IMAD.MOV.U32 R5, RZ, RZ, R75 ;  /* 0x000000ffff051224 */ /* 0x000fca00078e004b */
[----:B------:R0:W4:Y:S01]  /*f660*/  @P1 LDG.E.U8 R170, desc[UR10][R4.64] ;  /* 0x0000000a04aa1981 */ /* 0x000122000c1e1100 */
[----:B------:R-:W-:Y:S01]  /*f670*/  PRMT R25, RZ, 0x7610, R25 ;  /* 0x00007610ff197816 */ /* 0x000fe20000000019 */
[----:B0-----:R-:W-:Y:S02]  /*f680*/  @P2 IMAD.MOV.U32 R4, RZ, RZ, R66 ;  /* 0x000000ffff042224 */ /* 0x001fe400078e0042 */
[----:B------:R-:W-:-:S05]  /*f690*/  @P2 IMAD.MOV.U32 R5, RZ, RZ, R77 ;  /* 0x000000ffff052224 */ /* 0x000fca00078e004d */
[----:B------:R0:W2:Y:S02]  /*f6a0*/  @P2 LDG.E.U8 R26, desc[UR10][R4.64] ;  /* 0x0000000a041a2981 */ /* 0x0000a4000c1e1100 */
[----:B0-----:R-:W-:Y:S02]  /*f6b0*/  @P2 IMAD.MOV.U32 R4, RZ, RZ, R68 ;  /* 0x000000ffff042224 */ /* 0x001fe400078e0044 */
[----:B------:R-:W-:-:S05]  /*f6c0*/  @P2 IMAD.MOV.U32 R5, RZ, RZ, R79 ;  /* 0x000000ffff052224 */ /* 0x000fca00078e004f */
[----:B------:R-:W4:Y:S04]  /*f6d0*/  @P2 LDG.E.U8 R25, desc[UR10][R4.64] ;  /* 0x0000000a04192981 */ /* 0x000f28000c1e1100 */
[----:B------:R-:W-:Y:S04]  /*f6e0*/  STL [R1+0xff4], R32 ;  /* 0x000ff42001007387 */ /* 0x000fe80000100800 */
[----:B------:R-:W-:Y:S04]  /*f6f0*/  STL [R1+0xff0], R43 ;  /* 0x000ff02b01007387 */ /* 0x000fe80000100800 */
[----:B------:R-:W-:Y:S04]  /*f700*/  STL [R1+0xffc], R34 ;  /* 0x000ffc2201007387 */ /* 0x000fe80000100800 */
[----:B------:R-:W-:Y:S04]  /*f710*/  STL [R1+0xff8], R45 ;  /* 0x000ff82d01007387 */ /* 0x000fe80000100800 */
[----:B------:R-:W-:Y:S04]  /*f720*/  STL [R1+0x1004], R36 ;  /* 0x0010042401007387 */ /* 0x000fe80000100800 */
[----:B------:R-:W-:Y:S04]  /*f730*/  STL [R1+0x1000], R47 ;  /* 0x0010002f01007387 */ /* 0x000fe80000100800 */
[----:B------:R0:W-:Y:S04]  /*f740*/  STL [R1+0x140], R18 ;  /* 0x0001401201007387 */ /* 0x0001e80000100800 */
[----:B0-----:R-:W4:Y:S04]  /*f750*/  LDL.LU R18, [R1+0x1110] ;  /* 0x0011100001127983 */ /* 0x001f280000300800 */
        /* <DEDUP_REMOVED lines=40> */
[----:B---3--:R0:W-:Y:S04]  /*f9e0*/  STL [R1+0x174], R41 ;  /* 0x0001742901007387 */ /* 0x0081e80000100800 */
[----:B0-----:R-:W3:Y:S04]  /*f9f0*/  LDL R41, [R1+0xb94] ;  /* 0x000b940001297983 */ /* 0x001ee80000100800 */
[----:B------:R-:W-:Y:S04]  /*fa00*/  STL [R1+0x144], R220 ;  /* 0x000144dc01007387 */ /* 0x000fe80000100800 */
[----:B------:R-:W-:Y:S04]  /*fa10*/  STL [R1+0x1084], R68 ;  /* 0x0010844401007387 */ /* 0x000fe80000100800 */
[----:B------:R-:W-:Y:S04]  /*fa20*/  STL [R1+0x1080], R79 ;  /* 0x0010804f01007387 */ /* 0x000fe80000100800 */
[----:B--2---:R0:W-:Y:S04]  /*fa30*/  STL [R1+0x168], R26 ;  /* 0x0001681a01007387 */ /* 0x0041e80000100800 */
[----:B------:R-:W-:Y:S04]  /*fa40*/  STL [R1+0x158], R166 ;  /* 0x000158a601007387 */ /* 0x000fe80000100800 */
[----:B0-----:R-:W2:Y:S04]  /*fa50*/  LDL R26, [R1+0xb8c] ;  /* 0x000b8c00011a7983 */ /* 0x001ea80000100800 */
[----:B----4-:R0:W-:Y:S04]  /*fa60*/  STL [R1+0x18c], R25 ;  /* 0x00018c1901007387 */ /* 0x0101e80000100800 */
[----:B0-----:R-:W4:Y:S01]  /*fa70*/  LDL R25, [R1+0xb84] ;  /* 0x000b840001197983 */ /* 0x001f220000100800 */
[----:B------:R-:W-:-:S02]  /*fa80*/  ISETP.GT.AND P0, PT, R2, 0x33, PT ;  /* 0x000000330200780c */ /* 0x000fc40003f04270 */
[----:B------:R-:W-:Y:S02]  /*fa90*/  ISETP.GT.AND P1, PT, R2, 0x34, PT ;  /* 0x000000340200780c */ /* 0x000fe40003f24270 */
[----:B------:R-:W-:Y:S02]  /*faa0*/  PRMT R167, RZ, 0x7610, R167 ;  /* 0x00007610ffa77816 */ /* 0x000fe400000000a7 */
[----:B------:R-:W-:-:S07]  /*fab0*/  PRMT R169, RZ, 0x7610, R169 ;  /* 0x00007610ffa97816 */ /* 0x000fce00000000a9 */
[----:B------:R-:W-:Y:S02]  /*fac0*/  @P0 IMAD.MOV.U32 R4, RZ, RZ, R70 ;  /* 0x000000ffff040224 */ /* 0x000fe400078e0046 */
[----:B------:R-:W-:-:S05]  /*fad0*/  @P0 IMAD.MOV.U32 R5, RZ, RZ, R81 ;  /* 0x000000ffff050224 */ /* 0x000fca00078e0051 */
[----:B------:R0:W4:Y:S01]  /*fae0*/  @P0 LDG.E.U8 R167, desc[UR10][R4.64] ;  /* 0x0000000a04a70981 */ /* 0x000122000c1e1100 */
[----:B------:R-:W-:Y:S02]  /*faf0*/  ISETP.GT.AND P2, PT, R2, 0x35, PT ;  /* 0x000000350200780c */ /* 0x000fe40003f44270 */
        /* <DEDUP_REMOVED lines=14> */
[----:B0-----:R-:W-:Y:S01]  /*fbe0*/  @P2 IMAD.MOV.U32 R4, RZ, RZ, R78 ;  /* 0x000000ffff042224 */ /* 0x001fe200078e004e */
[----:B------:R-:W-:Y:S01]  /*fbf0*/  PRMT R24, RZ, 0x7610, R24 ;  /* 0x00007610ff187816 */ /* 0x000fe20000000018 */
[----:B---3--:R-:W-:-:S05]  /*fc00*/  @P2 IMAD.MOV.U32 R5, RZ, RZ, R41 ;  /* 0x000000ffff052224 */ /* 0x008fca00078e0029 */
[----:B------:R0:W3:Y:S02]  /*fc10*/  @P2 LDG.E.U8 R172, desc[UR10][R4.64] ;  /* 0x0000000a04ac2981 */ /* 0x0000e4000c1e1100 */
[----:B0-----:R-:W-:Y:S02]  /*fc20*/  @P2 IMAD.MOV.U32 R4, RZ, RZ, R80 ;  /* 0x000000ffff042224 */ /* 0x001fe400078e0050 */
[----:B--2---:R-:W-:-:S05]  /*fc30*/  @P2 IMAD.MOV.U32 R5, RZ, RZ, R26 ;  /* 0x000000ffff052224 */ /* 0x004fca00078e001a */
[----:B------:R0:W2:Y:S02]  /*fc40*/  @P2 LDG.E.U8 R174, desc[UR10][R4.64] ;  /* 0x0000000a04ae2981 */ /* 0x0000a4000c1e1100 */
[----:B0-----:R-:W-:Y:S02]  /*fc50*/  @P0 IMAD.MOV.U32 R4, RZ, RZ, R82 ;  /* 0x000000ffff040224 */ /* 0x001fe400078e0052 */
[----:B----4-:R-:W-:-:S05]  /*fc60*/  @P0 IMAD.MOV.U32 R5, RZ, RZ, R25 ;  /* 0x000000ffff050224 */ /* 0x010fca00078e0019 */
[----:B------:R-:W4:Y:S04]  /*fc70*/  @P0 LDG.E.U8 R24, desc[UR10][R4.64] ;  /* 0x0000000a04180981 */ /* 0x000f28000c1e1100 */
        /* <DEDUP_REMOVED lines=8> */
[----:B------:R0:W-:Y:S04]  /*fd00*/  STL [R1+0x1a4], R34 ;  /* 0x0001a42201007387 */ /* 0x0001e80000100800 */
[----:B0-----:R-:W3:Y:S04]  /*fd10*/  LDL R34, [R1+0xb7c] ;  /* 0x000b7c0001227983 */ /* 0x001ee80000100800 */
[----:B------:R-:W-:Y:S04]  /*fd20*/  STL [R1+0x10a8], R78 ;  /* 0x0010a84e01007387 */ /* 0x000fe80000100800 */
[----:B------:R-:W2:Y:S04]  /*fd30*/  LDL R26, [R1+0xb74] ;  /* 0x000b7400011a7983 */ /* 0x000ea80000100800 */
[----:B------:R-:W-:Y:S04]  /*fd40*/  STL [R1+0x10ac], R80 ;  /* 0x0010ac5001007387 */ /* 0x000fe80000100800 */
[----:B------:R-:W-:Y:S04]  /*fd50*/  STL [R1+0x10b0], R82 ;  /* 0x0010b05201007387 */ /* 0x000fe80000100800 */
[----:B------:R-:W2:Y:S04]  /*fd60*/  LDL R25, [R1+0xb6c] ;  /* 0x000b6c0001197983 */ /* 0x000ea80000100800 */
[----:B----4-:R0:W-:Y:S04]  /*fd70*/  STL [R1+0x198], R24 ;  /* 0x0001981801007387 */ /* 0x0101e80000100800 */
[----:B------:R-:W4:Y:S04]  /*fd80*/  LDL R166, [R1+0xb64] ;  /* 0x000b640001a67983 */ /* 0x000f280000100800 */
[----:B0-----:R-:W4:Y:S04]  /*fd90*/  LDL R24, [R1+0xb70] ;  /* 0x000b700001187983 */ /* 0x001f280000100800 */
[----:B------:R0:W-:Y:S04]  /*fda0*/  STL [R1+0x180], R47 ;  /* 0x0001802f01007387 */ /* 0x0001e80000100800 */
[----:B0-----:R-:W4:Y:S01]  /*fdb0*/  LDL R47, [R1+0xb68] ;  /* 0x000b6800012f7983 */ /* 0x001f220000100800 */
[----:B------:R-:W-:Y:S01]  /*fdc0*/  ISETP.GT.AND P1, PT, R2, 0x37, PT ;  /* 0x000000370200780c */ /* 0x000fe20003f24270 */
[----:B------:R-:W-:Y:S01]  /*fdd0*/  @P0 IMAD.MOV.U32 R4, RZ, RZ, R84 ;  /* 0x000000ffff040224 */ /* 0x000fe200078e0054 */
[----:B------:R-:W-:-:S02]  /*fde0*/  PRMT R27, RZ, 0x7610, R27 ;  /* 0x00007610ff1b7816 */ /* 0x000fc4000000001b */
[----:B------:R-:W-:Y:S02]  /*fdf0*/  ISETP.GT.AND P2, PT, R2, 0x38, PT ;  /* 0x000000380200780c */ /* 0x000fe40003f44270 */
[----:B------:R-:W-:Y:S02]  /*fe00*/  PRMT R171, RZ, 0x7610, R171 ;  /* 0x00007610ffab7816 */ /* 0x000fe400000000ab */
[----:B------:R-:W-:Y:S02]  /*fe10*/  PRMT R173, RZ, 0x7610, R173 ;  /* 0x00007610ffad7816 */ /* 0x000fe400000000ad */
[----:B------:R-:W-:Y:S01]  /*fe20*/  PRMT R45, RZ, 0x7610, R45 ;  /* 0x00007610ff2d7816 */ /* 0x000fe2000000002d */
[----:B------:R-:W-:Y:S04]  /*fe30*/  STL [R1+0x10b4], R84 ;  /* 0x0010b45401007387 */ /* 0x000fe80000100800 */
[----:B------:R-:W4:Y:S01]  /*fe40*/  LDL R41, [R1+0xb5c] ;  /* 0x000b5c0001297983 */ /* 0x000f220000100800 */
[----:B---3--:R-:W-:-:S03]  /*fe50*/  @P0 IMAD.MOV.U32 R5, RZ, RZ, R34 ;  /* 0x000000ffff050224 */ /* 0x008fc600078e0022 */
[----:B------:R-:W3:Y:S04]  /*fe60*/  LDL R34, [R1+0xb60] ;  /* 0x000b600001227983 */ /* 0x000ee80000100800 */
[----:B------:R0:W3:Y:S02]  /*fe70*/  @P0 LDG.E.U8 R27, desc[UR10][R4.64] ;  /* 0x0000000a041b0981 */ /* 0x0000e4000c1e1100 */
[----:B0-----:R-:W-:Y:S02]  /*fe80*/  @P1 IMAD.MOV.U32 R4, RZ, RZ, R86 ;  /* 0x000000ffff041224 */ /* 0x001fe400078e0056 */
[----:B--2---:R-:W-:-:S05]  /*fe90*/  @P1 IMAD.MOV.U32 R5, RZ, RZ, R26 ;  /* 0x000000ffff051224 */ /* 0x004fca00078e001a */
[----:B------:R0:W2:Y:S02]  /*fea0*/  @P1 LDG.E.U8 R171, desc[UR10][R4.64] ;  /* 0x0000000a04ab1981 */ /* 0x0000a4000c1e1100 */
[----:B0-----:R-:W-:Y:S02]  /*feb0*/  @P1 IMAD.MOV.U32 R5, RZ, RZ, R25 ;  /* 0x000000ffff051224 */ /* 0x001fe400078e0019 */
[----:B----4-:R-:W-:-:S05]  /*fec0*/  @P1 IMAD.MOV.U32 R4, RZ, RZ, R24 ;  /* 0x000000ffff041224 */ /* 0x010fca00078e0018 */
[----:B------:R0:W4:Y:S02]  /*fed0*/  @P1 LDG.E.U8 R173, desc[UR10][R4.64] ;  /* 0x0000000a04ad1981 */ /* 0x000124000c1e1100 */
[----:B0-----:R-:W-:Y:S02]  /*fee0*/  @P2 IMAD.MOV.U32 R4, RZ, RZ, R47 ;  /* 0x000000ffff042224 */ /* 0x001fe400078e002f */
[----:B------:R-:W-:-:S05]  /*fef0*/  @P2 IMAD.MOV.U32 R5, RZ, RZ, R166 ;  /* 0x000000ffff052224 */ /* 0x000fca00078e00a6 */
[----:B------:R0:W2:Y:S02]  /*ff00*/  @P2 LDG.E.U8 R45, desc[UR10][R4.64] ;  /* 0x0000000a042d2981 */ /* 0x0000a4000c1e1100 */
[----:B0-----:R-:W-:Y:S02]  /*ff10*/  @P2 IMAD.MOV.U32 R5, RZ, RZ, R41 ;  /* 0x000000ffff052224 */ /* 0x001fe400078e0029 */
[----:B---3--:R0:W-:Y:S04]  /*ff20*/  STL [R1+0x1b8], R27 ;  /* 0x0001b81b01007387 */ /* 0x0081e80000100800 */
[----:B------:R-:W3:Y:S04]  /*ff30*/  LDL R26, [R1+0xb58] ;  /* 0x000b5800011a7983 */ /* 0x000ee80000100800 */
[----:B0-----:R-:W4:Y:S04]  /*ff40*/  LDL R27, [R1+0xb54] ;  /* 0x000b5400011b7983 */ /* 0x001f280000100800 */
[----:B------:R-:W-:Y:S04]  /*ff50*/  STL [R1+0x10b8], R86 ;  /* 0x0010b85601007387 */ /* 0x000fe80000100800 */
[----:B------:R-:W4:Y:S04]  /*ff60*/  LDL R25, [R1+0xb4c] ;  /* 0x000b4c0001197983 */ /* 0x000f280000100800 */
[----:B------:R-:W4:Y:S04]  /*ff70*/  LDL R24, [R1+0xb50] ;  /* 0x000b500001187983 */ /* 0x000f280000100800 */
[----:B--2---:R0:W-:Y:S04]  /*ff80*/  STL [R1+0x1b0], R45 ;  /* 0x0001b02d01007387 */ /* 0x0041e80000100800 */
[----:B------:R-:W2:Y:S04]  /*ff90*/  LDL R41, [R1+0xb48] ;  /* 0x000b480001297983 */ /* 0x000ea80000100800 */
[----:B0-----:R-:W2:Y:S01]  /*ffa0*/  LDL R45, [R1+0xb44] ;  /* 0x000b4400012d7983 */ /* 0x001ea20000100800 */
[C---:B------:R-:W-:Y:S01]  /*ffb0*/  ISETP.GT.AND P0, PT, R2.reuse, 0x39, PT ;  /* 0x000000390200780c */ /* 0x040fe20003f04270 */
[----:B------:R-:W-:Y:S01]  /*ffc0*/  @P2 IMAD.MOV.U32 R4, RZ, RZ, R34 ;  /* 0x000000ffff042224 */ /* 0x000fe200078e0022 */
[----:B------:R-:W-:Y:S01]  /*ffd0*/  PRMT R29, RZ, 0x7610, R29 ;  /* 0x00007610ff1d7816 */ /* 0x000fe2000000001d */
[----:B------:R-:W2:Y:S01]  /*ffe0*/  LDL R34, [R1+0xb3c] ;  /* 0x000b3c0001227983 */ /* 0x000ea20000100800 */
[----:B------:R-:W-:-:S02]  /*fff0*/  ISETP.GT.AND P1, PT, R2, 0x3a, PT ;  /* 0x0000003a0200780c */ /* 0x000fc40003f24270 */
[----:B------:R-:W-:Y:S02]  /*10000*/  PRMT R176, RZ, 0x7610, R176 ;  /* 0x00007610ffb07816 */ /* 0x000fe400000000b0 */
[----:B------:R3:W2:Y:S01]  /*10010*/  @P2 LDG.E.U8 R29, desc[UR10][R4.64] ;  /* 0x0000000a041d2981 */ /* 0x0006a2000c1e1100 */
[----:B------:R-:W-:Y:S02]  /*10020*/  PRMT R178, RZ, 0x7610, R178 ;  /* 0x00007610ffb27816 */ /* 0x000fe400000000b2 */
[----:B------:R-:W-:Y:S02]  /*10030*/  PRMT R39, RZ, 0x7610, R39 ;  /* 0x00007610ff277816 */ /* 0x000fe40000000027 */
[----:B---3--:R-:W-:Y:S02]  /*10040*/  @P0 IMAD.MOV.U32 R4, RZ, RZ, R26 ;  /* 0x000000ffff040224 */ /* 0x008fe400078e001a */
[----:B----4-:R-:W-:-:S05]  /*10050*/  @P0 IMAD.MOV.U32 R5, RZ, RZ, R27 ;  /* 0x000000ffff050224 */ /* 0x010fca00078e001b */
[----:B------:R0:W3:Y:S02]  /*10060*/  @P0 LDG.E.U8 R176, desc[UR10][R4.64] ;  /* 0x0000000a04b00981 */ /* 0x0000e4000c1e1100 */
[----:B0-----:R-:W-:Y:S02]  /*10070*/  @P0 IMAD.MOV.U32 R4, RZ, RZ, R24 ;  /* 0x000000ffff040224 */ /* 0x001fe400078e0018 */
[----:B------:R-:W-:-:S05]  /*10080*/  @P0 IMAD.MOV.U32 R5, RZ, RZ, R25 ;  /* 0x000000ffff050224 */ /* 0x000fca00078e0019 */
[----:B------:R2:W4:Y:S02]  /*10090*/  @P0 LDG.E.U8 R178, desc[UR10][R4.64] ;  /* 0x0000000a04b20981 */ /* 0x000524000c1e1100 */
[----:B--2---:R-:W-:Y:S02]  /*100a0*/  @P1 IMAD.MOV.U32 R4, RZ, RZ, R41 ;  /* 0x000000ffff041224 */ /* 0x004fe400078e0029 */
[----:B------:R-:W-:-:S05]  /*100b0*/  @P1 IMAD.MOV.U32 R5, RZ, RZ, R45 ;  /* 0x000000ffff051224 */ /* 0x000fca00078e002d */
[----:B------:R-:W2:Y:S04]  /*100c0*/  @P1 LDG.E.U8 R39, desc[UR10][R4.64] ;  /* 0x0000000a04271981 */ /* 0x000ea8000c1e1100 */
[----:B------:R0:W-:Y:S04]  /*100d0*/  STL [R1+0x1cc], R29 ;  /* 0x0001cc1d01007387 */ /* 0x0001e80000100800 */
[----:B------:R-:W3:Y:S04]  /*100e0*/  LDL R26, [R1+0xb34] ;  /* 0x000b3400011a7983 */ /* 0x000ee80000100800 */
[----:B------:R-:W4:Y:S04]  /*100f0*/  LDL R24, [R1+0xb38] ;  /* 0x000b380001187983 */ /* 0x000f280000100800 */
[----:B0-----:R-:W3:Y:S04]  /*10100*/  LDL R29, [R1+0xb40] ;  /* 0x000b4000011d7983 */ /* 0x001ee80000100800 */
[----:B------:R-:W4:Y:S04]  /*10110*/  LDL R27, [R1+0xb2c] ;  /* 0x000b2c00011b7983 */ /* 0x000f280000100800 */
[----:B------:R-:W4:Y:S04]  /*10120*/  LDL R25, [R1+0xb30] ;  /* 0x000b300001197983 */ /* 0x000f280000100800 */
[----:B------:R-:W4:Y:S04]  /*10130*/  LDL R41, [R1+0xb24] ;  /* 0x000b240001297983 */ /* 0x000f280000100800 */
[----:B--2---:R0:W-:Y:S04]  /*10140*/  STL [R1+0x1c4], R39 ;  /* 0x0001c42701007387 */ /* 0x0041e80000100800 */
[----:B0-----:R-:W2:Y:S01]  /*10150*/  LDL R39, [R1+0xb28] ;  /* 0x000b280001277983 */ /* 0x001ea20000100800 */
[C---:B------:R-:W-:Y:S01]  /*10160*/  ISETP.GT.AND P2, PT, R2.reuse, 0x3b, PT ;  /* 0x0000003b0200780c */ /* 0x040fe20003f44270 */
[----:B------:R-:W-:Y:S01]  /*10170*/  @P1 IMAD.MOV.U32 R5, RZ, RZ, R34 ;  /* 0x000000ffff051224 */ /* 0x000fe200078e0022 */
[----:B------:R-:W-:Y:S01]  /*10180*/  PRMT R43, RZ, 0x7610, R43 ;  /* 0x00007610ff2b7816 */ /* 0x000fe2000000002b */
[----:B------:R-:W2:Y:S01]  /*10190*/  LDL R34, [R1+0xb1c] ;  /* 0x000b1c0001227983 */ /* 0x000ea20000100800 */
[----:B---3--:R-:W-:Y:S01]  /*101a0*/  @P1 IMAD.MOV.U32 R4, RZ, RZ, R29 ;  /* 0x000000ffff041224 */ /* 0x008fe200078e001d */
[----:B------:R-:W-:-:S02]  /*101b0*/  ISETP.GT.AND P0, PT, R2, 0x3c, PT ;  /* 0x0000003c0200780c */ /* 0x000fc40003f04270 */
[----:B------:R-:W3:Y:S01]  /*101c0*/  LDL R29, [R1+0xb20] ;  /* 0x000b2000011d7983 */ /* 0x000ee20000100800 */
[----:B------:R-:W-:-:S03]  /*101d0*/  PRMT R175, RZ, 0x7610, R175 ;  /* 0x00007610ffaf7816 */ /* 0x000fc600000000af */
[----:B------:R4:W3:Y:S01]  /*101e0*/  @P1 LDG.E.U8 R43, desc[UR10][R4.64] ;  /* 0x0000000a042b1981 */ /* 0x0008e2000c1e1100 */
[----:B------:R-:W-:Y:S01]  /*101f0*/  PRMT R177, RZ, 0x7610, R177 ;  /* 0x00007610ffb17816 */ /* 0x000fe200000000b1 */
[----:B----4-:R-:W-:Y:S02]  /*10200*/  @P2 IMAD.MOV.U32 R4, RZ, RZ, R24 ;  /* 0x000000ffff042224 */ /* 0x010fe400078e0018 */
[----:B------:R-:W-:Y:S01]  /*10210*/  @P2 IMAD.MOV.U32 R5, RZ, RZ, R26 ;  /* 0x000000ffff052224 */ /* 0x000fe200078e001a */
[----:B------:R-:W-:Y:S01]  /*10220*/  PRMT R35, RZ, 0x7610, R35 ;  /* 0x00007610ff237816 */ /* 0x000fe20000000023 */
[----:B------:R-:W4:Y:S04]  /*10230*/  LDL R26, [R1+0xb14] ;  /* 0x000b1400011a7983 */ /* 0x000f280000100800 */
[----:B------:R0:W4:Y:S04]  /*10240*/  @P2 LDG.E.U8 R175, desc[UR10][R4.64] ;  /* 0x0000000a04af2981 */ /* 0x000128000c1e1100 */
[----:B------:R-:W4:Y:S01]  /*10250*/  LDL R24, [R1+0xb18] ;  /* 0x000b180001187983 */ /* 0x000f220000100800 */
[----:B0-----:R-:W-:-:S02]  /*10260*/  @P2 IMAD.MOV.U32 R4, RZ, RZ, R25 ;  /* 0x000000ffff042224 */ /* 0x001fc400078e0019 */
[----:B------:R-:W-:Y:S01]  /*10270*/  @P2 IMAD.MOV.U32 R5, RZ, RZ, R27 ;  /* 0x000000ffff052224 */ /* 0x000fe200078e001b */
[----:B------:R-:W-:Y:S01]  /*10280*/  PRMT R28, RZ, 0x7610, R28 ;  /* 0x00007610ff1c7816 */ /* 0x000fe2000000001c */
[----:B------:R-:W4:Y:S04]  /*10290*/  LDL R27, [R1+0xb0c] ;  /* 0x000b0c00011b7983 */ /* 0x000f280000100800 */
[----:B------:R0:W4:Y:S01]  /*102a0*/  @P2 LDG.E.U8 R177, desc[UR10][R4.64] ;  /* 0x0000000a04b12981 */ /* 0x000122000c1e1100 */
[----:B------:R-:W-:-:S03]  /*102b0*/  ISETP.GT.AND P1, PT, R2, 0x3d, PT ;  /* 0x0000003d0200780c */ /* 0x000fc60003f24270 */
[----:B------:R-:W4:Y:S01]  /*102c0*/  LDL R25, [R1+0xb10] ;  /* 0x000b100001197983 */ /* 0x000f220000100800 */
[----:B0-----:R-:W-:Y:S02]  /*102d0*/  @P0 IMAD.MOV.U32 R5, RZ, RZ, R41 ;  /* 0x000000ffff050224 */ /* 0x001fe400078e0029 */
[----:B--2---:R-:W-:-:S05]  /*102e0*/  @P0 IMAD.MOV.U32 R4, RZ, RZ, R39 ;  /* 0x000000ffff040224 */ /* 0x004fca00078e0027 */
[----:B------:R3:W2:Y:S02]  /*102f0*/  @P0 LDG.E.U8 R35, desc[UR10][R4.64] ;  /* 0x0000000a04230981 */ /* 0x0006a4000c1e1100 */
[----:B---3--:R-:W-:Y:S02]  /*10300*/  @P0 IMAD.MOV.U32 R4, RZ, RZ, R29 ;  /* 0x000000ffff040224 */ /* 0x008fe400078e001d */
[----:B------:R-:W-:-:S05]  /*10310*/  @P0 IMAD.MOV.U32 R5, RZ, RZ, R34 ;  /* 0x000000ffff050224 */ /* 0x000fca00078e0022 */
[----:B------:R4:W3:Y:S02]  /*10320*/  @P0 LDG.E.U8 R28, desc[UR10][R4.64] ;  /* 0x0000000a041c0981 */ /* 0x0008e4000c1e1100 */
[----:B----4-:R-:W-:Y:S02]  /*10330*/  @P1 IMAD.MOV.U32 R5, RZ, RZ, R26 ;  /* 0x000000ffff051224 */ /* 0x010fe400078e001a */
[----:B------:R-:W-:Y:S01]  /*10340*/  @P1 IMAD.MOV.U32 R4, RZ, RZ, R24 ;  /* 0x000000ffff041224 */ /* 0x000fe200078e0018 */
[----:B--2---:R0:W-:Y:S04]  /*10350*/  STL [R1+0x1d0], R35 ;  /* 0x0001d02301007387 */ /* 0x0041e80000100800 */
[----:B------:R-:W2:Y:S04]  /*10360*/  LDL R34, [R1+0xb08] ;  /* 0x000b080001227983 */ /* 0x000ea80000100800 */
[----:B------:R-:W4:Y:S04]  /*10370*/  LDL R26, [R1+0xafc] ;  /* 0x000afc00011a7983 */ /* 0x000f280000100800 */
[----:B0-----:R-:W4:Y:S04]  /*10380*/  LDL R35, [R1+0xb04] ;  /* 0x000b040001237983 */ /* 0x001f280000100800 */
[----:B------:R-:W4:Y:S01]  /*10390*/  LDL R24, [R1+0xb00] ;  /* 0x000b000001187983 */ /* 0x000f220000100800 */
[----:B------:R-:W-:-:S02]  /*103a0*/  ISETP.GT.AND P2, PT, R2, 0x3e, PT ;  /* 0x0000003e0200780c */ /* 0x000fc40003f44270 */
[----:B------:R-:W-:Y:S01]  /*103b0*/  PRMT R205, RZ, 0x7610, R205 ;  /* 0x00007610ffcd7816 */ /* 0x000fe200000000cd */
[----:B------:R-:W4:Y:S04]  /*103c0*/  LDL R29, [R1+0xaf4] ;  /* 0x000af400011d7983 */ /* 0x000f280000100800 */
[----:B---3--:R0:W-:Y:S04]  /*103d0*/  STL [R1+0x1c8], R28 ;  /* 0x0001c81c01007387 */ /* 0x0081e80000100800 */
[----:B------:R-:W-:Y:S01]  /*103e0*/  STL [R1+0x1d4], R43 ;  /* 0x0001d42b01007387 */ /* 0x000fe20000100800 */
[----:B------:R-:W-:-:S03]  /*103f0*/  PRMT R181, RZ, 0x7610, R181 ;  /* 0x00007610ffb57816 */ /* 0x000fc600000000b5 */
[----:B------:R1:W3:Y:S04]  /*10400*/  @P1 LDG.E.U8 R205, desc[UR10][R4.64] ;  /* 0x0000000a04cd1981 */ /* 0x0002e8000c1e1100 */
[----:B0-----:R-:W3:Y:S01]  /*10410*/  LDL R28, [R1+0xaf8] ;  /* 0x000af800011c7983 */ /* 0x001ee20000100800 */
[----:B------:R-:W-:Y:S01]  /*10420*/  PRMT R37, RZ, 0x7610, R37 ;  /* 0x00007610ff257816 */ /* 0x000fe20000000025 */
[----:B-1----:R-:W-:Y:S02]  /*10430*/  @P1 IMAD.MOV.U32 R4, RZ, RZ, R25 ;  /* 0x000000ffff041224 */ /* 0x002fe400078e0019 */
[----:B------:R-:W-:Y:S01]  /*10440*/  @P1 IMAD.MOV.U32 R5, RZ, RZ, R27 ;  /* 0x000000ffff051224 */ /* 0x000fe200078e001b */
[----:B------:R-:W3:Y:S04]  /*10450*/  LDL R25, [R1+0xaf0] ;  /* 0x000af00001197983 */ /* 0x000ee80000100800 */
[----:B------:R-:W3:Y:S04]  /*10460*/  LDL R27, [R1+0xaec] ;  /* 0x000aec00011b7983 */ /* 0x000ee80000100800 */
[----:B------:R2:W3:Y:S02]  /*10470*/  @P1 LDG.E.U8 R181, desc[UR10][R4.64] ;  /* 0x0000000a04b51981 */ /* 0x0004e4000c1e1100 */
[----:B--2---:R-:W-:-:S02]  /*10480*/  @P2 IMAD.MOV.U32 R4, RZ, RZ, R34 ;  /* 0x000000ffff042224 */ /* 0x004fc400078e0022 */
[----:B------:R-:W2:Y:S01]  /*10490*/  LDL R34, [R1+0xae8] ;  /* 0x000ae80001227983 */ /* 0x000ea20000100800 */
[----:B----4-:R-:W-:-:S03]  /*104a0*/  @P2 IMAD.MOV.U32 R5, RZ, RZ, R35 ;  /* 0x000000ffff052224 */ /* 0x010fc600078e0023 */
[----:B------:R-:W4:Y:S04]  /*104b0*/  LDL R35, [R1+0xae4] ;  /* 0x000ae40001237983 */ /* 0x000f280000100800 */
[----:B------:R0:W4:Y:S02]  /*104c0*/  @P2 LDG.E.U8 R37, desc[UR10][R4.64] ;  /* 0x0000000a04252981 */ /* 0x000124000c1e1100 */
[----:B0-----:R-:W-:Y:S02]  /*104d0*/  @P2 IMAD.MOV.U32 R4, RZ, RZ, R24 ;  /* 0x000000ffff042224 */ /* 0x001fe400078e0018 */
[----:B------:R-:W-:Y:S01]  /*104e0*/  @P2 IMAD.MOV.U32 R5, RZ, RZ, R26 ;  /* 0x000000ffff052224 */ /* 0x000fe200078e001a */
[----:B------:R-:W4:Y:S04]  /*104f0*/  LDL R24, [R1+0xae0] ;  /* 0x000ae00001187983 */ /* 0x000f280000100800 */
[----:B------:R-:W4:Y:S01]  /*10500*/  LDL R26, [R1+0xadc] ;  /* 0x000adc00011a7983 */ /* 0x000f220000100800 */
[----:B------:R-:W-:-:S02]  /*10510*/  ISETP.GT.AND P0, PT, R2, 0x3f, PT ;  /* 0x0000003f0200780c */ /* 0x000fc40003f04270 */
[----:B------:R-:W-:Y:S02]  /*10520*/  PRMT R36, RZ, 0x7610, R36 ;  /* 0x00007610ff247816 */ /* 0x000fe40000000024 */
[----:B------:R-:W-:Y:S02]  /*10530*/  ISETP.GT.AND P1, PT, R2, 0x40, PT ;  /* 0x000000400200780c */ /* 0x000fe40003f24270 */
[----:B------:R-:W-:Y:S02]  /*10540*/  PRMT R180, RZ, 0x7610, R180 ;  /* 0x00007610ffb47816 */ /* 0x000fe400000000b4 */
[----:B------:R3:W4:Y:S01]  /*10550*/  @P2 LDG.E.U8 R36, desc[UR10][R4.64] ;  /* 0x0000000a04242981 */ /* 0x000722000c1e1100 */
[----:B------:R-:W-:-:S04]  /*10560*/  PRMT R179, RZ, 0x7610, R179 ;  /* 0x00007610ffb37816 */ /* 0x000fc800000000b3 */
[----:B---3--:R-:W-:Y:S02]  /*10570*/  @P0 IMAD.MOV.U32 R4, RZ, RZ, R28 ;  /* 0x000000ffff040224 */ /* 0x008fe400078e001c */
[----:B------:R-:W-:Y:S01]  /*10580*/  @P0 IMAD.MOV.U32 R5, RZ, RZ, R29 ;  /* 0x000000ffff050224 */ /* 0x000fe200078e001d */
[----:B------:R-:W-:Y:S01]  /*10590*/  PRMT R31, RZ, 0x7610, R31 ;  /* 0x00007610ff1f7816 */ /* 0x000fe2000000001f */
[----:B------:R-:W3:Y:S04]  /*105a0*/  LDL R29, [R1+0xad4] ;  /* 0x000ad400011d7983 */ /* 0x000ee80000100800 */
[----:B------:R0:W3:Y:S01]  /*105b0*/  @P0 LDG.E.U8 R180, desc[UR10][R4.64] ;  /* 0x0000000a04b40981 */ /* 0x0000e2000c1e1100 */
[----:B------:R-:W-:-:S03]  /*105c0*/  PRMT R30, RZ, 0x7610, R30 ;  /* 0x00007610ff1e7816 */ /* 0x000fc6000000001e */
[----:B------:R-:W3:Y:S01]  /*105d0*/  LDL R28, [R1+0xad8] ;  /* 0x000ad800011c7983 */ /* 0x000ee20000100800 */
[----:B0-----:R-:W-:Y:S02]  /*105e0*/  @P0 IMAD.MOV.U32 R4, RZ, RZ, R25 ;  /* 0x000000ffff040224 */ /* 0x001fe400078e0019 */
[----:B------:R-:W-:Y:S01]  /*105f0*/  @P0 IMAD.MOV.U32 R5, RZ, RZ, R27 ;  /* 0x000000ffff050224 */ /* 0x000fe200078e001b */
[----:B------:R-:W3:Y:S04]  /*10600*/  LDL R25, [R1+0xad0] ;  /* 0x000ad00001197983 */ /* 0x000ee80000100800 */
[----:B------:R2:W3:Y:S04]  /*10610*/  @P0 LDG.E.U8 R179, desc[UR10][R4.64] ;  /* 0x0000000a04b30981 */ /* 0x0004e8000c1e1100 */
[----:B------:R-:W3:Y:S01]  /*10620*/  LDL R27, [R1+0xacc] ;  /* 0x000acc00011b7983 */ /* 0x000ee20000100800 */
[----:B--2---:R-:W-:-:S02]  /*10630*/  @P1 IMAD.MOV.U32 R4, RZ, RZ, R34 ;  /* 0x000000ffff041224 */ /* 0x004fc400078e0022 */
[----:B----4-:R-:W-:-:S05]  /*10640*/  @P1 IMAD.MOV.U32 R5, RZ, RZ, R35 ;  /* 0x000000ffff051224 */ /* 0x010fca00078e0023 */
[----:B------:R0:W2:Y:S02]  /*10650*/  @P1 LDG.E.U8 R31, desc[UR10][R4.64] ;  /* 0x0000000a041f1981 */ /* 0x0000a4000c1e1100 */
[----:B0-----:R-:W-:Y:S01]  /*10660*/  @P1 IMAD.MOV.U32 R4, RZ, RZ, R24 ;  /* 0x000000ffff041224 */ /* 0x001fe200078e0018 */
[----:B------:R-:W-:Y:S01]  /*10670*/  ISETP.GT.AND P2, PT, R2, 0x41, PT ;  /* 0x000000410200780c */ /* 0x000fe20003f44270 */
[----:B------:R-:W4:Y:S01]  /*10680*/  LDL R24, [R1+0xac8] ;  /* 0x000ac80001187983 */ /* 0x000f220000100800 */
[----:B------:R-:W-:-:S03]  /*10690*/  @P1 IMAD.MOV.U32 R5, RZ, RZ, R26 ;  /* 0x000000ffff051224 */ /* 0x000fc600078e001a */
[----:B------:R-:W4:Y:S04]  /*106a0*/  LDL R26, [R1+0xac4] ;  /* 0x000ac400011a7983 */ /* 0x000f280000100800 */
[----:B------:R3:W4:Y:S01]  /*106b0*/  @P1 LDG.E.U8 R30, desc[UR10][R4.64] ;  /* 0x0000000a041e1981 */ /* 0x000722000c1e1100 */
[----:B------:R-:W-:-:S03]  /*106c0*/  PRMT R184, RZ, 0x7610, R184 ;  /* 0x00007610ffb87816 */ /* 0x000fc600000000b8 */
[----:B---3--:R-:W-:Y:S02]  /*106d0*/  @P2 IMAD.MOV.U32 R5, RZ, RZ, R29 ;  /* 0x000000ffff052224 */ /* 0x008fe400078e001d */
[----:B------:R-:W-:-:S05]  /*106e0*/  @P2 IMAD.MOV.U32 R4, RZ, RZ, R28 ;  /* 0x000000ffff042224 */ /* 0x000fca00078e001c */
[----:B------:R0:W3:Y:S02]  /*106f0*/  @P2 LDG.E.U8 R184, desc[UR10][R4.64] ;  /* 0x0000000a04b82981 */ /* 0x0000e4000c1e1100 */
[----:B0-----:R-:W-:Y:S02]  /*10700*/  @P2 IMAD.MOV.U32 R4, RZ, RZ, R25 ;  /* 0x000000ffff042224 */ /* 0x001fe400078e0019 */
[----:B--2---:R0:W-:Y:S04]  /*10710*/  STL [R1+0x178], R31 ;  /* 0x0001781f01007387 */ /* 0x0041e80000100800 */
[----:B0-----:R-:W2:Y:S04]  /*10720*/  LDL R31, [R1+0xabc] ;  /* 0x000abc00011f7983 */ /* 0x001ea80000100800 */
[----:B----4-:R0:W-:Y:S04]  /*10730*/  STL [R1+0x16c], R30 ;  /* 0x00016c1e01007387 */ /* 0x0101e80000100800 */
[----:B0-----:R-:W4:Y:S04]  /*10740*/  LDL R30, [R1+0xac0] ;  /* 0x000ac000011e7983 */ /* 0x001f280000100800 */
[----:B------:R-:W-:Y:S04]  /*10750*/  STL [R1+0x1a8], R37 ;  /* 0x0001a82501007387 */ /* 0x000fe80000100800 */
[----:B------:R-:W3:Y:S04]  /*10760*/  LDL R28, [R1+0xab4] ;  /* 0x000ab400011c7983 */ /* 0x000ee80000100800 */
[----:B------:R-:W-:Y:S04]  /*10770*/  STL [R1+0x19c], R36 ;  /* 0x00019c2401007387 */ /* 0x000fe80000100800 */
[----:B------:R-:W3:Y:S01]  /*10780*/  LDL R25, [R1+0xab8] ;  /* 0x000ab80001197983 */ /* 0x000ee20000100800 */
[----:B------:R-:W-:Y:S01]  /*10790*/  ISETP.GT.AND P0, PT, R2, 0x42, PT ;  /* 0x000000420200780c */ /* 0x000fe20003f04270 */
[----:B------:R-:W-:Y:S01]  /*107a0*/  @P2 IMAD.MOV.U32 R5, RZ, RZ, R27 ;  /* 0x000000ffff052224 */ /* 0x000fe200078e001b */
[----:B------:R-:W-:Y:S01]  /*107b0*/  PRMT R122, RZ, 0x7610, R122 ;  /* 0x00007610ff7a7816 */ /* 0x000fe2000000007a */
[----:B------:R-:W3:Y:S04]  /*107c0*/  LDL R29, [R1+0xaac] ;  /* 0x000aac00011d7983 */ /* 0x000ee80000100800 */
[----:B------:R-:W3:Y:S04]  /*107d0*/  LDL R27, [R1+0xab0] ;  /* 0x000ab000011b7983 */ /* 0x000ee80000100800 */
[----:B------:R0:W3:Y:S02]  /*107e0*/  @P2 LDG.E.U8 R122, desc[UR10][R4.64] ;  /* 0x0000000a047a2981 */ /* 0x0000e4000c1e1100 */
[----:B0-----:R-:W-:-:S02]  /*107f0*/  @P0 IMAD.MOV.U32 R5, RZ, RZ, R26 ;  /* 0x000000ffff050224 */ /* 0x001fc400078e001a */
[----:B------:R-:W3:Y:S01]  /*10800*/  LDL R26, [R1+0xaa4] ;  /* 0x000aa400011a7983 */ /* 0x000ee20000100800 */
[----:B------:R-:W-:-:S03]  /*10810*/  @P0 IMAD.MOV.U32 R4, RZ, RZ, R24 ;  /* 0x000000ffff040224 */ /* 0x000fc600078e0018 */
[----:B------:R-:W3:Y:S01]  /*10820*/  LDL R24, [R1+0xaa8] ;  /* 0x000aa80001187983 */ /* 0x000ee20000100800 */
[----:B------:R-:W-:Y:S02]  /*10830*/  ISETP.GT.AND P1, PT, R2, 0x43, PT ;  /* 0x000000430200780c */ /* 0x000fe40003f24270 */
[----:B------:R-:W-:Y:S02]  /*10840*/  PRMT R33, RZ, 0x7610, R33 ;  /* 0x00007610ff217816 */ /* 0x000fe40000000021 */
[----:B------:R-:W-:-:S04]  /*10850*/  PRMT R32, RZ, 0x7610, R32 ;  /* 0x00007610ff207816 */ /* 0x000fc80000000020 */
[----:B------:R2:W3:Y:S02]  /*10860*/  @P0 LDG.E.U8 R33, desc[UR10][R4.64] ;  /* 0x0000000a04210981 */ /* 0x0004e4000c1e1100 */
[----:B--2---:R-:W-:Y:S02]  /*10870*/  @P0 IMAD.MOV.U32 R5, RZ, RZ, R31 ;  /* 0x000000ffff050224 */ /* 0x004fe400078e001f */
[----:B------:R-:W2:Y:S01]  /*10880*/  LDL R31, [R1+0xa9c] ;  /* 0x000a9c00011f7983 */ /* 0x000ea20000100800 */
[----:B----4-:R-:W-:-:S03]  /*10890*/  @P0 IMAD.MOV.U32 R4, RZ, RZ, R30 ;  /* 0x000000ffff040224 */ /* 0x010fc600078e001e */
[----:B------:R-:W4:Y:S04]  /*108a0*/  LDL R30, [R1+0xaa0] ;  /* 0x000aa000011e7983 */ /* 0x000f280000100800 */
[----:B------:R3:W4:Y:S02]  /*108b0*/  @P0 LDG.E.U8 R32, desc[UR10][R4.64] ;  /* 0x0000000a04200981 */ /* 0x000724000c1e1100 */
[----:B---3--:R-:W-:Y:S02]  /*108c0*/  @P1 IMAD.MOV.U32 R4, RZ, RZ, R25 ;  /* 0x000000ffff041224 */ /* 0x008fe400078e0019 */
[----:B------:R-:W-:Y:S01]  /*108d0*/  @P1 IMAD.MOV.U32 R5, RZ, RZ, R28 ;  /* 0x000000ffff051224 */ /* 0x000fe200078e001c */
[----:B------:R-:W3:Y:S04]  /*108e0*/  LDL R25, [R1+0xa98] ;  /* 0x000a980001197983 */ /* 0x000ee80000100800 */
[----:B------:R-:W3:Y:S01]  /*108f0*/  LDL R28, [R1+0xa94] ;  /* 0x000a9400011c7983 */ /* 0x000ee20000100800 */
[----:B------:R-:W-:-:S02]  /*10900*/  PRMT R183, RZ, 0x7610, R183 ;  /* 0x00007610ffb77816 */ /* 0x000fc400000000b7 */
[----:B------:R-:W-:Y:S02]  /*10910*/  ISETP.GT.AND P2, PT, R2, 0x44, PT ;  /* 0x000000440200780c */ /* 0x000fe40003f44270 */
[----:B------:R-:W-:Y:S02]  /*10920*/  PRMT R182, RZ, 0x7610, R182 ;  /* 0x00007610ffb67816 */ /* 0x000fe400000000b6 */
[----:B------:R0:W3:Y:S02]  /*10930*/  @P1 LDG.E.U8 R183, desc[UR10][R4.64] ;  /* 0x0000000a04b71981 */ /* 0x0000e4000c1e1100 */
[----:B0-----:R-:W-:Y:S02]  /*10940*/  @P1 IMAD.MOV.U32 R5, RZ, RZ, R29 ;  /* 0x000000ffff051224 */ /* 0x001fe400078e001d */
[----:B------:R-:W3:Y:S01]  /*10950*/  LDL R29, [R1+0xa8c] ;  /* 0x000a8c00011d7983 */ /* 0x000ee20000100800 */
[----:B------:R-:W-:-:S03]  /*10960*/  @P1 IMAD.MOV.U32 R4, RZ, RZ, R27 ;  /* 0x000000ffff041224 */ /* 0x000fc600078e001b */
[----:B------:R-:W3:Y:S04]  /*10970*/  LDL R27, [R1+0xa90] ;  /* 0x000a9000011b7983 */ /* 0x000ee80000100800 */
[----:B------:R0:W3:Y:S02]  /*10980*/  @P1 LDG.E.U8 R182, desc[UR10][R4.64] ;  /* 0x0000000a04b61981 */ /* 0x0000e4000c1e1100 */
[----:B0-----:R-:W-:Y:S02]  /*10990*/  @P2 IMAD.MOV.U32 R5, RZ, RZ, R26 ;  /* 0x000000ffff052224 */ /* 0x001fe400078e001a */
        /* <DEDUP_REMOVED lines=13> */
[----:B------:R-:W3:Y:S01]  /*10a70*/  LDL R25, [R1+0xa78] ;  /* 0x000a780001197983 */ /* 0x000ee20000100800 */
[----:B------:R-:W-:-:S03]  /*10a80*/  @P0 IMAD.MOV.U32 R5, RZ, RZ, R28 ;  /* 0x000000ffff050224 */ /* 0x000fc600078e001c */
[----:B------:R-:W3:Y:S01]  /*10a90*/  LDL R28, [R1+0xa74] ;  /* 0x000a7400011c7983 */ /* 0x000ee20000100800 */
[----:B------:R-:W-:Y:S02]  /*10aa0*/  PRMT R188, RZ, 0x7610, R188 ;  /* 0x00007610ffbc7816 */ /* 0x000fe400000000bc */
[----:B------:R-:W-:Y:S01]  /*10ab0*/  ISETP.GT.AND P1, PT, R2, 0x46, PT ;  /* 0x000000460200780c */ /* 0x000fe20003f24270 */
[----:B------:R-:W-:Y:S01]  /*10ac0*/  STL [R1+0x154], R33 ;  /* 0x0001542101007387 */ /* 0x000fe20000100800 */
[----:B------:R-:W-:-:S03]  /*10ad0*/  PRMT R186, RZ, 0x7610, R186 ;  /* 0x00007610ffba7816 */ /* 0x000fc600000000ba */
[----:B------:R0:W3:Y:S02]  /*10ae0*/  @P0 LDG.E.U8 R188, desc[UR10][R4.64] ;  /* 0x0000000a04bc0981 */ /* 0x0000e4000c1e1100 */
[----:B0-----:R-:W-:Y:S02]  /*10af0*/  @P0 IMAD.MOV.U32 R5, RZ, RZ, R29 ;  /* 0x000000ffff050224 */ /* 0x001fe400078e001d */
[----:B------:R-:W3:Y:S01]  /*10b00*/  LDL R29, [R1+0xa6c] ;  /* 0x000a6c00011d7983 */ /* 0x000ee20000100800 */
[----:B------:R-:W-:-:S03]  /*10b10*/  @P0 IMAD.MOV.U32 R4, RZ, RZ, R27 ;  /* 0x000000ffff040224 */ /* 0x000fc600078e001b */
[----:B------:R0:W-:Y:S04]  /*10b20*/  STL [R1+0x14c], R32 ;  /* 0x00014c2001007387 */ /* 0x0001e80000100800 */
[----:B------:R-:W3:Y:S04]  /*10b30*/  LDL R27, [R1+0xa70] ;  /* 0x000a7000011b7983 */ /* 0x000ee80000100800 */
[----:B------:R1:W3:Y:S01]  /*10b40*/  @P0 LDG.E.U8 R186, desc[UR10][R4.64] ;  /* 0x0000000a04ba0981 */ /* 0x0002e2000c1e1100 */
[----:B------:R-:W-:Y:S02]  /*10b50*/  ISETP.GT.AND P2, PT, R2, 0x47, PT ;  /* 0x000000470200780c */ /* 0x000fe40003f44270 */
[----:B------:R-:W-:Y:S01]  /*10b60*/  PRMT R82, RZ, 0x7610, R82 ;  /* 0x00007610ff527816 */ /* 0x000fe20000000052 */
[----:B0-----:R-:W3:Y:S01]  /*10b70*/  LDL R32, [R1+0x410] ;  /* 0x0004100001207983 */ /* 0x001ee20000100800 */
[----:B------:R-:W-:-:S02]  /*10b80*/  PRMT R80, RZ, 0x7610, R80 ;  /* 0x00007610ff507816 */ /* 0x000fc40000000050 */
[----:B------:R-:W-:Y:S01]  /*10b90*/  PRMT R187, RZ, 0x7610, R187 ;  /* 0x00007610ffbb7816 */ /* 0x000fe200000000bb */
[----:B------:R-:W3:Y:S01]  /*10ba0*/  LDL R33, [R1+0x40c] ;  /* 0x00040c0001217983 */ /* 0x000ee20000100800 */
[----:B-1----:R-:W-:-:S03]  /*10bb0*/  @P1 IMAD.MOV.U32 R5, RZ, RZ, R26 ;  /* 0x000000ffff051224 */ /* 0x002fc600078e001a */
[----:B------:R-:W3:Y:S01]  /*10bc0*/  LDL R26, [R1+0xa64] ;  /* 0x000a6400011a7983 */ /* 0x000ee20000100800 */
[----:B------:R-:W-:-:S03]  /*10bd0*/  @P1 IMAD.MOV.U32 R4, RZ, RZ, R24 ;  /* 0x000000ffff041224 */ /* 0x000fc600078e0018 */
[----:B------:R-:W3:Y:S04]  /*10be0*/  LDL R24, [R1+0xa68] ;  /* 0x000a680001187983 */ /* 0x000ee80000100800 */
        /* <DEDUP_REMOVED lines=10> */
[----:B------:R-:W-:Y:S02]  /*10c90*/  ISETP.GT.AND P0, PT, R2, 0x48, PT ;  /* 0x000000480200780c */ /* 0x000fe40003f04270 */
[----:B------:R-:W-:Y:S01]  /*10ca0*/  PRMT R185, RZ, 0x7610, R185 ;  /* 0x00007610ffb97816 */ /* 0x000fe200000000b9 */
        /* <DEDUP_REMOVED lines=24> */
[----:B------:R-:W-:Y:S02]  /*10e30*/  PRMT R192, RZ, 0x7610, R192 ;  /* 0x00007610ffc07816 */ /* 0x000fe400000000c0 */
[----:B------:R-:W-:-:S04]  /*10e40*/  PRMT R190, RZ, 0x7610, R190 ;  /* 0x00007610ffbe7816 */ /* 0x000fc800000000be */
        /* <DEDUP_REMOVED lines=218> */
[----:B------:R-:W-:Y:S02]  /*11bf0*/  PRMT R71, RZ, 0x7610, R71 ;  /* 0x00007610ff477816 */ /* 0x000fe40000000047 */
[----:B------:R-:W-:Y:S02]  /*11c00*/  ISETP.GT.AND P1, PT, R2, 0x5b, PT ;  /* 0x0000005b0200780c */ /* 0x000fe40003f24270 */
[----:B------:R-:W-:Y:S02]  /*11c10*/  PRMT R58, RZ, 0x7610, R58 ;  /* 0x00007610ff3a7816 */ /* 0x000fe4000000003a */
        /* <DEDUP_REMOVED lines=425> */
[----:B------:R-:W2:Y:S01]  /*136b0*/  LDL R28, [R1+0x404] ;  /* 0x00040400011c7983 */ /* 0x000ea20000100800 */
[----:B------:R-:W-:Y:S02]  /*136c0*/  PRMT R17, RZ, 0x7610, R17 ;  /* 0x00007610ff117816 */ /* 0x000fe40000000011 */
[----:B------:R-:W-:Y:S02]  /*136d0*/  ISETP.GT.AND P0, PT, R2, 0x7c, PT ;  /* 0x0000007c0200780c */ /* 0x000fe40003f04270 */
[----:B------:R-:W-:Y:S02]  /*136e0*/  PRMT R16, RZ, 0x7610, R16 ;  /* 0x00007610ff107816 */ /* 0x000fe40000000010 */
[----:B------:R0:W4:Y:S02]  /*136f0*/  @P1 LDG.E.U8 R17, desc[UR10][R4.64] ;  /* 0x0000000a04111981 */ /* 0x000124000c1e1100 */
[----:B0-----:R-:W-:Y:S02]  /*13700*/  @P1 IMAD.MOV.U32 R5, RZ, RZ, R29 ;  /* 0x000000ffff051224 */ /* 0x001fe400078e001d */
[----:B------:R-:W4:Y:S01]  /*13710*/  LDL R29, [R1+0x3f4] ;  /* 0x0003f400011d7983 */ /* 0x000f220000100800 */
[----:B------:R-:W-:-:S03]  /*13720*/  @P1 IMAD.MOV.U32 R4, RZ, RZ, R27 ;  /* 0x000000ffff041224 */ /* 0x000fc600078e001b */
[----:B------:R-:W4:Y:S04]  /*13730*/  LDL R27, [R1+0x3f8] ;  /* 0x0003f800011b7983 */ /* 0x000f280000100800 */
[----:B------:R0:W4:Y:S02]  /*13740*/  @P1 LDG.E.U8 R16, desc[UR10][R4.64] ;  /* 0x0000000a04101981 */ /* 0x000124000c1e1100 */
[----:B0-----:R-:W-:Y:S02]  /*13750*/  @P0 IMAD.MOV.U32 R5, RZ, RZ, R26 ;  /* 0x000000ffff050224 */ /* 0x001fe400078e001a */
[----:B------:R-:W4:Y:S01]  /*13760*/  LDL R26, [R1+0x3ec] ;  /* 0x0003ec00011a7983 */ /* 0x000f220000100800 */
[----:B------:R-:W-:-:S03]  /*13770*/  @P0 IMAD.MOV.U32 R4, RZ, RZ, R24 ;  /* 0x000000ffff040224 */ /* 0x000fc600078e0018 */
[----:B------:R-:W4:Y:S01]  /*13780*/  LDL R24, [R1+0x3f0] ;  /* 0x0003f00001187983 */ /* 0x000f220000100800 */
[----:B------:R-:W-:Y:S02]  /*13790*/  PRMT R15, RZ, 0x7610, R15 ;  /* 0x00007610ff0f7816 */ /* 0x000fe4000000000f */
[----:B------:R-:W-:Y:S02]  /*137a0*/  ISETP.GT.AND P1, PT, R2, 0x7d, PT ;  /* 0x0000007d0200780c */ /* 0x000fe40003f24270 */
[----:B------:R-:W-:Y:S02]  /*137b0*/  PRMT R14, RZ, 0x7610, R14 ;  /* 0x00007610ff0e7816 */ /* 0x000fe4000000000e */
[----:B------:R0:W4:Y:S02]  /*137c0*/  @P0 LDG.E.U8 R15, desc[UR10][R4.64] ;  /* 0x0000000a040f0981 */ /* 0x000124000c1e1100 */
[----:B0-----:R-:W-:Y:S02]  /*137d0*/  @P0 IMAD.MOV.U32 R4, RZ, RZ, R32 ;  /* 0x000000ffff040224 */ /* 0x001fe400078e0020 */
[----:B------:R-:W-:Y:S01]  /*137e0*/  @P0 IMAD.MOV.U32 R5, RZ, RZ, R33 ;  /* 0x000000ffff050224 */ /* 0x000fe200078e0021 */
[----:B------:R-:W-:-:S02]  /*137f0*/  PRMT R13, RZ, 0x7610, R13 ;  /* 0x00007610ff0d7816 */ /* 0x000fc4000000000d */
[----:B------:R-:W-:Y:S01]  /*13800*/  LOP3.LUT R3, R3, 0xffff, RZ, 0xc0, !PT ;  /* 0x0000ffff03037812 */ /* 0x000fe200078ec0ff */
[----:B------:R-:W0:Y:S01]  /*13810*/  S2R R166, SR_TID.X ;  /* 0x0000000000a67919 */ /* 0x000e220000002100 */
[----:B------:R3:W4:Y:S04]  /*13820*/  @P0 LDG.E.U8 R14, desc[UR10][R4.64] ;  /* 0x0000000a040e0981 */ /* 0x000728000c1e1100 */
[----:B------:R-:W4:Y:S01]  /*13830*/  LDL R32, [R1+0x1e0] ;  /* 0x0001e00001207983 */ /* 0x000f220000100800 */
[----:B---3--:R-:W-:-:S03]  /*13840*/  @P1 IMAD.MOV.U32 R4, RZ, RZ, R25 ;  /* 0x000000ffff041224 */ /* 0x008fc600078e0019 */
[----:B------:R-:W3:Y:S01]  /*13850*/  LDL R25, [R1+0x3e8] ;  /* 0x0003e80001197983 */ /* 0x000ee20000100800 */
[----:B--2---:R-:W-:-:S03]  /*13860*/  @P1 IMAD.MOV.U32 R5, RZ, RZ, R28 ;  /* 0x000000ffff051224 */ /* 0x004fc600078e001c */
[----:B------:R-:W2:Y:S04]  /*13870*/  LDL R28, [R1+0x3e4] ;  /* 0x0003e400011c7983 */ /* 0x000ea80000100800 */
[----:B------:R1:W2:Y:S01]  /*13880*/  @P1 LDG.E.U8 R13, desc[UR10][R4.64] ;  /* 0x0000000a040d1981 */ /* 0x0002a2000c1e1100 */
[----:B------:R-:W-:Y:S02]  /*13890*/  ISETP.GT.AND P0, PT, R2, 0x7e, PT ;  /* 0x0000007e0200780c */ /* 0x000fe40003f04270 */
[----:B-1----:R-:W-:Y:S01]  /*138a0*/  LOP3.LUT R4, R12, 0xffff, RZ, 0xc0, !PT ;  /* 0x0000ffff0c047812 */ /* 0x002fe200078ec0ff */
[----:B------:R-:W-:Y:S01]  /*138b0*/  @P1 IMAD.MOV.U32 R5, RZ, RZ, R31 ;  /* 0x000000ffff051224 */ /* 0x000fe200078e001f */
[----:B------:R-:W-:Y:S01]  /*138c0*/  PRMT R12, RZ, 0x7610, R12 ;  /* 0x00007610ff0c7816 */ /* 0x000fe2000000000c */
[----:B------:R-:W2:Y:S01]  /*138d0*/  LDL R31, [R1+0x3d4] ;  /* 0x0003d400011f7983 */ /* 0x000ea20000100800 */
[----:B------:R-:W-:Y:S01]  /*138e0*/  PRMT R33, R4, 0x3340, R3 ;  /* 0x0000334004217816 */ /* 0x000fe20000000003 */
[----:B----4-:R-:W-:Y:S01]  /*138f0*/  @P1 IMAD.MOV.U32 R4, RZ, RZ, R30 ;  /* 0x000000ffff041224 */ /* 0x010fe200078e001e */
[----:B------:R-:W-:Y:S01]  /*13900*/  LOP3.LUT R3, R11, 0xffff, RZ, 0xc0, !PT ;  /* 0x0000ffff0b037812 */ /* 0x000fe200078ec0ff */
[----:B------:R-:W4:Y:S04]  /*13910*/  LDL R30, [R1+0x3d8] ;  /* 0x0003d800011e7983 */ /* 0x000f280000100800 */
[----:B------:R1:W4:Y:S01]  /*13920*/  @P1 LDG.E.U8 R12, desc[UR10][R4.64] ;  /* 0x0000000a040c1981 */ /* 0x000322000c1e1100 */
[----:B------:R-:W-:-:S02]  /*13930*/  PRMT R11, RZ, 0x7610, R11 ;  /* 0x00007610ff0b7816 */ /* 0x000fc4000000000b */
[----:B-1----:R-:W-:Y:S01]  /*13940*/  LOP3.LUT R4, R230, 0xffff, RZ, 0xc0, !PT ;  /* 0x0000ffffe6047812 */ /* 0x002fe200078ec0ff */
[----:B------:R-:W-:Y:S02]  /*13950*/  @P0 IMAD.MOV.U32 R5, RZ, RZ, R29 ;  /* 0x000000ffff050224 */ /* 0x000fe400078e001d */
[----:B------:R-:W4:Y:S01]  /*13960*/  LDL R29, [R1+0x3b4] ;  /* 0x0003b400011d7983 */ /* 0x000f220000100800 */
[----:B------:R-:W-:Y:S01]  /*13970*/  PRMT R230, R4, 0x3340, R3 ;  /* 0x0000334004e67816 */ /* 0x000fe20000000003 */
[----:B------:R-:W-:Y:S02]  /*13980*/  @P0 IMAD.MOV.U32 R4, RZ, RZ, R27 ;  /* 0x000000ffff040224 */ /* 0x000fe400078e001b */
[----:B------:R-:W4:Y:S04]  /*13990*/  LDL R27, [R1+0x3dc] ;  /* 0x0003dc00011b7983 */ /* 0x000f280000100800 */
[----:B------:R1:W4:Y:S01]  /*139a0*/  @P0 LDG.E.U8 R11, desc[UR10][R4.64] ;  /* 0x0000000a040b0981 */ /* 0x000322000c1e1100 */
[----:B------:R-:W-:Y:S01]  /*139b0*/  LOP3.LUT R3, R10, 0xffff, RZ, 0xc0, !PT ;  /* 0x0000ffff0a037812 */ /* 0x000fe200078ec0ff */
[----:B-1----:R-:W-:-:S02]  /*139c0*/  @P0 IMAD.MOV.U32 R5, RZ, RZ, R26 ;  /* 0x000000ffff050224 */ /* 0x002fc400078e001a */
[----:B------:R-:W4:Y:S01]  /*139d0*/  LDL R26, [R1+0x3e0] ;  /* 0x0003e000011a7983 */ /* 0x000f220000100800 */
[----:B------:R-:W-:Y:S02]  /*139e0*/  LOP3.LUT R4, R229, 0xffff, RZ, 0xc0, !PT ;  /* 0x0000ffffe5047812 */ /* 0x000fe400078ec0ff */
[----:B------:R-:W-:Y:S02]  /*139f0*/  PRMT R10, RZ, 0x7610, R10 ;  /* 0x00007610ff0a7816 */ /* 0x000fe4000000000a */
[----:B------:R-:W-:Y:S01]  /*13a00*/  PRMT R229, R4, 0x3340, R3 ;  /* 0x0000334004e57816 */ /* 0x000fe20000000003 */
[----:B------:R-:W-:-:S05]  /*13a10*/  @P0 IMAD.MOV.U32 R4, RZ, RZ, R24 ;  /* 0x000000ffff040224 */ /* 0x000fca00078e0018 */
[----:B------:R1:W4:Y:S01]  /*13a20*/  @P0 LDG.E.U8 R10, desc[UR10][R4.64] ;  /* 0x0000000a040a0981 */ /* 0x000322000c1e1100 */
[----:B------:R-:W-:Y:S02]  /*13a30*/  ISETP.GT.AND P0, PT, R2, 0x7f, PT ;  /* 0x0000007f0200780c */ /* 0x000fe40003f04270 */
[----:B------:R-:W-:Y:S02]  /*13a40*/  LOP3.LUT R3, R9, 0xffff, RZ, 0xc0, !PT ;  /* 0x0000ffff09037812 */ /* 0x000fe400078ec0ff */
[----:B0-----:R-:W-:Y:S02]  /*13a50*/  LOP3.LUT R24, R166, 0x7f, RZ, 0xc0, !PT ;  /* 0x0000007fa6187812 */ /* 0x001fe400078ec0ff */
[----:B------:R-:W4:Y:S01]  /*13a60*/  LDL R166, [R1+0xbcc] ;  /* 0x000bcc0001a67983 */ /* 0x000f220000100800 */
[----:B-1----:R-:W-:Y:S02]  /*13a70*/  LOP3.LUT R4, R228, 0xffff, RZ, 0xc0, !PT ;  /* 0x0000ffffe4047812 */ /* 0x002fe400078ec0ff */
[----:B------:R-:W-:-:S02]  /*13a80*/  ISETP.GE.AND P1, PT, R24, R2, PT ;  /* 0x000000021800720c */ /* 0x000fc40003f26270 */
[----:B------:R-:W-:Y:S01]  /*13a90*/  PRMT R228, R4, 0x3340, R3 ;  /* 0x0000334004e47816 */ /* 0x000fe20000000003 */
[----:B------:R-:W4:Y:S01]  /*13aa0*/  LDL R24, [R1+0x398] ;  /* 0x0003980001187983 */ /* 0x000f220000100800 */
[----:B---3--:R-:W-:-:S03]  /*13ab0*/  @P0 IMAD.MOV.U32 R4, RZ, RZ, R25 ;  /* 0x000000ffff040224 */ /* 0x008fc600078e0019 */
[----:B------:R-:W3:Y:S01]  /*13ac0*/  LDL R25, [R1+0x394] ;  /* 0x0003940001197983 */ /* 0x000ee20000100800 */
[----:B--2---:R-:W-:-:S03]  /*13ad0*/  @P0 IMAD.MOV.U32 R5, RZ, RZ, R28 ;  /* 0x000000ffff050224 */ /* 0x004fc600078e001c */
[----:B------:R-:W2:Y:S04]  /*13ae0*/  LDL R28, [R1+0x3b8] ;  /* 0x0003b800011c7983 */ /* 0x000ea80000100800 */
[----:B------:R-:W3:Y:S01]  /*13af0*/  LDL.LU R220, [R1+0x1dc] ;  /* 0x0001dc0001dc7983 */ /* 0x000ee20000300800 */
[----:B------:R-:W-:Y:S02]  /*13b00*/  PRMT R9, RZ, 0x7610, R9 ;  /* 0x00007610ff097816 */ /* 0x000fe40000000009 */
[----:B------:R-:W-:Y:S02]  /*13b10*/  LOP3.LUT R3, R225, 0xffff, RZ, 0xc0, !PT ;  /* 0x0000ffffe1037812 */ /* 0x000fe400078ec0ff */
[----:B------:R-:W-:Y:S02]  /*13b20*/  LOP3.LUT R2, R224, 0xffff, RZ, 0xc0, !PT ;  /* 0x0000ffffe0027812 */ /* 0x000fe400078ec0ff */
[----:B------:R0:W2:Y:S02]  /*13b30*/  @P0 LDG.E.U8 R9, desc[UR10][R4.64] ;  /* 0x0000000a04090981 */ /* 0x0000a4000c1e1100 */
[----:B------:R-:W-:-:S02]  /*13b40*/  PRMT R224, R3, 0x3340, R2 ;  /* 0x0000334003e07816 */ /* 0x000fc40000000002 */
[----:B------:R-:W-:Y:S02]  /*13b50*/  LOP3.LUT R3, R7, 0xffff, RZ, 0xc0, !PT ;  /* 0x0000ffff07037812 */ /* 0x000fe400078ec0ff */
[----:B0-----:R-:W-:Y:S02]  /*13b60*/  LOP3.LUT R5, R227, 0xffff, RZ, 0xc0, !PT ;  /* 0x0000ffffe3057812 */ /* 0x001fe400078ec0ff */
[----:B------:R-:W-:Y:S02]  /*13b70*/  LOP3.LUT R4, R226, 0xffff, RZ, 0xc0, !PT ;  /* 0x0000ffffe2047812 */ /* 0x000fe400078ec0ff */
[----:B------:R-:W-:Y:S02]  /*13b80*/  LOP3.LUT R2, R6, 0xffff, RZ, 0xc0, !PT ;  /* 0x0000ffff06027812 */ /* 0x000fe400078ec0ff */
[----:B------:R-:W-:Y:S02]  /*13b90*/  PRMT R225, R5, 0x3340, R4 ;  /* 0x0000334005e17816 */ /* 0x000fe40000000004 */
[----:B------:R-:W-:-:S02]  /*13ba0*/  LOP3.LUT R5, R223, 0xffff, RZ, 0xc0, !PT ;  /* 0x0000ffffdf057812 */ /* 0x000fc400078ec0ff */
[----:B------:R-:W-:Y:S02]  /*13bb0*/  LOP3.LUT R4, R8, 0xffff, RZ, 0xc0, !PT ;  /* 0x0000ffff08047812 */ /* 0x000fe400078ec0ff */
[----:B------:R-:W-:Y:S02]  /*13bc0*/  PRMT R2, R3, 0x3340, R2 ;  /* 0x0000334003027816 */ /* 0x000fe40000000002 */
[----:B------:R-:W-:Y:S02]  /*13bd0*/  PRMT R7, R5, 0x3340, R4 ;  /* 0x0000334005077816 */ /* 0x000fe40000000004 */
[----:B------:R-:W-:Y:S02]  /*13be0*/  PRMT R8, RZ, 0x7610, R8 ;  /* 0x00007610ff087816 */ /* 0x000fe40000000008 */
[----:B------:R-:W-:Y:S01]  /*13bf0*/  PRMT R7, R7, 0x5410, R2 ;  /* 0x0000541007077816 */ /* 0x000fe20000000002 */
[----:B----4-:R-:W-:Y:S01]  /*13c00*/  @P0 IMAD.MOV.U32 R3, RZ, RZ, R27 ;  /* 0x000000ffff030224 */ /* 0x010fe200078e001b */
[----:B------:R-:W-:Y:S01]  /*13c10*/  PRMT R4, R33, 0x5410, R230 ;  /* 0x0000541021047816 */ /* 0x000fe200000000e6 */
[----:B------:R-:W4:Y:S01]  /*13c20*/  LDL R27, [R1+0x374] ;  /* 0x00037400011b7983 */ /* 0x000f220000100800 */
[----:B------:R-:W-:Y:S01]  /*13c30*/  @P0 IMAD.MOV.U32 R2, RZ, RZ, R26 ;  /* 0x000000ffff020224 */ /* 0x000fe200078e001a */
[----:B------:R-:W-:-:S02]  /*13c40*/  PRMT R5, R229, 0x5410, R228 ;  /* 0x00005410e5057816 */ /* 0x000fc400000000e4 */
[----:B------:R-:W4:Y:S04]  /*13c50*/  LDL R26, [R1+0x378] ;  /* 0x00037800011a7983 */ /* 0x000f280000100800 */
[----:B------:R0:W4:Y:S01]  /*13c60*/  @P0 LDG.E.U8 R8, desc[UR10][R2.64] ;  /* 0x0000000a02080981 */ /* 0x000122000c1e1100 */
[----:B------:R-:W-:Y:S01]  /*13c70*/  PRMT R6, R225, 0x5410, R224 ;  /* 0x00005410e1067816 */ /* 0x000fe200000000e0 */
[----:B------:R-:W-:Y:S01]  /*13c80*/  BAR.SYNC.DEFER_BLOCKING 0x0 ;  /* 0x0000000000007b1d */ /* 0x000fe20000010000 */
[----:B------:R-:W-:Y:S01]  /*13c90*/  PRMT R215, RZ, 0x7610, R215 ;  /* 0x00007610ffd77816 */ /* 0x000fe200000000d7 */
[----:B0-----:R-:W-:Y:S01]  /*13ca0*/  @!P1 IMAD.MOV.U32 R2, RZ, RZ, R32 ;  /* 0x000000ffff029224 */ /* 0x001fe200078e0020 */
[----:B------:R-:W-:Y:S02]  /*13cb0*/  PRMT R120, RZ, 0x7610, R120 ;  /* 0x00007610ff787816 */ /* 0x000fe40000000078 */
[----:B------:R-:W-:Y:S01]  /*13cc0*/  PRMT R119, RZ, 0x7610, R119 ;  /* 0x00007610ff777816 */ /* 0x000fe20000000077 */
[----:B------:R0:W-:Y:S01]  /*13cd0*/  STS.128 [R166+UR7], R4 ;  /* 0x00000004a6007988 */ /* 0x0001e20008000c07 */
[----:B---3--:R-:W-:-:S03]  /*13ce0*/  @!P1 IMAD.MOV.U32 R3, RZ, RZ, R220 ;  /* 0x000000ffff039224 */ /* 0x008fc600078e00dc */
[----:B------:R1:W-:Y:S04]  /*13cf0*/  STL [R1+0xc90], R220 ;  /* 0x000c90dc01007387 */ /* 0x0003e80000100800 */
[----:B0-----:R-:W3:Y:S04]  /*13d00*/  LDL R7, [R1+0x354] ;  /* 0x0003540001077983 */ /* 0x001ee80000100800 */
[----:B------:R-:W3:Y:S04]  /*13d10*/  LDL R6, [R1+0x358] ;  /* 0x0003580001067983 */ /* 0x000ee80000100800 */
[----:B------:R0:W3:Y:S04]  /*13d20*/  @!P1 LDG.E.U8 R215, desc[UR10][R2.64] ;  /* 0x0000000a02d79981 */ /* 0x0000e8000c1e1100 */
[----:B------:R-:W3:Y:S04]  /*13d30*/  LDL R5, [R1+0x334] ;  /* 0x0003340001057983 */ /* 0x000ee80000100800 */
[----:B------:R-:W3:Y:S01]  /*13d40*/  LDL R4, [R1+0x338] ;  /* 0x0003380001047983 */ /* 0x000ee20000100800 */
[----:B0-----:R-:W-:-:S02]  /*13d50*/  @!P1 IMAD.MOV.U32 R2, RZ, RZ, R30 ;  /* 0x000000ffff029224 */ /* 0x001fc400078e001e */
[----:B------:R-:W-:-:S05]  /*13d60*/  @!P1 IMAD.MOV.U32 R3, RZ, RZ, R31 ;  /* 0x000000ffff039224 */ /* 0x000fca00078e001f */
[----:B------:R2:W3:Y:S02]  /*13d70*/  @!P1 LDG.E.U8 R120, desc[UR10][R2.64] ;  /* 0x0000000a02789981 */ /* 0x0004e4000c1e1100 */
[----:B--2---:R-:W-:Y:S02]  /*13d80*/  @!P1 IMAD.MOV.U32 R2, RZ, RZ, R28 ;  /* 0x000000ffff029224 */ /* 0x004fe400078e001c */
[----:B------:R-:W-:Y:S01]  /*13d90*/  @!P1 IMAD.MOV.U32 R3, RZ, RZ, R29 ;  /* 0x000000ffff039224 */ /* 0x000fe200078e001d */
[----:B------:R-:W2:Y:S04]  /*13da0*/  LDL R28, [R1+0x318] ;  /* 0x00031800011c7983 */ /* 0x000ea80000100800 */
[----:B------:R-:W2:Y:S04]  /*13db0*/  LDL R29, [R1+0x314] ;  /* 0x00031400011d7983 */ /* 0x000ea80000100800 */
[----:B------:R0:W2:Y:S02]  /*13dc0*/  @!P1 LDG.E.U8 R119, desc[UR10][R2.64] ;  /* 0x0000000a02779981 */ /* 0x0000a4000c1e1100 */
[----:B0-----:R-:W-:-:S02]  /*13dd0*/  @!P1 IMAD.MOV.U32 R2, RZ, RZ, R24 ;  /* 0x000000ffff029224 */ /* 0x001fc400078e0018 */
[----:B------:R-:W-:Y:S01]  /*13de0*/  @!P1 IMAD.MOV.U32 R3, RZ, RZ, R25 ;  /* 0x000000ffff039224 */ /* 0x000fe200078e0019 */
[----:B------:R-:W2:Y:S04]  /*13df0*/  LDL R24, [R1+0x2f8] ;  /* 0x0002f80001187983 */ /* 0x000ea80000100800 */
[----:B------:R-:W2:Y:S01]  /*13e00*/  LDL R25, [R1+0x2f4] ;  /* 0x0002f40001197983 */ /* 0x000ea20000100800 */
[----:B------:R-:W-:Y:S02]  /*13e10*/  PRMT R118, RZ, 0x7610, R118 ;  /* 0x00007610ff767816 */ /* 0x000fe40000000076 */
[----:B------:R-:W-:-:S04]  /*13e20*/  PRMT R117, RZ, 0x7610, R117 ;  /* 0x00007610ff757816 */ /* 0x000fc80000000075 */
[----:B------:R4:W2:Y:S01]  /*13e30*/  @!P1 LDG.E.U8 R118, desc[UR10][R2.64] ;  /* 0x0000000a02769981 */ /* 0x0008a2000c1e1100 */
[----:B------:R-:W-:Y:S01]  /*13e40*/  PRMT R116, RZ, 0x7610, R116 ;  /* 0x00007610ff747816 */ /* 0x000fe20000000074 */
[----:B----4-:R-:W-:Y:S02]  /*13e50*/  @!P1 IMAD.MOV.U32 R2, RZ, RZ, R26 ;  /* 0x000000ffff029224 */ /* 0x010fe400078e001a */
[----:B------:R-:W-:Y:S01]  /*13e60*/  @!P1 IMAD.MOV.U32 R3, RZ, RZ, R27 ;  /* 0x000000ffff039224 */ /* 0x000fe200078e001b */
[----:B------:R-:W4:Y:S04]  /*13e70*/  LDL R26, [R1+0x2d8] ;  /* 0x0002d800011a7983 */ /* 0x000f280000100800 */
[----:B------:R-:W4:Y:S04]  /*13e80*/  LDL R27, [R1+0x2d4] ;  /* 0x0002d400011b7983 */ /* 0x000f280000100800 */
[----:B------:R3:W4:Y:S01]  /*13e90*/  @!P1 LDG.E.U8 R117, desc[UR10][R2.64] ;  /* 0x0000000a02759981 */ /* 0x000722000c1e1100 */
[----:B------:R-:W-:-:S02]  /*13ea0*/  PRMT R115, RZ, 0x7610, R115 ;  /* 0x00007610ff737816 */ /* 0x000fc40000000073 */
[----:B------:R-:W-:Y:S01]  /*13eb0*/  PRMT R114, RZ, 0x7610, R114 ;  /* 0x00007610ff727816 */ /* 0x000fe20000000072 */
[----:B---3--:R-:W-:Y:S02]  /*13ec0*/  @!P1 IMAD.MOV.U32 R3, RZ, RZ, R7 ;  /* 0x000000ffff039224 */ /* 0x008fe400078e0007 */
[----:B------:R-:W3:Y:S01]  /*13ed0*/  LDL R7, [R1+0x2b4] ;  /* 0x0002b40001077983 */ /* 0x000ee20000100800 */
[----:B------:R-:W-:-:S03]  /*13ee0*/  @!P1 IMAD.MOV.U32 R2, RZ, RZ, R6 ;  /* 0x000000ffff029224 */ /* 0x000fc600078e0006 */
[----:B------:R-:W3:Y:S04]  /*13ef0*/  LDL R6, [R1+0x2b8] ;  /* 0x0002b80001067983 */ /* 0x000ee80000100800 */
[----:B------:R0:W3:Y:S02]  /*13f00*/  @!P1 LDG.E.U8 R116, desc[UR10][R2.64] ;  /* 0x0000000a02749981 */ /* 0x0000e4000c1e1100 */
[----:B0-----:R-:W-:Y:S02]  /*13f10*/  @!P1 IMAD.MOV.U32 R2, RZ, RZ, R4 ;  /* 0x000000ffff029224 */ /* 0x001fe400078e0004 */
[----:B------:R-:W-:Y:S01]  /*13f20*/  @!P1 IMAD.MOV.U32 R3, RZ, RZ, R5 ;  /* 0x000000ffff039224 */ /* 0x000fe200078e0005 */
[----:B------:R-:W3:Y:S04]  /*13f30*/  LDL R4, [R1+0x298] ;  /* 0x0002980001047983 */ /* 0x000ee80000100800 */
[----:B------:R-:W3:Y:S04]  /*13f40*/  LDL R5, [R1+0x294] ;  /* 0x0002940001057983 */ /* 0x000ee80000100800 */
[----:B------:R2:W3:Y:S02]  /*13f50*/  @!P1 LDG.E.U8 R115, desc[UR10][R2.64] ;  /* 0x0000000a02739981 */ /* 0x0004e4000c1e1100 */
[----:B--2---:R-:W-:-:S02]  /*13f60*/  @!P1 IMAD.MOV.U32 R2, RZ, RZ, R28 ;  /* 0x000000ffff029224 */ /* 0x004fc400078e001c */
[----:B------:R-:W-:-:S05]  /*13f70*/  @!P1 IMAD.MOV.U32 R3, RZ, RZ, R29 ;  /* 0x000000ffff039224 */ /* 0x000fca00078e001d */
[----:B------:R0:W2:Y:S02]  /*13f80*/  @!P1 LDG.E.U8 R114, desc[UR10][R2.64] ;  /* 0x0000000a02729981 */ /* 0x0000a4000c1e1100 */
[----:B0-----:R-:W-:Y:S02]  /*13f90*/  @!P1 IMAD.MOV.U32 R2, RZ, RZ, R24 ;  /* 0x000000ffff029224 */ /* 0x001fe400078e0018 */
[----:B------:R-:W2:Y:S01]  /*13fa0*/  LDL R24, [R1+0x278] ;  /* 0x0002780001187983 */ /* 0x000ea20000100800 */
[----:B------:R-:W-:-:S03]  /*13fb0*/  @!P1 IMAD.MOV.U32 R3, RZ, RZ, R25 ;  /* 0x000000ffff039224 */ /* 0x000fc600078e0019 */
[----:B------:R-:W2:Y:S01]  /*13fc0*/  LDL R25, [R1+0x274] ;  /* 0x0002740001197983 */ /* 0x000ea20000100800 */
[----:B------:R-:W-:Y:S02]  /*13fd0*/  PRMT R113, RZ, 0x7610, R113 ;  /* 0x00007610ff717816 */ /* 0x000fe40000000071 */
[----:B------:R-:W-:-:S04]  /*13fe0*/  PRMT R112, RZ, 0x7610, R112 ;  /* 0x00007610ff707816 */ /* 0x000fc80000000070 */
[----:B------:R4:W2:Y:S01]  /*13ff0*/  @!P1 LDG.E.U8 R113, desc[UR10][R2.64] ;  /* 0x0000000a02719981 */ /* 0x0008a2000c1e1100 */
[----:B------:R-:W-:Y:S01]  /*14000*/  PRMT R111, RZ, 0x7610, R111 ;  /* 0x00007610ff6f7816 */ /* 0x000fe2000000006f */
[----:B----4-:R-:W-:Y:S02]  /*14010*/  @!P1 IMAD.MOV.U32 R2, RZ, RZ, R26 ;  /* 0x000000ffff029224 */ /* 0x010fe400078e001a */
[----:B------:R-:W-:-:S05]  /*14020*/  @!P1 IMAD.MOV.U32 R3, RZ, RZ, R27 ;  /* 0x000000ffff039224 */ /* 0x000fca00078e001b */
[----:B------:R3:W4:Y:S01]  /*14030*/  @!P1 LDG.E.U8 R112, desc[UR10][R2.64] ;  /* 0x0000000a02709981 */ /* 0x000722000c1e1100 */
[----:B------:R-:W-:Y:S02]  /*14040*/  PRMT R110, RZ, 0x7610, R110 ;  /* 0x00007610ff6e7816 */ /* 0x000fe4000000006e */
[----:B------:R-:W-:Y:S01]  /*14050*/  PRMT R109, RZ, 0x7610, R109 ;  /* 0x00007610ff6d7816 */ /* 0x000fe2000000006d */
[----:B---3--:R-:W-:Y:S02]  /*14060*/  @!P1 IMAD.MOV.U32 R3, RZ, RZ, R7 ;  /* 0x000000ffff039224 */ /* 0x008fe400078e0007 */
[----:B------:R-:W3:Y:S01]  /*14070*/  LDL R7, [R1+0x254] ;  /* 0x0002540001077983 */ /* 0x000ee20000100800 */
[----:B------:R-:W-:-:S03]  /*14080*/  @!P1 IMAD.MOV.U32 R2, RZ, RZ, R6 ;  /* 0x000000ffff029224 */ /* 0x000fc600078e0006 */
[----:B------:R-:W4:Y:S04]  /*14090*/  LDL R6, [R1+0x258] ;  /* 0x0002580001067983 */ /* 0x000f280000100800 */
[----:B------:R0:W4:Y:S02]  /*140a0*/  @!P1 LDG.E.U8 R111, desc[UR10][R2.64] ;  /* 0x0000000a026f9981 */ /* 0x000124000c1e1100 */
[----:B0-----:R-:W-:Y:S02]  /*140b0*/  @!P1 IMAD.MOV.U32 R2, RZ, RZ, R4 ;  /* 0x000000ffff029224 */ /* 0x001fe400078e0004 */
[----:B------:R-:W4:Y:S01]  /*140c0*/  LDL R4, [R1+0x238] ;  /* 0x0002380001047983 */ /* 0x000f220000100800 */
[----:B------:R-:W-:-:S03]  /*140d0*/  @!P1 IMAD.MOV.U32 R3, RZ, RZ, R5 ;  /* 0x000000ffff039224 */ /* 0x000fc600078e0005 */
[----:B------:R-:W4:Y:S04]  /*140e0*/  LDL R5, [R1+0x234] ;  /* 0x0002340001057983 */ /* 0x000f280000100800 */
[----:B------:R0:W4:Y:S02]  /*140f0*/  @!P1 LDG.E.U8 R110, desc[UR10][R2.64] ;  /* 0x0000000a026e9981 */ /* 0x000124000c1e1100 */
[----:B0-----:R-:W-:Y:S02]  /*14100*/  LOP3.LUT R3, R98, 0xffff, RZ, 0xc0, !PT ;  /* 0x0000ffff62037812 */ /* 0x001fe400078ec0ff */
[----:B------:R-:W-:Y:S01]  /*14110*/  LOP3.LUT R2, R99, 0xffff, RZ, 0xc0, !PT ;  /* 0x0000ffff63027812 */ /* 0x000fe200078ec0ff */
[----:B------:R-:W4:Y:S03]  /*14120*/  LDL.LU R98, [R1+0x10f8] ;  /* 0x0010f80001627983 */ /* 0x000f260000300800 */
[----:B------:R-:W-:Y:S01]  /*14130*/  PRMT R47, R3, 0x3340, R2 ;  /* 0x00003340032f7816 */ /* 0x000fe20000000002 */
[----:B------:R-:W4:Y:S01]  /*14140*/  LDL.LU R99, [R1+0x10f4] ;  /* 0x0010f40001637983 */ /* 0x000f220000300800 */
[----:B--2---:R-:W-:-:S03]  /*14150*/  @!P1 IMAD.MOV.U32 R2, RZ, RZ, R24 ;  /* 0x000000ffff029224 */ /* 0x004fc600078e0018 */
[----:B------:R-:W2:Y:S01]  /*14160*/  LDL R24, [R1+0x218] ;  /* 0x0002180001187983 */ /* 0x000ea20000100800 */
[----:B------:R-:W-:-:S03]  /*14170*/  @!P1 IMAD.MOV.U32 R3, RZ, RZ, R25 ;  /* 0x000000ffff039224 */ /* 0x000fc600078e0019 */
[----:B------:R-:W2:Y:S04]  /*14180*/  LDL R25, [R1+0x214] ;  /* 0x0002140001197983 */ /* 0x000ea80000100800 */
[----:B------:R0:W2:Y:S02]  /*14190*/  @!P1 LDG.E.U8 R109, desc[UR10][R2.64] ;  /* 0x0000000a026d9981 */ /* 0x0000a4000c1e1100 */
[----:B0-----:R-:W-:Y:S02]  /*141a0*/  LOP3.LUT R3, R100, 0xffff, RZ, 0xc0, !PT ;  /* 0x0000ffff64037812 */ /* 0x001fe400078ec0ff */
[----:B------:R-:W2:Y:S01]  /*141b0*/  LDL.LU R100, [R1+0x10f0] ;  /* 0x0010f00001647983 */ /* 0x000ea20000300800 */
[----:B------:R-:W-:-:S03]  /*141c0*/  LOP3.LUT R2, R108, 0xffff, RZ, 0xc0, !PT ;  /* 0x0000ffff6c027812 */ /* 0x000fc600078ec0ff */
[----:B------:R-:W2:Y:S01]  /*141d0*/  LDL.LU R108, [R1+0x10ec] ;  /* 0x0010ec00016c7983 */ /* 0x000ea20000300800 */
[----:B------:R-:W-:Y:S02]  /*141e0*/  PRMT R36, R3, 0x3340, R2 ;  /* 0x0000334003247816 */ /* 0x000fe40000000002 */
[----:B------:R-:W-:Y:S01]  /*141f0*/  PRMT R90, RZ, 0x7610, R90 ;  /* 0x00007610ff5a7816 */ /* 0x000fe2000000005a */
[----:B---3--:R-:W-:Y:S02]  /*14200*/  @!P1 IMAD.MOV.U32 R3, RZ, RZ, R7 ;  /* 0x000000ffff039224 */ /* 0x008fe400078e0007 */
[----:B------:R-:W3:Y:S01]  /*14210*/  LDL R7, [R1+0x1f4] ;  /* 0x0001f40001077983 */ /* 0x000ee20000100800 */
[----:B----4-:R-:W-:-:S03]  /*14220*/  @!P1 IMAD.MOV.U32 R2, RZ, RZ, R6 ;  /* 0x000000ffff029224 */ /* 0x010fc600078e0006 */
[----:B------:R-:W4:Y:S04]  /*14230*/  LDL R6, [R1+0x1f8] ;  /* 0x0001f80001067983 */ /* 0x000f280000100800 */
[----:B------:R0:W3:Y:S02]  /*14240*/  @!P1 LDG.E.U8 R90, desc[UR10][R2.64] ;  /* 0x0000000a025a9981 */ /* 0x0000e4000c1e1100 */
[----:B0-----:R-:W-:Y:S02]  /*14250*/  LOP3.LUT R3, R101, 0xffff, RZ, 0xc0, !PT ;  /* 0x0000ffff65037812 */ /* 0x001fe400078ec0ff */
[----:B------:R-:W3:Y:S01]  /*14260*/  LDL.LU R101, [R1+0x10e8] ;  /* 0x0010e80001657983 */ /* 0x000ee20000300800 */
[----:B------:R-:W-:-:S03]  /*14270*/  LOP3.LUT R2, R107, 0xffff, RZ, 0xc0, !PT ;  /* 0x0000ffff6b027812 */ /* 0x000fc600078ec0ff */
[----:B------:R-:W4:Y:S01]  /*14280*/  LDL.LU R107, [R1+0x10e4] ;  /* 0x0010e400016b7983 */ /* 0x000f220000300800 */
[----:B------:R-:W-:Y:S01]  /*14290*/  PRMT R45, R3, 0x3340, R2 ;  /* 0x00003340032d7816 */ /* 0x000fe20000000002 */
[----:B------:R-:W-:Y:S02]  /*142a0*/  @!P1 IMAD.MOV.U32 R2, RZ, RZ, R4 ;  /* 0x000000ffff029224 */ /* 0x000fe400078e0004 */
[----:B------:R-:W-:Y:S01]  /*142b0*/  @!P1 IMAD.MOV.U32 R3, RZ, RZ, R5 ;  /* 0x000000ffff039224 */ /* 0x000fe200078e0005 */
[----:B------:R-:W3:Y:S04]  /*142c0*/  LDL R4, [R1+0x3d0] ;  /* 0x0003d00001047983 */ /* 0x000ee80000100800 */
[----:B------:R-:W3:Y:S01]  /*142d0*/  LDL R5, [R1+0x3cc] ;  /* 0x0003cc0001057983 */ /* 0x000ee20000100800 */
[----:B--2---:R-:W-:-:S06]  /*142e0*/  PRMT R108, RZ, 0x7610, R108 ;  /* 0x00007610ff6c7816 */ /* 0x004fcc000000006c */
[----:B------:R0:W2:Y:S02]  /*142f0*/  @!P1 LDG.E.U8 R108, desc[UR10][R2.64] ;  /* 0x0000000a026c9981 */ /* 0x0000a4000c1e1100 */
[----:B0-----:R-:W-:Y:S02]  /*14300*/  LOP3.LUT R3, R102, 0xffff, RZ, 0xc0, !PT ;  /* 0x0000ffff66037812 */ /* 0x001fe400078ec0ff */
[----:B------:R-:W2:Y:S01]  /*14310*/  LDL.LU R102, [R1+0x10e0] ;  /* 0x0010e00001667983 */ /* 0x000ea20000300800 */
[----:B------:R-:W-:-:S03]  /*14320*/  LOP3.LUT R2, R106, 0xffff, RZ, 0xc0, !PT ;  /* 0x0000ffff6a027812 */ /* 0x000fc600078ec0ff */
[----:B------:R-:W2:Y:S01]  /*14330*/  LDL.LU R106, [R1+0x10dc] ;  /* 0x0010dc00016a7983 */ /* 0x000ea20000300800 */
[----:B------:R-:W-:Y:S01]  /*14340*/  PRMT R34, R3, 0x3340, R2 ;  /* 0x0000334003227816 */ /* 0x000fe20000000002 */
[----:B------:R-:W-:Y:S02]  /*14350*/  @!P1 IMAD.MOV.U32 R2, RZ, RZ, R24 ;  /* 0x000000ffff029224 */ /* 0x000fe400078e0018 */
[----:B------:R-:W-:Y:S01]  /*14360*/  @!P1 IMAD.MOV.U32 R3, RZ, RZ, R25 ;  /* 0x000000ffff039224 */ /* 0x000fe200078e0019 */
[----:B------:R-:W2:Y:S04]  /*14370*/  LDL R24, [R1+0x3b0] ;  /* 0x0003b00001187983 */ /* 0x000ea80000100800 */
[----:B------:R-:W2:Y:S01]  /*14380*/  LDL R25, [R1+0x3ac] ;  /* 0x0003ac0001197983 */ /* 0x000ea20000100800 */
[----:B----4-:R-:W-:-:S06]  /*14390*/  PRMT R107, RZ, 0x7610, R107 ;  /* 0x00007610ff6b7816 */ /* 0x010fcc000000006b */
[----:B------:R0:W4:Y:S02]  /*143a0*/  @!P1 LDG.E.U8 R107, desc[UR10][R2.64] ;  /* 0x0000000a026b9981 */ /* 0x000124000c1e1100 */
[----:B0-----:R-:W-:Y:S02]  /*143b0*/  LOP3.LUT R3, R103, 0xffff, RZ, 0xc0, !PT ;  /* 0x0000ffff67037812 */ /* 0x001fe400078ec0ff */
[----:B------:R-:W4:Y:S01]  /*143c0*/  LDL.LU R103, [R1+0x10d8] ;  /* 0x0010d80001677983 */ /* 0x000f220000300800 */
[----:B------:R-:W-:-:S03]  /*143d0*/  LOP3.LUT R2, R105, 0xffff, RZ, 0xc0, !PT ;  /* 0x0000ffff69027812 */ /* 0x000fc600078ec0ff */
[----:B------:R-:W4:Y:S01]  /*143e0*/  LDL.LU R105, [R1+0x10d4] ;  /* 0x0010d40001697983 */ /* 0x000f220000300800 */
[----:B------:R-:W-:Y:S01]  /*143f0*/  PRMT R43, R3, 0x3340, R2 ;  /* 0x00003340032b7816 */ /* 0x000fe20000000002 */
[----:B------:R-:W-:Y:S02]  /*14400*/  @!P1 IMAD.MOV.U32 R2, RZ, RZ, R6 ;  /* 0x000000ffff029224 */ /* 0x000fe400078e0006 */
[----:B---3--:R-:W-:Y:S01]  /*14410*/  @!P1 IMAD.MOV.U32 R3, RZ, RZ, R7 ;  /* 0x000000ffff039224 */ /* 0x008fe200078e0007 */
[----:B------:R-:W3:Y:S04]  /*14420*/  LDL R6, [R1+0x390] ;  /* 0x0003900001067983 */ /* 0x000ee80000100800 */
[----:B------:R-:W3:Y:S01]  /*14430*/  LDL R7, [R1+0x38c] ;  /* 0x00038c0001077983 */ /* 0x000ee20000100800 */
[----:B--2---:R-:W-:-:S06]  /*14440*/  PRMT R106, RZ, 0x7610, R106 ;  /* 0x00007610ff6a7816 */ /* 0x004fcc000000006a */
[----:B------:R0:W2:Y:S02]  /*14450*/  @!P1 LDG.E.U8 R106, desc[UR10][R2.64] ;  /* 0x0000000a026a9981 */ /* 0x0000a4000c1e1100 */
[----:B0-----:R-:W-:Y:S02]  /*14460*/  LOP3.LUT R3, R104, 0xffff, RZ, 0xc0, !PT ;  /* 0x0000ffff68037812 */ /* 0x001fe400078ec0ff */
[----:B------:R-:W3:Y:S01]  /*14470*/  LDL.LU R104, [R1+0x10d0] ;  /* 0x0010d00001687983 */ /* 0x000ee20000300800 */
[----:B------:R-:W-:Y:S02]  /*14480*/  LOP3.LUT R2, R246, 0xffff, RZ, 0xc0, !PT ;  /* 0x0000fffff6027812 */ /* 0x000fe400078ec0ff */
[----:B------:R-:W-:Y:S01]  /*14490*/  PRMT R102, RZ, 0x7610, R102 ;  /* 0x00007610ff667816 */ /* 0x000fe20000000066 */
[----:B-1----:R-:W2:Y:S01]  /*144a0*/  LDL R220, [R1+0x26c] ;  /* 0x00026c0001dc7983 */ /* 0x002ea20000100800 */
[----:B------:R-:W-:Y:S01]  /*144b0*/  PRMT R32, R3, 0x3340, R2 ;  /* 0x0000334003207816 */ /* 0x000fe20000000002 */
[----:B------:R-:W-:-:S02]  /*144c0*/  @!P1 IMAD.MOV.U32 R2, RZ, RZ, R4 ;  /* 0x000000ffff029224 */ /* 0x000fc400078e0004 */
[----:B------:R-:W-:Y:S01]  /*144d0*/  @!P1 IMAD.MOV.U32 R3, RZ, RZ, R5 ;  /* 0x000000ffff039224 */ /* 0x000fe200078e0005 */
[----:B------:R-:W2:Y:S04]  /*144e0*/  LDL R4, [R1+0x370] ;  /* 0x0003700001047983 */ /* 0x000ea80000100800 */
[----:B------:R-:W2:Y:S01]  /*144f0*/  LDL R5, [R1+0x36c] ;  /* 0x00036c0001057983 */ /* 0x000ea20000100800 */
[----:B----4-:R-:W-:-:S06]  /*14500*/  PRMT R105, RZ, 0x7610, R105 ;  /* 0x00007610ff697816 */ /* 0x010fcc0000000069 */
[----:B------:R0:W4:Y:S02]  /*14510*/  @!P1 LDG.E.U8 R105, desc[UR10][R2.64] ;  /* 0x0000000a02699981 */ /* 0x000124000c1e1100 */
[----:B0-----:R-:W-:Y:S02]  /*14520*/  LOP3.LUT R3, R245, 0xffff, RZ, 0xc0, !PT ;  /* 0x0000fffff5037812 */ /* 0x001fe400078ec0ff */
[----:B------:R-:W-:-:S04]  /*14530*/  LOP3.LUT R2, R238, 0xffff, RZ, 0xc0, !PT ;  /* 0x0000ffffee027812 */ /* 0x000fc800078ec0ff */
[----:B------:R-:W-:Y:S01]  /*14540*/  PRMT R41, R3, 0x3340, R2 ;  /* 0x0000334003297816 */ /* 0x000fe20000000002 */
[----:B------:R-:W-:Y:S02]  /*14550*/  @!P1 IMAD.MOV.U32 R2, RZ, RZ, R24 ;  /* 0x000000ffff029224 */ /* 0x000fe400078e0018 */
[----:B------:R-:W-:Y:S01]  /*14560*/  @!P1 IMAD.MOV.U32 R3, RZ, RZ, R25 ;  /* 0x000000ffff039224 */ /* 0x000fe200078e0019 */
[----:B------:R-:W4:Y:S04]  /*14570*/  LDL R24, [R1+0x350] ;  /* 0x0003500001187983 */ /* 0x000f280000100800 */
[----:B------:R-:W4:Y:S01]  /*14580*/  LDL R25, [R1+0x34c] ;  /* 0x00034c0001197983 */ /* 0x000f220000100800 */
[----:B------:R-:W-:Y:S02]  /*14590*/  PRMT R103, RZ, 0x7610, R103 ;  /* 0x00007610ff677816 */ /* 0x000fe40000000067 */
[----:B---3--:R-:W-:-:S06]  /*145a0*/  PRMT R104, RZ, 0x7610, R104 ;  /* 0x00007610ff687816 */ /* 0x008fcc0000000068 */
[----:B------:R0:W3:Y:S02]  /*145b0*/  @!P1 LDG.E.U8 R104, desc[UR10][R2.64] ;  /* 0x0000000a02689981 */ /* 0x0000e4000c1e1100 */
[----:B0-----:R-:W-:Y:S02]  /*145c0*/  LOP3.LUT R3, R237, 0xffff, RZ, 0xc0, !PT ;  /* 0x0000ffffed037812 */ /* 0x001fe400078ec0ff */
[----:B------:R-:W-:-:S04]  /*145d0*/  LOP3.LUT R2, R232, 0xffff, RZ, 0xc0, !PT ;  /* 0x0000ffffe8027812 */ /* 0x000fc800078ec0ff */
[----:B------:R-:W-:Y:S01]  /*145e0*/  PRMT R30, R3, 0x3340, R2 ;  /* 0x00003340031e7816 */ /* 0x000fe20000000002 */
[----:B------:R-:W-:Y:S02]  /*145f0*/  @!P1 IMAD.MOV.U32 R2, RZ, RZ, R6 ;  /* 0x000000ffff029224 */ /* 0x000fe400078e0006 */
[----:B------:R-:W-:Y:S01]  /*14600*/  @!P1 IMAD.MOV.U32 R3, RZ, RZ, R7 ;  /* 0x000000ffff039224 */ /* 0x000fe200078e0007 */
[----:B------:R-:W3:Y:S04]  /*14610*/  LDL R6, [R1+0x330] ;  /* 0x0003300001067983 */ /* 0x000ee80000100800 */
[----:B------:R-:W3:Y:S04]  /*14620*/  LDL R7, [R1+0x32c] ;  /* 0x00032c0001077983 */ /* 0x000ee80000100800 */
[----:B------:R0:W3:Y:S02]  /*14630*/  @!P1 LDG.E.U8 R103, desc[UR10][R2.64] ;  /* 0x0000000a02679981 */ /* 0x0000e4000c1e1100 */
[----:B0-----:R-:W-:-:S02]  /*14640*/  LOP3.LUT R3, R235, 0xffff, RZ, 0xc0, !PT ;  /* 0x0000ffffeb037812 */ /* 0x001fc400078ec0ff */
[----:B------:R-:W-:-:S04]  /*14650*/  LOP3.LUT R2, R231, 0xffff, RZ, 0xc0, !PT ;  /* 0x0000ffffe7027812 */ /* 0x000fc800078ec0ff */
[----:B------:R-:W-:Y:S01]  /*14660*/  PRMT R39, R3, 0x3340, R2 ;  /* 0x0000334003277816 */ /* 0x000fe20000000002 */
[----:B--2---:R-:W-:Y:S02]  /*14670*/  @!P1 IMAD.MOV.U32 R2, RZ, RZ, R4 ;  /* 0x000000ffff029224 */ /* 0x004fe400078e0004 */
[----:B------:R-:W-:Y:S01]  /*14680*/  @!P1 IMAD.MOV.U32 R3, RZ, RZ, R5 ;  /* 0x000000ffff039224 */ /* 0x000fe200078e0005 */
[----:B------:R-:W2:Y:S04]  /*14690*/  LDL R4, [R1+0x310] ;  /* 0x0003100001047983 */ /* 0x000ea80000100800 */
[----:B------:R-:W2:Y:S04]  /*146a0*/  LDL R5, [R1+0x30c] ;  /* 0x00030c0001057983 */ /* 0x000ea80000100800 */
[----:B------:R0:W2:Y:S01]  /*146b0*/  @!P1 LDG.E.U8 R102, desc[UR10][R2.64] ;  /* 0x0000000a02669981 */ /* 0x0000a2000c1e1100 */
[----:B------:R-:W-:-:S02]  /*146c0*/  PRMT R101, RZ, 0x7610, R101 ;  /* 0x00007610ff657816 */ /* 0x000fc40000000065 */
[----:B0-----:R-:W-:Y:S02]  /*146d0*/  LOP3.LUT R3, R242, 0xffff, RZ, 0xc0, !PT ;  /* 0x0000fffff2037812 */ /* 0x001fe400078ec0ff */
[----:B------:R-:W-:-:S04]  /*146e0*/  LOP3.LUT R2, R234, 0xffff, RZ, 0xc0, !PT ;  /* 0x0000ffffea027812 */ /* 0x000fc800078ec0ff */
[----:B------:R-:W-:Y:S02]  /*146f0*/  PRMT R37, R3, 0x3340, R2 ;  /* 0x0000334003257816 */ /* 0x000fe40000000002 */
[----:B------:R-:W-:Y:S01]  /*14700*/  PRMT R100, RZ, 0x7610, R100 ;  /* 0x00007610ff647816 */ /* 0x000fe20000000064 */
[----:B----4-:R-:W-:Y:S02]  /*14710*/  @!P1 IMAD.MOV.U32 R2, RZ, RZ, R24 ;  /* 0x000000ffff029224 */ /* 0x010fe400078e0018 */
[----:B------:R-:W4:Y:S01]  /*14720*/  LDL R24, [R1+0x2f0] ;  /* 0x0002f00001187983 */ /* 0x000f220000100800 */
[----:B------:R-:W-:-:S03]  /*14730*/  @!P1 IMAD.MOV.U32 R3, RZ, RZ, R25 ;  /* 0x000000ffff039224 */ /* 0x000fc600078e0019 */
[----:B------:R-:W4:Y:S04]  /*14740*/  LDL R25, [R1+0x2ec] ;  /* 0x0002ec0001197983 */ /* 0x000f280000100800 */
[----:B------:R0:W4:Y:S02]  /*14750*/  @!P1 LDG.E.U8 R101, desc[UR10][R2.64] ;  /* 0x0000000a02659981 */ /* 0x000124000c1e1100 */
[----:B0-----:R-:W-:Y:S02]  /*14760*/  LOP3.LUT R3, R240, 0xffff, RZ, 0xc0, !PT ;  /* 0x0000fffff0037812 */ /* 0x001fe400078ec0ff */
[----:B------:R-:W-:-:S04]  /*14770*/  LOP3.LUT R2, R233, 0xffff, RZ, 0xc0, !PT ;  /* 0x0000ffffe9027812 */ /* 0x000fc800078ec0ff */
[----:B------:R-:W-:Y:S01]  /*14780*/  PRMT R28, R3, 0x3340, R2 ;  /* 0x00003340031c7816 */ /* 0x000fe20000000002 */
[----:B---3--:R-:W-:Y:S02]  /*14790*/  @!P1 IMAD.MOV.U32 R2, RZ, RZ, R6 ;  /* 0x000000ffff029224 */ /* 0x008fe400078e0006 */
[----:B------:R-:W3:Y:S01]  /*147a0*/  LDL R6, [R1+0x2d0] ;  /* 0x0002d00001067983 */ /* 0x000ee20000100800 */
[----:B------:R-:W-:-:S03]  /*147b0*/  @!P1 IMAD.MOV.U32 R3, RZ, RZ, R7 ;  /* 0x000000ffff039224 */ /* 0x000fc600078e0007 */
[----:B------:R-:W3:Y:S04]  /*147c0*/  LDL R7, [R1+0x2cc] ;  /* 0x0002cc0001077983 */ /* 0x000ee80000100800 */
[----:B------:R0:W3:Y:S02]  /*147d0*/  @!P1 LDG.E.U8 R100, desc[UR10][R2.64] ;  /* 0x0000000a02649981 */ /* 0x0000e4000c1e1100 */
[----:B0-----:R-:W-:Y:S02]  /*147e0*/  LOP3.LUT R3, R248, 0xffff, RZ, 0xc0, !PT ;  /* 0x0000fffff8037812 */ /* 0x001fe400078ec0ff */
[----:B------:R-:W-:-:S04]  /*147f0*/  LOP3.LUT R2, R239, 0xffff, RZ, 0xc0, !PT ;  /* 0x0000ffffef027812 */ /* 0x000fc800078ec0ff */
[----:B------:R-:W-:Y:S01]  /*14800*/  PRMT R26, R3, 0x3340, R2 ;  /* 0x00003340031a7816 */ /* 0x000fe20000000002 */
[----:B--2---:R-:W-:Y:S02]  /*14810*/  @!P1 IMAD.MOV.U32 R2, RZ, RZ, R4 ;  /* 0x000000ffff029224 */ /* 0x004fe400078e0004 */
[----:B------:R-:W2:Y:S01]  /*14820*/  LDL R4, [R1+0x2b0] ;  /* 0x0002b00001047983 */ /* 0x000ea20000100800 */
[----:B------:R-:W-:-:S03]  /*14830*/  @!P1 IMAD.MOV.U32 R3, RZ, RZ, R5 ;  /* 0x000000ffff039224 */ /* 0x000fc600078e0005 */
[----:B------:R-:W2:Y:S01]  /*14840*/  LDL R5, [R1+0x2ac] ;  /* 0x0002ac0001057983 */ /* 0x000ea20000100800 */
[----:B------:R-:W-:-:S06]  /*14850*/  PRMT R99, RZ, 0x7610, R99 ;  /* 0x00007610ff637816 */ /* 0x000fcc0000000063 */
[----:B------:R0:W2:Y:S01]  /*14860*/  @!P1 LDG.E.U8 R99, desc[UR10][R2.64] ;  /* 0x0000000a02639981 */ /* 0x0000a2000c1e1100 */
[----:B------:R-:W-:Y:S02]  /*14870*/  PRMT R98, RZ, 0x7610, R98 ;  /* 0x00007610ff627816 */ /* 0x000fe40000000062 */
[----:B0-----:R-:W-:Y:S02]  /*14880*/  LOP3.LUT R3, R244, 0xffff, RZ, 0xc0, !PT ;  /* 0x0000fffff4037812 */ /* 0x001fe400078ec0ff */
[----:B------:R-:W-:-:S04]  /*14890*/  LOP3.LUT R2, R236, 0xffff, RZ, 0xc0, !PT ;  /* 0x0000ffffec027812 */ /* 0x000fc800078ec0ff */
[----:B------:R-:W-:Y:S02]  /*148a0*/  PRMT R35, R3, 0x3340, R2 ;  /* 0x0000334003237816 */ /* 0x000fe40000000002 */
[----:B------:R-:W-:Y:S02]  /*148b0*/  PRMT R97, RZ, 0x7610, R97 ;  /* 0x00007610ff617816 */ /* 0x000fe40000000061 */
[----:B------:R-:W-:Y:S01]  /*148c0*/  PRMT R96, RZ, 0x7610, R96 ;  /* 0x00007610ff607816 */ /* 0x000fe20000000060 */
[----:B----4-:R-:W-:Y:S02]  /*148d0*/  @!P1 IMAD.MOV.U32 R2, RZ, RZ, R24 ;  /* 0x000000ffff029224 */ /* 0x010fe400078e0018 */
[----:B------:R-:W-:Y:S02]  /*148e0*/  @!P1 IMAD.MOV.U32 R3, RZ, RZ, R25 ;  /* 0x000000ffff039224 */ /* 0x000fe400078e0019 */
[----:B------:R-:W4:Y:S04]  /*148f0*/  LDL R25, [R1+0x270] ;  /* 0x0002700001197983 */ /* 0x000f280000100800 */
[----:B------:R0:W4:Y:S02]  /*14900*/  @!P1 LDG.E.U8 R98, desc[UR10][R2.64] ;  /* 0x0000000a02629981 */ /* 0x000124000c1e1100 */
[----:B0-----:R-:W-:-:S02]  /*14910*/  LOP3.LUT R3, R252, 0xffff, RZ, 0xc0, !PT ;  /* 0x0000fffffc037812 */ /* 0x001fc400078ec0ff */
[----:B------:R-:W-:-:S04]  /*14920*/  LOP3.LUT R2, R243, 0xffff, RZ, 0xc0, !PT ;  /* 0x0000fffff3027812 */ /* 0x000fc800078ec0ff */
[----:B------:R-:W-:Y:S01]  /*14930*/  PRMT R33, R3, 0x3340, R2 ;  /* 0x0000334003217816 */ /* 0x000fe20000000002 */
[----:B---3--:R-:W-:Y:S02]  /*14940*/  @!P1 IMAD.MOV.U32 R2, RZ, RZ, R6 ;  /* 0x000000ffff029224 */ /* 0x008fe400078e0006 */
[----:B------:R-:W3:Y:S01]  /*14950*/  LDL R6, [R1+0x290] ;  /* 0x0002900001067983 */ /* 0x000ee20000100800 */
[----:B------:R-:W-:-:S03]  /*14960*/  @!P1 IMAD.MOV.U32 R3, RZ, RZ, R7 ;  /* 0x000000ffff039224 */ /* 0x000fc600078e0007 */
[----:B------:R-:W4:Y:S04]  /*14970*/  LDL R7, [R1+0x28c] ;  /* 0x00028c0001077983 */ /* 0x000f280000100800 */
[----:B------:R0:W4:Y:S04]  /*14980*/  @!P1 LDG.E.U8 R97, desc[UR10][R2.64] ;  /* 0x0000000a02619981 */ /* 0x000128000c1e1100 */
[----:B------:R-:W4:Y:S01]  /*14990*/  LDL.LU R29, [R1+0x100] ;  /* 0x00010000011d7983 */ /* 0x000f220000300800 */
[----:B0-----:R-:W-:Y:S02]  /*149a0*/  LOP3.LUT R3, R250, 0xffff, RZ, 0xc0, !PT ;  /* 0x0000fffffa037812 */ /* 0x001fe400078ec0ff */
[----:B------:R-:W-:-:S04]  /*149b0*/  LOP3.LUT R2, R241, 0xffff, RZ, 0xc0, !PT ;  /* 0x0000fffff1027812 */ /* 0x000fc800078ec0ff */
[----:B------:R-:W-:Y:S01]  /*149c0*/  PRMT R24, R3, 0x3340, R2 ;  /* 0x0000334003187816 */ /* 0x000fe20000000002 */
[----:B--2---:R-:W-:Y:S02]  /*149d0*/  @!P1 IMAD.MOV.U32 R2, RZ, RZ, R4 ;  /* 0x000000ffff029224 */ /* 0x004fe400078e0004 */
[----:B------:R-:W-:-:S05]  /*149e0*/  @!P1 IMAD.MOV.U32 R3, RZ, RZ, R5 ;  /* 0x000000ffff039224 */ /* 0x000fca00078e0005 */
[----:B------:R0:W2:Y:S02]  /*149f0*/  @!P1 LDG.E.U8 R96, desc[UR10][R2.64] ;  /* 0x0000000a02609981 */ /* 0x0000a4000c1e1100 */
[----:B0-----:R-:W-:Y:S02]  /*14a00*/  LOP3.LUT R3, R94, 0xffff, RZ, 0xc0, !PT ;  /* 0x0000ffff5e037812 */ /* 0x001fe400078ec0ff */
[----:B------:R-:W2:Y:S01]  /*14a10*/  LDL.LU R94, [R1+0x10cc] ;  /* 0x0010cc00015e7983 */ /* 0x000ea20000300800 */
[----:B------:R-:W-:Y:S02]  /*14a20*/  LOP3.LUT R2, R249, 0xffff, RZ, 0xc0, !PT ;  /* 0x0000fffff9027812 */ /* 0x000fe400078ec0ff */
[----:B------:R-:W-:Y:S01]  /*14a30*/  PRMT R95, RZ, 0x7610, R95 ;  /* 0x00007610ff5f7816 */ /* 0x000fe2000000005f */
[----:B------:R-:W2:Y:S01]  /*14a40*/  LDL R5, [R1+0x24c] ;  /* 0x00024c0001057983 */ /* 0x000ea20000100800 */
[----:B------:R-:W-:-:S03]  /*14a50*/  PRMT R27, R3, 0x3340, R2 ;  /* 0x00003340031b7816 */ /* 0x000fc60000000002 */
[----:B------:R-:W2:Y:S01]  /*14a60*/  LDL R4, [R1+0x250] ;  /* 0x0002500001047983 */ /* 0x000ea20000100800 */
[----:B---3--:R-:W-:Y:S02]  /*14a70*/  @!P1 IMAD.MOV.U32 R2, RZ, RZ, R6 ;  /* 0x000000ffff029224 */ /* 0x008fe400078e0006 */
[----:B----4-:R-:W-:-:S05]  /*14a80*/  @!P1 IMAD.MOV.U32 R3, RZ, RZ, R7 ;  /* 0x000000ffff039224 */ /* 0x010fca00078e0007 */
[----:B------:R0:W3:Y:S02]  /*14a90*/  @!P1 LDG.E.U8 R95, desc[UR10][R2.64] ;  /* 0x0000000a025f9981 */ /* 0x0000e4000c1e1100 */
[----:B0-----:R-:W-:Y:S02]  /*14aa0*/  LOP3.LUT R3, R93, 0xffff, RZ, 0xc0, !PT ;  /* 0x0000ffff5d037812 */ /* 0x001fe400078ec0ff */
[----:B------:R-:W-:Y:S01]  /*14ab0*/  LOP3.LUT R2, R247, 0xffff, RZ, 0xc0, !PT ;  /* 0x0000fffff7027812 */ /* 0x000fe200078ec0ff */
[----:B------:R-:W4:Y:S03]  /*14ac0*/  LDL.LU R93, [R1+0x10c8] ;  /* 0x0010c800015d7983 */ /* 0x000f260000300800 */
[----:B------:R-:W-:Y:S01]  /*14ad0*/  PRMT R31, R3, 0x3340, R2 ;  /* 0x00003340031f7816 */ /* 0x000fe20000000002 */
[----:B------:R-:W-:Y:S01]  /*14ae0*/  @!P1 IMAD.MOV.U32 R2, RZ, RZ, R25 ;  /* 0x000000ffff029224 */ /* 0x000fe200078e0019 */
[----:B------:R-:W3:Y:S01]  /*14af0*/  LDL R7, [R1+0x22c] ;  /* 0x00022c0001077983 */ /* 0x000ee20000100800 */
[----:B------:R-:W-:-:S03]  /*14b00*/  @!P1 IMAD.MOV.U32 R3, RZ, RZ, R220 ;  /* 0x000000ffff039224 */ /* 0x000fc600078e00dc */
[----:B------:R-:W3:Y:S01]  /*14b10*/  LDL R6, [R1+0x230] ;  /* 0x0002300001067983 */ /* 0x000ee20000100800 */
[----:B--2---:R-:W-:-:S06]  /*14b20*/  PRMT R94, RZ, 0x7610, R94 ;  /* 0x00007610ff5e7816 */ /* 0x004fcc000000005e */
[----:B------:R0:W2:Y:S02]  /*14b30*/  @!P1 LDG.E.U8 R94, desc[UR10][R2.64] ;  /* 0x0000000a025e9981 */ /* 0x0000a4000c1e1100 */
[----:B0-----:R-:W-:Y:S02]  /*14b40*/  LOP3.LUT R3, R92, 0xffff, RZ, 0xc0, !PT ;  /* 0x0000ffff5c037812 */ /* 0x001fe400078ec0ff */
[----:B------:R-:W2:Y:S01]  /*14b50*/  LDL.LU R92, [R1+0x10c4] ;  /* 0x0010c400015c7983 */ /* 0x000ea20000300800 */
[----:B------:R-:W-:-:S03]  /*14b60*/  LOP3.LUT R2, R219, 0xffff, RZ, 0xc0, !PT ;  /* 0x0000ffffdb027812 */ /* 0x000fc600078ec0ff */
[----:B------:R-:W2:Y:S01]  /*14b70*/  LDL R220, [R1+0x210] ;  /* 0x0002100001dc7983 */ /* 0x000ea20000100800 */
[----:B------:R-:W-:Y:S01]  /*14b80*/  PRMT R219, R3, 0x3340, R2 ;  /* 0x0000334003db7816 */ /* 0x000fe20000000002 */
[----:B------:R-:W-:Y:S02]  /*14b90*/  @!P1 IMAD.MOV.U32 R2, RZ, RZ, R4 ;  /* 0x000000ffff029224 */ /* 0x000fe400078e0004 */
[----:B------:R-:W-:Y:S02]  /*14ba0*/  @!P1 IMAD.MOV.U32 R3, RZ, RZ, R5 ;  /* 0x000000ffff039224 */ /* 0x000fe400078e0005 */
[----:B------:R-:W2:Y:S04]  /*14bb0*/  LDL R5, [R1+0x1f0] ;  /* 0x0001f00001057983 */ /* 0x000ea80000100800 */
[----:B------:R-:W2:Y:S01]  /*14bc0*/  LDL.LU R4, [R1+0x104] ;  /* 0x0001040001047983 */ /* 0x000ea20000300800 */
[----:B----4-:R-:W-:-:S06]  /*14bd0*/  PRMT R93, RZ, 0x7610, R93 ;  /* 0x00007610ff5d7816 */ /* 0x010fcc000000005d */
[----:B------:R0:W4:Y:S02]  /*14be0*/  @!P1 LDG.E.U8 R93, desc[UR10][R2.64] ;  /* 0x0000000a025d9981 */ /* 0x000124000c1e1100 */
[----:B0-----:R-:W-:Y:S02]  /*14bf0*/  LOP3.LUT R3, R222, 0xffff, RZ, 0xc0, !PT ;  /* 0x0000ffffde037812 */ /* 0x001fe400078ec0ff */
[----:B------:R-:W-:Y:S01]  /*14c00*/  LOP3.LUT R2, R251, 0xffff, RZ, 0xc0, !PT ;  /* 0x0000fffffb027812 */ /* 0x000fe200078ec0ff */
[----:B------:R-:W4:Y:S03]  /*14c10*/  LDL.LU R222, [R1+0x1ec] ;  /* 0x0001ec0001de7983 */ /* 0x000f260000300800 */
[----:B------:R-:W-:Y:S01]  /*14c20*/  PRMT R25, R3, 0x3340, R2 ;  /* 0x0000334003197816 */ /* 0x000fe20000000002 */
[----:B---3--:R-:W-:Y:S02]  /*14c30*/  @!P1 IMAD.MOV.U32 R2, RZ, RZ, R6 ;  /* 0x000000ffff029224 */ /* 0x008fe400078e0006 */
[----:B------:R-:W-:-:S02]  /*14c40*/  @!P1 IMAD.MOV.U32 R3, RZ, RZ, R7 ;  /* 0x000000ffff039224 */ /* 0x000fc400078e0007 */
[----:B------:R-:W3:Y:S01]  /*14c50*/  LDL.LU R7, [R1+0x110] ;  /* 0x0001100001077983 */ /* 0x000ee20000300800 */
[----:B--2---:R-:W-:-:S06]  /*14c60*/  PRMT R92, RZ, 0x7610, R92 ;  /* 0x00007610ff5c7816 */ /* 0x004fcc000000005c */
[----:B------:R0:W2:Y:S02]  /*14c70*/  @!P1 LDG.E.U8 R92, desc[UR10][R2.64] ;  /* 0x0000000a025c9981 */ /* 0x0000a4000c1e1100 */
[----:B0-----:R-:W-:Y:S02]  /*14c80*/  LOP3.LUT R2, R89, 0xffff, RZ, 0xc0, !PT ;  /* 0x0000ffff59027812 */ /* 0x001fe400078ec0ff */
[----:B------:R-:W-:Y:S01]  /*14c90*/  LOP3.LUT R3, R29, 0xffff, RZ, 0xc0, !PT ;  /* 0x0000ffff1d037812 */ /* 0x000fe200078ec0ff */
[----:B------:R-:W4:Y:S03]  /*14ca0*/  LDL.LU R89, [R1+0x10c0] ;  /* 0x0010c00001597983 */ /* 0x000f260000300800 */
[----:B------:R-:W-:Y:S01]  /*14cb0*/  PRMT R29, R3, 0x3340, R2 ;  /* 0x00003340031d7816 */ /* 0x000fe20000000002 */
[----:B------:R-:W3:Y:S04]  /*14cc0*/  LDL R6, [R1+0x3c8] ;  /* 0x0003c80001067983 */ /* 0x000ee80000100800 */
[----:B------:R-:W2:Y:S01]  /*14cd0*/  LDL R2, [R1+0x20c] ;  /* 0x00020c0001027983 */ /* 0x000ea20000100800 */
[----:B------:R-:W-:Y:S01]  /*14ce0*/  PRMT R91, RZ, 0x7610, R91 ;  /* 0x00007610ff5b7816 */ /* 0x000fe2000000005b */
[----:B--2---:R-:W-:-:S02]  /*14cf0*/  @!P1 IMAD.MOV.U32 R3, RZ, RZ, R2 ;  /* 0x000000ffff039224 */ /* 0x004fc400078e0002 */
[----:B------:R-:W-:-:S05]  /*14d00*/  @!P1 IMAD.MOV.U32 R2, RZ, RZ, R220 ;  /* 0x000000ffff029224 */ /* 0x000fca00078e00dc */
[----:B------:R0:W2:Y:S01]  /*14d10*/  @!P1 LDG.E.U8 R91, desc[UR10][R2.64] ;  /* 0x0000000a025b9981 */ /* 0x0000a2000c1e1100 */
[----:B----4-:R-:W-:Y:S02]  /*14d20*/  PRMT R89, RZ, 0x7610, R89 ;  /* 0x00007610ff597816 */ /* 0x010fe40000000059 */
[----:B0-----:R-:W-:Y:S02]  /*14d30*/  LOP3.LUT R3, R88, 0xffff, RZ, 0xc0, !PT ;  /* 0x0000ffff58037812 */ /* 0x001fe400078ec0ff */
[----:B------:R-:W-:Y:S01]  /*14d40*/  LOP3.LUT R2, R217, 0xffff, RZ, 0xc0, !PT ;  /* 0x0000ffffd9027812 */ /* 0x000fe200078ec0ff */
[----:B------:R-:W4:Y:S03]  /*14d50*/  LDL.LU R88, [R1+0x10bc] ;  /* 0x0010bc0001587983 */ /* 0x000f260000300800 */
[----:B------:R-:W-:Y:S01]  /*14d60*/  PRMT R217, R3, 0x3340, R2 ;  /* 0x0000334003d97816 */ /* 0x000fe20000000002 */
[----:B------:R-:W-:Y:S01]  /*14d70*/  @!P1 IMAD.MOV.U32 R2, RZ, RZ, R5 ;  /* 0x000000ffff029224 */ /* 0x000fe200078e0005 */
[----:B------:R-:W2:Y:S01]  /*14d80*/  LDL R220, [R1+0x3a8] ;  /* 0x0003a80001dc7983 */ /* 0x000ea20000100800 */
[----:B------:R-:W-:-:S03]  /*14d90*/  @!P1 IMAD.MOV.U32 R3, RZ, RZ, R222 ;  /* 0x000000ffff039224 */ /* 0x000fc600078e00de */
[----:B------:R-:W2:Y:S04]  /*14da0*/  LDL.LU R5, [R1+0x118] ;  /* 0x0001180001057983 */ /* 0x000ea80000300800 */
[----:B------:R0:W-:Y:S04]  /*14db0*/  STL [R1+0xc94], R222 ;  /* 0x000c94de01007387 */ /* 0x0001e80000100800 */
[----:B------:R1:W2:Y:S04]  /*14dc0*/  @!P1 LDG.E.U8 R89, desc[UR10][R2.64] ;  /* 0x0000000a02599981 */ /* 0x0002a8000c1e1100 */
[----:B0-----:R-:W2:Y:S04]  /*14dd0*/  LDL R222, [R1+0x3a4] ;  /* 0x0003a40001de7983 */ /* 0x001ea80000100800 */
[----:B------:R-:W3:Y:S01]  /*14de0*/  LDL.LU R3, [R1+0x108] ;  /* 0x0001080001037983 */ /* 0x000ee20000300800 */
[----:B-1----:R-:W-:-:S02]  /*14df0*/  LOP3.LUT R2, R0, 0xffff, RZ, 0xc0, !PT ;  /* 0x0000ffff00027812 */ /* 0x002fc400078ec0ff */
[----:B---3--:R-:W-:-:S04]  /*14e00*/  LOP3.LUT R3, R3, 0xffff, RZ, 0xc0, !PT ;  /* 0x0000ffff03037812 */ /* 0x008fc800078ec0ff */
[----:B------:R-:W-:Y:S02]  /*14e10*/  PRMT R0, R3, 0x3340, R2 ;  /* 0x0000334003007816 */ /* 0x000fe40000000002 */
[----:B------:R-:W3:Y:S01]  /*14e20*/  LDL R2, [R1+0x3c4] ;  /* 0x0003c40001027983 */ /* 0x000ee20000100800 */
[----:B----4-:R-:W-:Y:S02]  /*14e30*/  PRMT R88, RZ, 0x7610, R88 ;  /* 0x00007610ff587816 */ /* 0x010fe40000000058 */
[----:B------:R-:W-:Y:S01]  /*14e40*/  PRMT R252, RZ, 0x7610, R252 ;  /* 0x00007610fffc7816 */ /* 0x000fe200000000fc */
[----:B---3--:R-:W-:Y:S02]  /*14e50*/  @!P1 IMAD.MOV.U32 R3, RZ, RZ, R2 ;  /* 0x000000ffff039224 */ /* 0x008fe400078e0002 */
[----:B------:R-:W-:Y:S02]  /*14e60*/  @!P1 IMAD.MOV.U32 R2, RZ, RZ, R6 ;  /* 0x000000ffff029224 */ /* 0x000fe400078e0006 */
[----:B------:R-:W3:Y:S04]  /*14e70*/  LDL.LU R6, [R1+0x114] ;  /* 0x0001140001067983 */ /* 0x000ee80000300800 */
[----:B------:R0:W4:Y:S02]  /*14e80*/  @!P1 LDG.E.U8 R88, desc[UR10][R2.64] ;  /* 0x0000000a02589981 */ /* 0x000124000c1e1100 */
[----:B0-----:R-:W-:-:S02]  /*14e90*/  LOP3.LUT R3, R4, 0xffff, RZ, 0xc0, !PT ;  /* 0x0000ffff04037812 */ /* 0x001fc400078ec0ff */
[----:B------:R-:W-:Y:S01]  /*14ea0*/  LOP3.LUT R2, R218, 0xffff, RZ, 0xc0, !PT ;  /* 0x0000ffffda027812 */ /* 0x000fe200078ec0ff */
[----:B------:R-:W3:Y:S03]  /*14eb0*/  LDL R4, [R1+0x368] ;  /* 0x0003680001047983 */ /* 0x000ee60000100800 */
[----:B------:R-:W-:Y:S01]  /*14ec0*/  PRMT R218, R3, 0x3340, R2 ;  /* 0x0000334003da7816 */ /* 0x000fe20000000002 */
[----:B--2---:R-:W-:Y:S02]  /*14ed0*/  @!P1 IMAD.MOV.U32 R2, RZ, RZ, R220 ;  /* 0x000000ffff029224 */ /* 0x004fe400078e00dc */
[----:B------:R-:W-:Y:S02]  /*14ee0*/  @!P1 IMAD.MOV.U32 R3, RZ, RZ, R222 ;  /* 0x000000ffff039224 */ /* 0x000fe400078e00de */
[----:B------:R-:W2:Y:S04]  /*14ef0*/  LDL.LU R222, [R1+0x120] ;  /* 0x0001200001de7983 */ /* 0x000ea80000300800 */
[----:B------:R0:W4:Y:S04]  /*14f00*/  @!P1 LDG.E.U8 R252, desc[UR10][R2.64] ;  /* 0x0000000a02fc9981 */ /* 0x000128000c1e1100 */
[----:B------:R-:W2:Y:S01]  /*14f10*/  LDL R220, [R1+0x348] ;  /* 0x0003480001dc7983 */ /* 0x000ea20000100800 */
[----:B0-----:R-:W-:-:S02]  /*14f20*/  LOP3.LUT R3, R7, 0xffff, RZ, 0xc0, !PT ;  /* 0x0000ffff07037812 */ /* 0x001fc400078ec0ff */
[----:B------:R-:W-:Y:S01]  /*14f30*/  LOP3.LUT R2, R216, 0xffff, RZ, 0xc0, !PT ;  /* 0x0000ffffd8027812 */ /* 0x000fe200078ec0ff */
[----:B------:R-:W4:Y:S03]  /*14f40*/  LDL.LU R7, [R1+0x11c] ;  /* 0x00011c0001077983 */ /* 0x000f260000300800 */
[----:B------:R-:W-:Y:S02]  /*14f50*/  PRMT R216, R3, 0x3340, R2 ;  /* 0x0000334003d87816 */ /* 0x000fe40000000002 */
[----:B------:R-:W3:Y:S04]  /*14f60*/  LDL R3, [R1+0x384] ;  /* 0x0003840001037983 */ /* 0x000ee80000100800 */
[----:B------:R-:W3:Y:S01]  /*14f70*/  LDL R2, [R1+0x388] ;  /* 0x0003880001027983 */ /* 0x000ee20000100800 */
[----:B------:R-:W-:-:S06]  /*14f80*/  PRMT R251, RZ, 0x7610, R251 ;  /* 0x00007610fffb7816 */ /* 0x000fcc00000000fb */
[----:B---3--:R0:W3:Y:S04]  /*14f90*/  @!P1 LDG.E.U8 R251, desc[UR10][R2.64] ;  /* 0x0000000a02fb9981 */ /* 0x0080e8000c1e1100 */
[----:B------:R-:W2:Y:S01]  /*14fa0*/  LDL.LU R3, [R1+0x10c] ;  /* 0x00010c0001037983 */ /* 0x000ea20000300800 */
[----:B0-----:R-:W-:Y:S02]  /*14fb0*/  LOP3.LUT R2, R153, 0xffff, RZ, 0xc0, !PT ;  /* 0x0000ffff99027812 */ /* 0x001fe400078ec0ff */
[----:B--2---:R-:W-:-:S04]  /*14fc0*/  LOP3.LUT R3, R3, 0xffff, RZ, 0xc0, !PT ;  /* 0x0000ffff03037812 */ /* 0x004fc800078ec0ff */
[----:B------:R-:W-:Y:S02]  /*14fd0*/  PRMT R153, R3, 0x3340, R2 ;  /* 0x0000334003997816 */ /* 0x000fe40000000002 */
[----:B------:R-:W2:Y:S01]  /*14fe0*/  LDL R2, [R1+0x364] ;  /* 0x0003640001027983 */ /* 0x000ea20000100800 */
[----:B------:R-:W-:Y:S01]  /*14ff0*/  PRMT R250, RZ, 0x7610, R250 ;  /* 0x00007610fffa7816 */ /* 0x000fe200000000fa */
[----:B--2---:R-:W-:Y:S02]  /*15000*/  @!P1 IMAD.MOV.U32 R3, RZ, RZ, R2 ;  /* 0x000000ffff039224 */ /* 0x004fe400078e0002 */
[----:B------:R-:W-:Y:S01]  /*15010*/  @!P1 IMAD.MOV.U32 R2, RZ, RZ, R4 ;  /* 0x000000ffff029224 */ /* 0x000fe200078e0004 */
[----:B------:R-:W-:Y:S01]  /*15020*/  PRMT R249, RZ, 0x7610, R249 ;  /* 0x00007610fff97816 */ /* 0x000fe200000000f9 */
[----:B------:R-:W2:Y:S04]  /*15030*/  LDL R4, [R1+0x308] ;  /* 0x0003080001047983 */ /* 0x000ea80000100800 */
[----:B------:R0:W3:Y:S02]  /*15040*/  @!P1 LDG.E.U8 R250, desc[UR10][R2.64] ;  /* 0x0000000a02fa9981 */ /* 0x0000e4000c1e1100 */
[----:B0-----:R-:W-:-:S02]  /*15050*/  LOP3.LUT R2, R155, 0xffff, RZ, 0xc0, !PT ;  /* 0x0000ffff9b027812 */ /* 0x001fc400078ec0ff */
[----:B------:R-:W-:Y:S02]  /*15060*/  LOP3.LUT R3, R5, 0xffff, RZ, 0xc0, !PT ;  /* 0x0000ffff05037812 */ /* 0x000fe400078ec0ff */
[----:B------:R-:W4:Y:S02]  /*15070*/  LDL R5, [R1+0x304] ;  /* 0x0003040001057983 */ /* 0x000f240000100800 */
[----:B------:R-:W-:Y:S02]  /*15080*/  PRMT R155, R3, 0x3340, R2 ;  /* 0x00003340039b7816 */ /* 0x000fe40000000002 */
[----:B------:R-:W2:Y:S02]  /*15090*/  LDL R2, [R1+0x344] ;  /* 0x0003440001027983 */ /* 0x000ea40000100800 */
[----:B--2---:R-:W-:Y:S02]  /*150a0*/  @!P1 IMAD.MOV.U32 R3, RZ, RZ, R2 ;  /* 0x000000ffff039224 */ /* 0x004fe400078e0002 */
[----:B------:R-:W-:-:S02]  /*150b0*/  @!P1 IMAD.MOV.U32 R2, RZ, RZ, R220 ;  /* 0x000000ffff029224 */ /* 0x000fc400078e00dc */
[----:B------:R-:W2:Y:S04]  /*150c0*/  LDL.LU R220, [R1+0x124] ;  /* 0x0001240001dc7983 */ /* 0x000ea80000300800 */
[----:B------:R0:W3:Y:S02]  /*150d0*/  @!P1 LDG.E.U8 R249, desc[UR10][R2.64] ;  /* 0x0000000a02f99981 */ /* 0x0000e4000c1e1100 */
[----:B0-----:R-:W-:Y:S02]  /*150e0*/  LOP3.LUT R3, R6, 0xffff, RZ, 0xc0, !PT ;  /* 0x0000ffff06037812 */ /* 0x001fe400078ec0ff */
[----:B------:R-:W-:Y:S01]  /*150f0*/  LOP3.LUT R2, R152, 0xffff, RZ, 0xc0, !PT ;  /* 0x0000ffff98027812 */ /* 0x000fe200078ec0ff */
[----:B------:R-:W3:Y:S03]  /*15100*/  LDL.LU R6, [R1+0x130] ;  /* 0x0001300001067983 */ /* 0x000ee60000300800 */
[----:B------:R-:W-:-:S02]  /*15110*/  PRMT R152, R3, 0x3340, R2 ;  /* 0x0000334003987816 */ /* 0x000fc40000000002 */
[----:B------:R-:W4:Y:S04]  /*15120*/  LDL R3, [R1+0x324] ;  /* 0x0003240001037983 */ /* 0x000f280000100800 */
[----:B------:R-:W4:Y:S01]  /*15130*/  LDL R2, [R1+0x328] ;  /* 0x0003280001027983 */ /* 0x000f220000100800 */
[----:B------:R-:W-:Y:S02]  /*15140*/  PRMT R248, RZ, 0x7610, R248 ;  /* 0x00007610fff87816 */ /* 0x000fe400000000f8 */
[----:B------:R-:W-:-:S04]  /*15150*/  PRMT R247, RZ, 0x7610, R247 ;  /* 0x00007610fff77816 */ /* 0x000fc800000000f7 */
[----:B----4-:R0:W4:Y:S02]  /*15160*/  @!P1 LDG.E.U8 R248, desc[UR10][R2.64] ;  /* 0x0000000a02f89981 */ /* 0x010124000c1e1100 */
[----:B0-----:R-:W-:Y:S02]  /*15170*/  LOP3.LUT R3, R222, 0xffff, RZ, 0xc0, !PT ;  /* 0x0000ffffde037812 */ /* 0x001fe400078ec0ff */
[----:B------:R-:W-:-:S04]  /*15180*/  LOP3.LUT R2, R154, 0xffff, RZ, 0xc0, !PT ;  /* 0x0000ffff9a027812 */ /* 0x000fc800078ec0ff */
[----:B------:R-:W-:Y:S01]  /*15190*/  PRMT R154, R3, 0x3340, R2 ;  /* 0x00003340039a7816 */ /* 0x000fe20000000002 */
[----:B------:R-:W-:Y:S02]  /*151a0*/  @!P1 IMAD.MOV.U32 R2, RZ, RZ, R4 ;  /* 0x000000ffff029224 */ /* 0x000fe400078e0004 */
[----:B------:R-:W-:Y:S01]  /*151b0*/  @!P1 IMAD.MOV.U32 R3, RZ, RZ, R5 ;  /* 0x000000ffff039224 */ /* 0x000fe200078e0005 */
[----:B------:R-:W4:Y:S04]  /*151c0*/  LDL.LU R4, [R1+0x12c] ;  /* 0x00012c0001047983 */ /* 0x000f280000300800 */
[----:B------:R0:W4:Y:S04]  /*151d0*/  @!P1 LDG.E.U8 R247, desc[UR10][R2.64] ;  /* 0x0000000a02f79981 */ /* 0x000128000c1e1100 */
[----:B------:R-:W3:Y:S01]  /*151e0*/  LDL R222, [R1+0x2a4] ;  /* 0x0002a40001de7983 */ /* 0x000ee20000100800 */
[----:B0-----:R-:W-:-:S02]  /*151f0*/  LOP3.LUT R3, R7, 0xffff, RZ, 0xc0, !PT ;  /* 0x0000ffff07037812 */ /* 0x001fc400078ec0ff */
[----:B------:R-:W-:Y:S01]  /*15200*/  LOP3.LUT R2, R157, 0xffff, RZ, 0xc0, !PT ;  /* 0x0000ffff9d027812 */ /* 0x000fe200078ec0ff */
[----:B------:R-:W4:Y:S03]  /*15210*/  LDL R7, [R1+0x2a8] ;  /* 0x0002a80001077983 */ /* 0x000f260000100800 */
[----:B------:R-:W-:Y:S01]  /*15220*/  PRMT R157, R3, 0x3340, R2 ;  /* 0x00003340039d7816 */ /* 0x000fe20000000002 */
[----:B------:R-:W3:Y:S04]  /*15230*/  LDL.LU R5, [R1+0x138] ;  /* 0x0001380001057983 */ /* 0x000ee80000300800 */
[----:B------:R-:W2:Y:S04]  /*15240*/  LDL R3, [R1+0x2e4] ;  /* 0x0002e40001037983 */ /* 0x000ea80000100800 */
[----:B------:R-:W2:Y:S01]  /*15250*/  LDL R2, [R1+0x2e8] ;  /* 0x0002e80001027983 */ /* 0x000ea20000100800 */
[----:B------:R-:W-:-:S06]  /*15260*/  PRMT R246, RZ, 0x7610, R246 ;  /* 0x00007610fff67816 */ /* 0x000fcc00000000f6 */
[----:B--2---:R0:W2:Y:S04]  /*15270*/  @!P1 LDG.E.U8 R246, desc[UR10][R2.64] ;  /* 0x0000000a02f69981 */ /* 0x0040a8000c1e1100 */
[----:B------:R-:W4:Y:S01]  /*15280*/  LDL.LU R3, [R1+0x128] ;  /* 0x0001280001037983 */ /* 0x000f220000300800 */
[----:B0-----:R-:W-:Y:S02]  /*15290*/  LOP3.LUT R2, R159, 0xffff, RZ, 0xc0, !PT ;  /* 0x0000ffff9f027812 */ /* 0x001fe400078ec0ff */
[----:B----4-:R-:W-:-:S04]  /*152a0*/  LOP3.LUT R3, R3, 0xffff, RZ, 0xc0, !PT ;  /* 0x0000ffff03037812 */ /* 0x010fc800078ec0ff */
[----:B------:R-:W-:Y:S02]  /*152b0*/  PRMT R159, R3, 0x3340, R2 ;  /* 0x00003340039f7816 */ /* 0x000fe40000000002 */
[----:B------:R-:W4:Y:S04]  /*152c0*/  LDL R3, [R1+0x2c4] ;  /* 0x0002c40001037983 */ /* 0x000f280000100800 */
[----:B------:R-:W4:Y:S01]  /*152d0*/  LDL R2, [R1+0x2c8] ;  /* 0x0002c80001027983 */ /* 0x000f220000100800 */
[----:B------:R-:W-:Y:S02]  /*152e0*/  PRMT R245, RZ, 0x7610, R245 ;  /* 0x00007610fff57816 */ /* 0x000fe400000000f5 */
[----:B------:R-:W-:-:S04]  /*152f0*/  PRMT R244, RZ, 0x7610, R244 ;  /* 0x00007610fff47816 */ /* 0x000fc800000000f4 */
[----:B----4-:R0:W4:Y:S02]  /*15300*/  @!P1 LDG.E.U8 R245, desc[UR10][R2.64] ;  /* 0x0000000a02f59981 */ /* 0x010124000c1e1100 */
[----:B0-----:R-:W-:Y:S02]  /*15310*/  LOP3.LUT R3, R220, 0xffff, RZ, 0xc0, !PT ;  /* 0x0000ffffdc037812 */ /* 0x001fe400078ec0ff */
[----:B------:R-:W-:Y:S01]  /*15320*/  LOP3.LUT R2, R156, 0xffff, RZ, 0xc0, !PT ;  /* 0x0000ffff9c027812 */ /* 0x000fe200078ec0ff */
[----:B------:R-:W2:Y:S03]  /*15330*/  LDL R220, [R1+0x268] ;  /* 0x0002680001dc7983 */ /* 0x000ea60000100800 */
[----:B------:R-:W-:Y:S01]  /*15340*/  PRMT R156, R3, 0x3340, R2 ;  /* 0x00003340039c7816 */ /* 0x000fe20000000002 */
[----:B------:R-:W-:Y:S02]  /*15350*/  @!P1 IMAD.MOV.U32 R2, RZ, RZ, R7 ;  /* 0x000000ffff029224 */ /* 0x000fe400078e0007 */
[----:B---3--:R-:W-:Y:S01]  /*15360*/  @!P1 IMAD.MOV.U32 R3, RZ, RZ, R222 ;  /* 0x000000ffff039224 */ /* 0x008fe200078e00de */
[----:B------:R-:W3:Y:S04]  /*15370*/  LDL.LU R7, [R1+0x140] ;  /* 0x0001400001077983 */ /* 0x000ee80000300800 */
[----:B------:R0:W4:Y:S02]  /*15380*/  @!P1 LDG.E.U8 R244, desc[UR10][R2.64] ;  /* 0x0000000a02f49981 */ /* 0x000124000c1e1100 */
[----:B0-----:R-:W-:-:S02]  /*15390*/  LOP3.LUT R3, R6, 0xffff, RZ, 0xc0, !PT ;  /* 0x0000ffff06037812 */ /* 0x001fc400078ec0ff */
[----:B------:R-:W-:Y:S01]  /*153a0*/  LOP3.LUT R2, R158, 0xffff, RZ, 0xc0, !PT ;  /* 0x0000ffff9e027812 */ /* 0x000fe200078ec0ff */
[----:B------:R-:W3:Y:S03]  /*153b0*/  LDL.LU R6, [R1+0x134] ;  /* 0x0001340001067983 */ /* 0x000ee60000300800 */
[----:B------:R-:W-:Y:S01]  /*153c0*/  PRMT R158, R3, 0x3340, R2 ;  /* 0x00003340039e7816 */ /* 0x000fe20000000002 */
[----:B------:R-:W4:Y:S04]  /*153d0*/  LDL R222, [R1+0x248] ;  /* 0x0002480001de7983 */ /* 0x000f280000100800 */
[----:B------:R-:W2:Y:S04]  /*153e0*/  LDL R3, [R1+0x284] ;  /* 0x0002840001037983 */ /* 0x000ea80000100800 */
[----:B------:R-:W2:Y:S01]  /*153f0*/  LDL R2, [R1+0x288] ;  /* 0x0002880001027983 */ /* 0x000ea20000100800 */
[----:B------:R-:W-:-:S06]  /*15400*/  PRMT R243, RZ, 0x7610, R243 ;  /* 0x00007610fff37816 */ /* 0x000fcc00000000f3 */
[----:B--2---:R0:W2:Y:S02]  /*15410*/  @!P1 LDG.E.U8 R243, desc[UR10][R2.64] ;  /* 0x0000000a02f39981 */ /* 0x0040a4000c1e1100 */
[----:B0-----:R-:W-:Y:S02]  /*15420*/  LOP3.LUT R2, R161, 0xffff, RZ, 0xc0, !PT ;  /* 0x0000ffffa1027812 */ /* 0x001fe400078ec0ff */
[----:B------:R-:W-:Y:S02]  /*15430*/  LOP3.LUT R3, R4, 0xffff, RZ, 0xc0, !PT ;  /* 0x0000ffff04037812 */ /* 0x000fe400078ec0ff */
[----:B------:R-:W-:Y:S01]  /*15440*/  PRMT R242, RZ, 0x7610, R242 ;  /* 0x00007610fff27816 */ /* 0x000fe200000000f2 */
[----:B------:R-:W3:Y:S01]  /*15450*/  LDL R4, [R1+0x228] ;  /* 0x0002280001047983 */ /* 0x000ee20000100800 */
[----:B------:R-:W-:-:S03]  /*15460*/  PRMT R161, R3, 0x3340, R2 ;  /* 0x0000334003a17816 */ /* 0x000fc60000000002 */
[----:B------:R-:W4:Y:S02]  /*15470*/  LDL R2, [R1+0x264] ;  /* 0x0002640001027983 */ /* 0x000f240000100800 */
[----:B----4-:R-:W-:Y:S02]  /*15480*/  @!P1 IMAD.MOV.U32 R3, RZ, RZ, R2 ;  /* 0x000000ffff039224 */ /* 0x010fe400078e0002 */
[----:B------:R-:W-:-:S05]  /*15490*/  @!P1 IMAD.MOV.U32 R2, RZ, RZ, R220 ;  /* 0x000000ffff029224 */ /* 0x000fca00078e00dc */
[----:B------:R0:W4:Y:S02]  /*154a0*/  @!P1 LDG.E.U8 R242, desc[UR10][R2.64] ;  /* 0x0000000a02f29981 */ /* 0x000124000c1e1100 */
[----:B0-----:R-:W-:Y:S02]  /*154b0*/  LOP3.LUT R2, R162, 0xffff, RZ, 0xc0, !PT ;  /* 0x0000ffffa2027812 */ /* 0x001fe400078ec0ff */
[----:B------:R-:W-:Y:S02]  /*154c0*/  LOP3.LUT R3, R5, 0xffff, RZ, 0xc0, !PT ;  /* 0x0000ffff05037812 */ /* 0x000fe400078ec0ff */
[----:B------:R-:W2:Y:S02]  /*154d0*/  LDL.LU R5, [R1+0x150] ;  /* 0x0001500001057983 */ /* 0x000ea40000300800 */
[----:B------:R-:W-:Y:S02]  /*154e0*/  PRMT R162, R3, 0x3340, R2 ;  /* 0x0000334003a27816 */ /* 0x000fe40000000002 */
[----:B------:R-:W4:Y:S04]  /*154f0*/  LDL.LU R220, [R1+0x204] ;  /* 0x0002040001dc7983 */ /* 0x000f280000300800 */
[----:B------:R-:W3:Y:S01]  /*15500*/  LDL R2, [R1+0x244] ;  /* 0x0002440001027983 */ /* 0x000ee20000100800 */
[----:B------:R-:W-:Y:S01]  /*15510*/  PRMT R241, RZ, 0x7610, R241 ;  /* 0x00007610fff17816 */ /* 0x000fe200000000f1 */
[----:B---3--:R-:W-:-:S02]  /*15520*/  @!P1 IMAD.MOV.U32 R3, RZ, RZ, R2 ;  /* 0x000000ffff039224 */ /* 0x008fc400078e0002 */
[----:B------:R-:W-:Y:S02]  /*15530*/  @!P1 IMAD.MOV.U32 R2, RZ, RZ, R222 ;  /* 0x000000ffff029224 */ /* 0x000fe400078e00de */
[----:B------:R-:W3:Y:S04]  /*15540*/  LDL.LU R222, [R1+0x148] ;  /* 0x0001480001de7983 */ /* 0x000ee80000300800 */
[----:B------:R0:W3:Y:S02]  /*15550*/  @!P1 LDG.E.U8 R241, desc[UR10][R2.64] ;  /* 0x0000000a02f19981 */ /* 0x0000e4000c1e1100 */
[----:B0-----:R-:W-:Y:S02]  /*15560*/  LOP3.LUT R2, R160, 0xffff, RZ, 0xc0, !PT ;  /* 0x0000ffffa0027812 */ /* 0x001fe400078ec0ff */
[----:B------:R-:W-:-:S02]  /*15570*/  LOP3.LUT R3, R221, 0xffff, RZ, 0xc0, !PT ;  /* 0x0000ffffdd037812 */ /* 0x000fc400078ec0ff */
[----:B------:R-:W2:Y:S02]  /*15580*/  LDL.LU R221, [R1+0x1e4] ;  /* 0x0001e40001dd7983 */ /* 0x000ea40000300800 */
[----:B------:R-:W-:Y:S02]  /*15590*/  PRMT R160, R3, 0x3340, R2 ;  /* 0x0000334003a07816 */ /* 0x000fe40000000002 */
[----:B------:R-:W4:Y:S01]  /*155a0*/  LDL R2, [R1+0x224] ;  /* 0x0002240001027983 */ /* 0x000f220000100800 */
[----:B------:R-:W-:Y:S01]  /*155b0*/  PRMT R240, RZ, 0x7610, R240 ;  /* 0x00007610fff07816 */ /* 0x000fe200000000f0 */
[----:B----4-:R-:W-:Y:S02]  /*155c0*/  @!P1 IMAD.MOV.U32 R3, RZ, RZ, R2 ;  /* 0x000000ffff039224 */ /* 0x010fe400078e0002 */
[----:B------:R-:W-:Y:S02]  /*155d0*/  @!P1 IMAD.MOV.U32 R2, RZ, RZ, R4 ;  /* 0x000000ffff029224 */ /* 0x000fe400078e0004 */
[----:B------:R-:W4:Y:S04]  /*155e0*/  LDL.LU R4, [R1+0x15c] ;  /* 0x00015c0001047983 */ /* 0x000f280000300800 */
[----:B------:R0:W4:Y:S02]  /*155f0*/  @!P1 LDG.E.U8 R240, desc[UR10][R2.64] ;  /* 0x0000000a02f09981 */ /* 0x000124000c1e1100 */
[----:B0-----:R-:W-:-:S02]  /*15600*/  LOP3.LUT R2, R6, 0xffff, RZ, 0xc0, !PT ;  /* 0x0000ffff06027812 */ /* 0x001fc400078ec0ff */
[----:B------:R-:W-:Y:S02]  /*15610*/  LOP3.LUT R3, R7, 0xffff, RZ, 0xc0, !PT ;  /* 0x0000ffff07037812 */ /* 0x000fe400078ec0ff */
[----:B------:R-:W4:Y:S02]  /*15620*/  LDL.LU R7, [R1+0x144] ;  /* 0x0001440001077983 */ /* 0x000f240000300800 */
[----:B------:R-:W-:Y:S01]  /*15630*/  PRMT R6, R3, 0x3340, R2 ;  /* 0x0000334003067816 */ /* 0x000fe20000000002 */
[----:B------:R-:W-:Y:S01]  /*15640*/  @!P1 IMAD.MOV.U32 R3, RZ, RZ, R220 ;  /* 0x000000ffff039224 */ /* 0x000fe200078e00dc */
[----:B------:R-:W3:Y:S04]  /*15650*/  LDL R2, [R1+0x208] ;  /* 0x0002080001027983 */ /* 0x000ee80000100800 */
[----:B------:R0:W-:Y:S04]  /*15660*/  STL [R1+0xc98], R220 ;  /* 0x000c98dc01007387 */ /* 0x0001e80000100800 */
[----:B0-----:R-:W2:Y:S01]  /*15670*/  LDL.LU R220, [R1+0x13c] ;  /* 0x00013c0001dc7983 */ /* 0x001ea20000300800 */
[----:B------:R-:W-:-:S06]  /*15680*/  PRMT R239, RZ, 0x7610, R239 ;  /* 0x00007610ffef7816 */ /* 0x000fcc00000000ef */
[----:B---3--:R0:W3:Y:S02]  /*15690*/  @!P1 LDG.E.U8 R239, desc[UR10][R2.64] ;  /* 0x0000000a02ef9981 */ /* 0x0080e4000c1e1100 */
[----:B0-----:R-:W-:Y:S02]  /*156a0*/  LOP3.LUT R2, R164, 0xffff, RZ, 0xc0, !PT ;  /* 0x0000ffffa4027812 */ /* 0x001fe400078ec0ff */
[----:B--2---:R-:W-:Y:S02]  /*156b0*/  LOP3.LUT R3, R220, 0xffff, RZ, 0xc0, !PT ;  /* 0x0000ffffdc037812 */ /* 0x004fe400078ec0ff */
[----:B------:R-:W2:Y:S02]  /*156c0*/  LDL.LU R220, [R1+0x174] ;  /* 0x0001740001dc7983 */ /* 0x000ea40000300800 */
[----:B------:R-:W-:Y:S02]  /*156d0*/  PRMT R164, R3, 0x3340, R2 ;  /* 0x0000334003a47816 */ /* 0x000fe40000000002 */
[----:B------:R-:W4:Y:S01]  /*156e0*/  LDL R2, [R1+0x1e8] ;  /* 0x0001e80001027983 */ /* 0x000f220000100800 */
[----:B------:R-:W-:Y:S01]  /*156f0*/  PRMT R238, RZ, 0x7610, R238 ;  /* 0x00007610ffee7816 */ /* 0x000fe200000000ee */
[----:B------:R-:W-:-:S02]  /*15700*/  @!P1 IMAD.MOV.U32 R3, RZ, RZ, R221 ;  /* 0x000000ffff039224 */ /* 0x000fc400078e00dd */
[----:B------:R0:W-:Y:S04]  /*15710*/  STL [R1+0xc9c], R221 ;  /* 0x000c9cdd01007387 */ /* 0x0001e80000100800 */
[----:B0-----:R-:W3:Y:S04]  /*15720*/  LDL R221, [R1+0x3c0] ;  /* 0x0003c00001dd7983 */ /* 0x001ee80000100800 */
[----:B----4-:R0:W4:Y:S02]  /*15730*/  @!P1 LDG.E.U8 R238, desc[UR10][R2.64] ;  /* 0x0000000a02ee9981 */ /* 0x010124000c1e1100 */
[----:B0-----:R-:W-:-:S02]  /*15740*/  LOP3.LUT R2, R165, 0xffff, RZ, 0xc0, !PT ;  /* 0x0000ffffa5027812 */ /* 0x001fc400078ec0ff */
[----:B------:R-:W-:Y:S02]  /*15750*/  LOP3.LUT R3, R5, 0xffff, RZ, 0xc0, !PT ;  /* 0x0000ffff05037812 */ /* 0x000fe400078ec0ff */
[----:B------:R-:W4:Y:S02]  /*15760*/  LDL.LU R5, [R1+0x168] ;  /* 0x0001680001057983 */ /* 0x000f240000300800 */
[----:B------:R-:W-:Y:S02]  /*15770*/  PRMT R165, R3, 0x3340, R2 ;  /* 0x0000334003a57816 */ /* 0x000fe40000000002 */
[----:B------:R-:W2:Y:S01]  /*15780*/  LDL R2, [R1+0x3bc] ;  /* 0x0003bc0001027983 */ /* 0x000ea20000100800 */
[----:B------:R-:W-:Y:S01]  /*15790*/  PRMT R237, RZ, 0x7610, R237 ;  /* 0x00007610ffed7816 */ /* 0x000fe200000000ed */
[----:B--2---:R-:W-:Y:S02]  /*157a0*/  @!P1 IMAD.MOV.U32 R3, RZ, RZ, R2 ;  /* 0x000000ffff039224 */ /* 0x004fe400078e0002 */
[----:B---3--:R-:W-:-:S02]  /*157b0*/  @!P1 IMAD.MOV.U32 R2, RZ, RZ, R221 ;  /* 0x000000ffff029224 */ /* 0x008fc400078e00dd */
[----:B------:R-:W2:Y:S04]  /*157c0*/  LDL R221, [R1+0x360] ;  /* 0x0003600001dd7983 */ /* 0x000ea80000100800 */
[----:B------:R0:W3:Y:S02]  /*157d0*/  @!P1 LDG.E.U8 R237, desc[UR10][R2.64] ;  /* 0x0000000a02ed9981 */ /* 0x0000e4000c1e1100 */
[----:B0-----:R-:W-:Y:S02]  /*157e0*/  LOP3.LUT R3, R222, 0xffff, RZ, 0xc0, !PT ;  /* 0x0000ffffde037812 */ /* 0x001fe400078ec0ff */
[----:B------:R-:W-:Y:S01]  /*157f0*/  LOP3.LUT R2, R163, 0xffff, RZ, 0xc0, !PT ;  /* 0x0000ffffa3027812 */ /* 0x000fe200078ec0ff */
[----:B------:R-:W3:Y:S03]  /*15800*/  LDL.LU R222, [R1+0x18c] ;  /* 0x00018c0001de7983 */ /* 0x000ee60000300800 */
[----:B------:R-:W-:-:S02]  /*15810*/  PRMT R163, R3, 0x3340, R2 ;  /* 0x0000334003a37816 */ /* 0x000fc40000000002 */
[----:B------:R-:W4:Y:S04]  /*15820*/  LDL R3, [R1+0x39c] ;  /* 0x00039c0001037983 */ /* 0x000f280000100800 */
[----:B------:R-:W4:Y:S01]  /*15830*/  LDL R2, [R1+0x3a0] ;  /* 0x0003a00001027983 */ /* 0x000f220000100800 */
[----:B------:R-:W-:-:S06]  /*15840*/  PRMT R236, RZ, 0x7610, R236 ;  /* 0x00007610ffec7816 */ /* 0x000fcc00000000ec */
[----:B----4-:R0:W4:Y:S02]  /*15850*/  @!P1 LDG.E.U8 R236, desc[UR10][R2.64] ;  /* 0x0000000a02ec9981 */ /* 0x010124000c1e1100 */
[----:B0-----:R-:W-:Y:S02]  /*15860*/  LOP3.LUT R3, R4, 0xffff, RZ, 0xc0, !PT ;  /* 0x0000ffff04037812 */ /* 0x001fe400078ec0ff */
[----:B------:R-:W-:Y:S01]  /*15870*/  LOP3.LUT R2, R7, 0xffff, RZ, 0xc0, !PT ;  /* 0x0000ffff07027812 */ /* 0x000fe200078ec0ff */
[----:B------:R-:W4:Y:S03]  /*15880*/  LDL.LU R4, [R1+0x180] ;  /* 0x0001800001047983 */ /* 0x000f260000300800 */
[----:B------:R-:W-:Y:S02]  /*15890*/  PRMT R7, R3, 0x3340, R2 ;  /* 0x0000334003077816 */ /* 0x000fe40000000002 */
[----:B------:R-:W2:Y:S04]  /*158a0*/  LDL R3, [R1+0x37c] ;  /* 0x00037c0001037983 */ /* 0x000ea80000100800 */
[----:B------:R-:W2:Y:S01]  /*158b0*/  LDL R2, [R1+0x380] ;  /* 0x0003800001027983 */ /* 0x000ea20000100800 */
[----:B------:R-:W-:-:S06]  /*158c0*/  PRMT R235, RZ, 0x7610, R235 ;  /* 0x00007610ffeb7816 */ /* 0x000fcc00000000eb */
[----:B--2---:R0:W2:Y:S04]  /*158d0*/  @!P1 LDG.E.U8 R235, desc[UR10][R2.64] ;  /* 0x0000000a02eb9981 */ /* 0x0040a8000c1e1100 */
[----:B------:R-:W3:Y:S01]  /*158e0*/  LDL.LU R3, [R1+0x158] ;  /* 0x0001580001037983 */ /* 0x000ee20000300800 */
[----:B0-----:R-:W-:Y:S02]  /*158f0*/  LOP3.LUT R2, R168, 0xffff, RZ, 0xc0, !PT ;  /* 0x0000ffffa8027812 */ /* 0x001fe400078ec0ff */
[----:B---3--:R-:W-:-:S04]  /*15900*/  LOP3.LUT R3, R3, 0xffff, RZ, 0xc0, !PT ;  /* 0x0000ffff03037812 */ /* 0x008fc800078ec0ff */
[----:B------:R-:W-:Y:S02]  /*15910*/  PRMT R168, R3, 0x3340, R2 ;  /* 0x0000334003a87816 */ /* 0x000fe40000000002 */
[----:B------:R-:W3:Y:S01]  /*15920*/  LDL R2, [R1+0x35c] ;  /* 0x00035c0001027983 */ /* 0x000ee20000100800 */
[----:B------:R-:W-:Y:S01]  /*15930*/  PRMT R234, RZ, 0x7610, R234 ;  /* 0x00007610ffea7816 */ /* 0x000fe200000000ea */
[----:B---3--:R-:W-:Y:S02]  /*15940*/  @!P1 IMAD.MOV.U32 R3, RZ, RZ, R2 ;  /* 0x000000ffff039224 */ /* 0x008fe400078e0002 */
[----:B------:R-:W-:Y:S01]  /*15950*/  @!P1 IMAD.MOV.U32 R2, RZ, RZ, R221 ;  /* 0x000000ffff029224 */ /* 0x000fe200078e00dd */
[----:B------:R-:W-:Y:S01]  /*15960*/  PRMT R233, RZ, 0x7610, R233 ;  /* 0x00007610ffe97816 */ /* 0x000fe200000000e9 */
[----:B------:R-:W3:Y:S04]  /*15970*/  LDL R221, [R1+0x2fc] ;  /* 0x0002fc0001dd7983 */ /* 0x000ee80000100800 */
[----:B------:R0:W2:Y:S02]  /*15980*/  @!P1 LDG.E.U8 R234, desc[UR10][R2.64] ;  /* 0x0000000a02ea9981 */ /* 0x0000a4000c1e1100 */
[----:B0-----:R-:W-:-:S02]  /*15990*/  LOP3.LUT R3, R220, 0xffff, RZ, 0xc0, !PT ;  /* 0x0000ffffdc037812 */ /* 0x001fc400078ec0ff */
[----:B------:R-:W-:Y:S01]  /*159a0*/  LOP3.LUT R2, R170, 0xffff, RZ, 0xc0, !PT ;  /* 0x0000ffffaa027812 */ /* 0x000fe200078ec0ff */
[----:B------:R-:W4:Y:S03]  /*159b0*/  LDL R220, [R1+0x300] ;  /* 0x0003000001dc7983 */ /* 0x000f260000100800 */
[----:B------:R-:W-:Y:S02]  /*159c0*/  PRMT R170, R3, 0x3340, R2 ;  /* 0x0000334003aa7816 */ /* 0x000fe40000000002 */
[----:B------:R-:W3:Y:S04]  /*159d0*/  LDL R3, [R1+0x33c] ;  /* 0x00033c0001037983 */ /* 0x000ee80000100800 */
[----:B------:R-:W3:Y:S04]  /*159e0*/  LDL R2, [R1+0x340] ;  /* 0x0003400001027983 */ /* 0x000ee80000100800 */
[----:B---3--:R0:W3:Y:S02]  /*159f0*/  @!P1 LDG.E.U8 R233, desc[UR10][R2.64] ;  /* 0x0000000a02e99981 */ /* 0x0080e4000c1e1100 */
[----:B0-----:R-:W-:-:S02]  /*15a00*/  LOP3.LUT R3, R5, 0xffff, RZ, 0xc0, !PT ;  /* 0x0000ffff05037812 */ /* 0x001fc400078ec0ff */
[----:B------:R-:W-:Y:S01]  /*15a10*/  LOP3.LUT R2, R167, 0xffff, RZ, 0xc0, !PT ;  /* 0x0000ffffa7027812 */ /* 0x000fe200078ec0ff */
[----:B------:R-:W2:Y:S03]  /*15a20*/  LDL.LU R5, [R1+0x1b8] ;  /* 0x0001b80001057983 */ /* 0x000ea60000300800 */
[----:B------:R-:W-:Y:S02]  /*15a30*/  PRMT R167, R3, 0x3340, R2 ;  /* 0x0000334003a77816 */ /* 0x000fe40000000002 */
[----:B------:R-:W4:Y:S04]  /*15a40*/  LDL R3, [R1+0x31c] ;  /* 0x00031c0001037983 */ /* 0x000f280000100800 */
[----:B------:R-:W4:Y:S01]  /*15a50*/  LDL R2, [R1+0x320] ;  /* 0x0003200001027983 */ /* 0x000f220000100800 */
[----:B------:R-:W-:-:S02]  /*15a60*/  PRMT R232, RZ, 0x7610, R232 ;  /* 0x00007610ffe87816 */ /* 0x000fc400000000e8 */
[----:B------:R-:W-:-:S04]  /*15a70*/  PRMT R231, RZ, 0x7610, R231 ;  /* 0x00007610ffe77816 */ /* 0x000fc800000000e7 */
[----:B----4-:R0:W4:Y:S02]  /*15a80*/  @!P1 LDG.E.U8 R232, desc[UR10][R2.64] ;  /* 0x0000000a02e89981 */ /* 0x010124000c1e1100 */
[----:B0-----:R-:W-:Y:S02]  /*15a90*/  LOP3.LUT R3, R222, 0xffff, RZ, 0xc0, !PT ;  /* 0x0000ffffde037812 */ /* 0x001fe400078ec0ff */
[----:B------:R-:W-:Y:S01]  /*15aa0*/  LOP3.LUT R2, R169, 0xffff, RZ, 0xc0, !PT ;  /* 0x0000ffffa9027812 */ /* 0x000fe200078ec0ff */
[----:B------:R-:W3:Y:S03]  /*15ab0*/  LDL.LU R222, [R1+0x1b0] ;  /* 0x0001b00001de7983 */ /* 0x000ee60000300800 */
[----:B------:R-:W-:Y:S01]  /*15ac0*/  PRMT R169, R3, 0x3340, R2 ;  /* 0x0000334003a97816 */ /* 0x000fe20000000002 */
[----:B------:R-:W-:Y:S02]  /*15ad0*/  @!P1 IMAD.MOV.U32 R2, RZ, RZ, R220 ;  /* 0x000000ffff029224 */ /* 0x000fe400078e00dc */
[----:B------:R-:W-:-:S02]  /*15ae0*/  @!P1 IMAD.MOV.U32 R3, RZ, RZ, R221 ;  /* 0x000000ffff039224 */ /* 0x000fc400078e00dd */
[----:B------:R-:W2:Y:S04]  /*15af0*/  LDL R221, [R1+0x29c] ;  /* 0x00029c0001dd7983 */ /* 0x000ea80000100800 */
[----:B------:R0:W4:Y:S02]  /*15b00*/  @!P1 LDG.E.U8 R231, desc[UR10][R2.64] ;  /* 0x0000000a02e79981 */ /* 0x000124000c1e1100 */
[----:B0-----:R-:W-:Y:S02]  /*15b10*/  LOP3.LUT R3, R4, 0xffff, RZ, 0xc0, !PT ;  /* 0x0000ffff04037812 */ /* 0x001fe400078ec0ff */
[----:B------:R-:W-:Y:S01]  /*15b20*/  LOP3.LUT R2, R172, 0xffff, RZ, 0xc0, !PT ;  /* 0x0000ffffac027812 */ /* 0x000fe200078ec0ff */
[----:B------:R-:W3:Y:S03]  /*15b30*/  LDL R4, [R1+0x2a0] ;  /* 0x0002a00001047983 */ /* 0x000ee60000100800 */
[----:B------:R-:W-:Y:S01]  /*15b40*/  PRMT R172, R3, 0x3340, R2 ;  /* 0x0000334003ac7816 */ /* 0x000fe20000000002 */
[----:B------:R-:W4:Y:S04]  /*15b50*/  LDL.LU R220, [R1+0x1cc] ;  /* 0x0001cc0001dc7983 */ /* 0x000f280000300800 */
        /* <DEDUP_REMOVED lines=8> */
[----:B------:R-:W3:Y:S04]  /*15be0*/  LDL R3, [R1+0x2bc] ;  /* 0x0002bc0001037983 */ /* 0x000ee80000100800 */
[----:B------:R-:W3:Y:S01]  /*15bf0*/  LDL R2, [R1+0x2c0] ;  /* 0x0002c00001027983 */ /* 0x000ee20000100800 */
[----:B------:R-:W-:-:S06]  /*15c00*/  PRMT R229, RZ, 0x7610, R229 ;  /* 0x00007610ffe57816 */ /* 0x000fcc00000000e5 */
[----:B---3--:R0:W3:Y:S04]  /*15c10*/  @!P1 LDG.E.U8 R229, desc[UR10][R2.64] ;  /* 0x0000000a02e59981 */ /* 0x0080e8000c1e1100 */
[----:B------:R-:W4:Y:S01]  /*15c20*/  LDL.LU R3, [R1+0x198] ;  /* 0x0001980001037983 */ /* 0x000f220000300800 */
[----:B0-----:R-:W-:Y:S02]  /*15c30*/  LOP3.LUT R2, R171, 0xffff, RZ, 0xc0, !PT ;  /* 0x0000ffffab027812 */ /* 0x001fe400078ec0ff */
[----:B------:R-:W-:Y:S02]  /*15c40*/  PRMT R228, RZ, 0x7610, R228 ;  /* 0x00007610ffe47816 */ /* 0x000fe400000000e4 */
[----:B----4-:R-:W-:-:S04]  /*15c50*/  LOP3.LUT R3, R3, 0xffff, RZ, 0xc0, !PT ;  /* 0x0000ffff03037812 */ /* 0x010fc800078ec0ff */
[----:B------:R-:W-:Y:S01]  /*15c60*/  PRMT R171, R3, 0x3340, R2 ;  /* 0x0000334003ab7816 */ /* 0x000fe20000000002 */
[----:B------:R-:W-:Y:S02]  /*15c70*/  @!P1 IMAD.MOV.U32 R2, RZ, RZ, R4 ;  /* 0x000000ffff029224 */ /* 0x000fe400078e0004 */
[----:B------:R-:W-:-:S05]  /*15c80*/  @!P1 IMAD.MOV.U32 R3, RZ, RZ, R221 ;  /* 0x000000ffff039224 */ /* 0x000fca00078e00dd */
[----:B------:R0:W4:Y:S02]  /*15c90*/  @!P1 LDG.E.U8 R228, desc[UR10][R2.64] ;  /* 0x0000000a02e49981 */ /* 0x000124000c1e1100 */
[----:B0-----:R-:W-:Y:S02]  /*15ca0*/  LOP3.LUT R3, R5, 0xffff, RZ, 0xc0, !PT ;  /* 0x0000ffff05037812 */ /* 0x001fe400078ec0ff */
[----:B------:R-:W-:Y:S01]  /*15cb0*/  LOP3.LUT R2, R173, 0xffff, RZ, 0xc0, !PT ;  /* 0x0000ffffad027812 */ /* 0x000fe200078ec0ff */
[----:B------:R-:W2:Y:S03]  /*15cc0*/  LDL.LU R5, [R1+0x1d0] ;  /* 0x0001d00001057983 */ /* 0x000ea60000300800 */
[----:B------:R-:W-:Y:S01]  /*15cd0*/  PRMT R173, R3, 0x3340, R2 ;  /* 0x0000334003ad7816 */ /* 0x000fe20000000002 */
[----:B------:R-:W3:Y:S04]  /*15ce0*/  LDL.LU R4, [R1+0x1c8] ;  /* 0x0001c80001047983 */ /* 0x000ee80000300800 */
[----:B------:R-:W4:Y:S04]  /*15cf0*/  LDL.LU R221, [R1+0x23c] ;  /* 0x00023c0001dd7983 */ /* 0x000f280000300800 */
[----:B------:R-:W2:Y:S04]  /*15d00*/  LDL R3, [R1+0x27c] ;  /* 0x00027c0001037983 */ /* 0x000ea80000100800 */
[----:B------:R-:W2:Y:S01]  /*15d10*/  LDL R2, [R1+0x280] ;  /* 0x0002800001027983 */ /* 0x000ea20000100800 */
[----:B------:R-:W-:-:S06]  /*15d20*/  PRMT R227, RZ, 0x7610, R227 ;  /* 0x00007610ffe37816 */ /* 0x000fcc00000000e3 */
[----:B--2---:R0:W2:Y:S02]  /*15d30*/  @!P1 LDG.E.U8 R227, desc[UR10][R2.64] ;  /* 0x0000000a02e39981 */ /* 0x0040a4000c1e1100 */
[----:B0-----:R-:W-:Y:S02]  /*15d40*/  LOP3.LUT R3, R222, 0xffff, RZ, 0xc0, !PT ;  /* 0x0000ffffde037812 */ /* 0x001fe400078ec0ff */
[----:B------:R-:W-:Y:S01]  /*15d50*/  LOP3.LUT R2, R176, 0xffff, RZ, 0xc0, !PT ;  /* 0x0000ffffb0027812 */ /* 0x000fe200078ec0ff */
[----:B------:R-:W3:Y:S03]  /*15d60*/  LDL.LU R222, [R1+0x21c] ;  /* 0x00021c0001de7983 */ /* 0x000ee60000300800 */
[----:B------:R-:W-:Y:S02]  /*15d70*/  PRMT R176, R3, 0x3340, R2 ;  /* 0x0000334003b07816 */ /* 0x000fe40000000002 */
[----:B------:R-:W4:Y:S04]  /*15d80*/  LDL R3, [R1+0x25c] ;  /* 0x00025c0001037983 */ /* 0x000f280000100800 */
[----:B------:R-:W4:Y:S01]  /*15d90*/  LDL R2, [R1+0x260] ;  /* 0x0002600001027983 */ /* 0x000f220000100800 */
[----:B------:R-:W-:-:S06]  /*15da0*/  PRMT R226, RZ, 0x7610, R226 ;  /* 0x00007610ffe27816 */ /* 0x000fcc00000000e2 */
[----:B----4-:R0:W4:Y:S02]  /*15db0*/  @!P1 LDG.E.U8 R226, desc[UR10][R2.64] ;  /* 0x0000000a02e29981 */ /* 0x010124000c1e1100 */
[----:B0-----:R-:W-:Y:S02]  /*15dc0*/  LOP3.LUT R2, R178, 0xffff, RZ, 0xc0, !PT ;  /* 0x0000ffffb2027812 */ /* 0x001fe400078ec0ff */
[----:B------:R-:W-:Y:S02]  /*15dd0*/  LOP3.LUT R3, R220, 0xffff, RZ, 0xc0, !PT ;  /* 0x0000ffffdc037812 */ /* 0x000fe400078ec0ff */
[----:B------:R-:W2:Y:S02]  /*15de0*/  LDL.LU R220, [R1+0x200] ;  /* 0x0002000001dc7983 */ /* 0x000ea40000300800 */
[----:B------:R-:W-:Y:S02]  /*15df0*/  PRMT R178, R3, 0x3340, R2 ;  /* 0x0000334003b27816 */ /* 0x000fe40000000002 */
[----:B------:R-:W3:Y:S01]  /*15e00*/  LDL R2, [R1+0x240] ;  /* 0x0002400001027983 */ /* 0x000ee20000100800 */
[----:B------:R-:W-:Y:S01]  /*15e10*/  PRMT R225, RZ, 0x7610, R225 ;  /* 0x00007610ffe17816 */ /* 0x000fe200000000e1 */
[----:B------:R-:W-:-:S05]  /*15e20*/  @!P1 IMAD.MOV.U32 R3, RZ, RZ, R221 ;  /* 0x000000ffff039224 */ /* 0x000fca00078e00dd */
[----:B---3--:R0:W3:Y:S04]  /*15e30*/  @!P1 LDG.E.U8 R225, desc[UR10][R2.64] ;  /* 0x0000000a02e19981 */ /* 0x0080e8000c1e1100 */
[----:B------:R-:W4:Y:S01]  /*15e40*/  LDL.LU R3, [R1+0x1c4] ;  /* 0x0001c40001037983 */ /* 0x000f220000300800 */
[----:B0-----:R-:W-:Y:S02]  /*15e50*/  LOP3.LUT R2, R175, 0xffff, RZ, 0xc0, !PT ;  /* 0x0000ffffaf027812 */ /* 0x001fe400078ec0ff */
[----:B----4-:R-:W-:-:S04]  /*15e60*/  LOP3.LUT R3, R3, 0xffff, RZ, 0xc0, !PT ;  /* 0x0000ffff03037812 */ /* 0x010fc800078ec0ff */
[----:B------:R-:W-:Y:S02]  /*15e70*/  PRMT R175, R3, 0x3340, R2 ;  /* 0x0000334003af7816 */ /* 0x000fe40000000002 */
[----:B------:R-:W4:Y:S01]  /*15e80*/  LDL R2, [R1+0x220] ;  /* 0x0002200001027983 */ /* 0x000f220000100800 */
[----:B------:R-:W-:Y:S01]  /*15e90*/  PRMT R224, RZ, 0x7610, R224 ;  /* 0x00007610ffe07816 */ /* 0x000fe200000000e0 */
[----:B------:R-:W-:-:S05]  /*15ea0*/  @!P1 IMAD.MOV.U32 R3, RZ, RZ, R222 ;  /* 0x000000ffff039224 */ /* 0x000fca00078e00de */
[----:B----4-:R0:W4:Y:S04]  /*15eb0*/  @!P1 LDG.E.U8 R224, desc[UR10][R2.64] ;  /* 0x0000000a02e09981 */ /* 0x010128000c1e1100 */
[----:B------:R-:W2:Y:S01]  /*15ec0*/  LDL.LU R3, [R1+0x1d4] ;  /* 0x0001d40001037983 */ /* 0x000ea20000300800 */
[----:B0-----:R-:W-:Y:S02]  /*15ed0*/  LOP3.LUT R2, R177, 0xffff, RZ, 0xc0, !PT ;  /* 0x0000ffffb1027812 */ /* 0x001fe400078ec0ff */
[----:B--2---:R-:W-:-:S04]  /*15ee0*/  LOP3.LUT R3, R3, 0xffff, RZ, 0xc0, !PT ;  /* 0x0000ffff03037812 */ /* 0x004fc800078ec0ff */
[----:B------:R-:W-:Y:S02]  /*15ef0*/  PRMT R177, R3, 0x3340, R2 ;  /* 0x0000334003b17816 */ /* 0x000fe40000000002 */
[----:B------:R-:W2:Y:S01]  /*15f00*/  LDL R2, [R1+0x1fc] ;  /* 0x0001fc0001027983 */ /* 0x000ea20000100800 */
[----:B------:R-:W-:Y:S02]  /*15f10*/  PRMT R223, RZ, 0x7610, R223 ;  /* 0x00007610ffdf7816 */ /* 0x000fe400000000df */
[----:B------:R-:W-:Y:S01]  /*15f20*/  LOP3.LUT R5, R5, 0xffff, RZ, 0xc0, !PT ;  /* 0x0000ffff05057812 */ /* 0x000fe200078ec0ff */
[----:B--2---:R-:W-:Y:S02]  /*15f30*/  @!P1 IMAD.MOV.U32 R3, RZ, RZ, R2 ;  /* 0x000000ffff039224 */ /* 0x004fe400078e0002 */
[----:B------:R-:W-:-:S05]  /*15f40*/  @!P1 IMAD.MOV.U32 R2, RZ, RZ, R220 ;  /* 0x000000ffff029224 */ /* 0x000fca00078e00dc */
[----:B------:R0:W2:Y:S02]  /*15f50*/  @!P1 LDG.E.U8 R223, desc[UR10][R2.64] ;  /* 0x0000000a02df9981 */ /* 0x0000a4000c1e1100 */
[----:B0-----:R-:W-:Y:S02]  /*15f60*/  LOP3.LUT R3, R4, 0xffff, RZ, 0xc0, !PT ;  /* 0x0000ffff04037812 */ /* 0x001fe400078ec0ff */
[----:B------:R-:W-:-:S04]  /*15f70*/  LOP3.LUT R4, R205, 0xffff, RZ, 0xc0, !PT ;  /* 0x0000ffffcd047812 */ /* 0x000fc800078ec0ff */
[----:B------:R-:W-:Y:S02]  /*15f80*/  PRMT R205, R5, 0x3340, R4 ;  /* 0x0000334005cd7816 */ /* 0x000fe40000000004 */
[----:B------:R-:W3:Y:S04]  /*15f90*/  LDL.LU R5, [R1+0x1a8] ;  /* 0x0001a80001057983 */ /* 0x000ee80000300800 */
[----:B------:R-:W4:Y:S01]  /*15fa0*/  LDL.LU R4, [R1+0x19c] ;  /* 0x00019c0001047983 */ /* 0x000f220000300800 */
[----:B------:R-:W-:-:S04]  /*15fb0*/  LOP3.LUT R2, R181, 0xffff, RZ, 0xc0, !PT ;  /* 0x0000ffffb5027812 */ /* 0x000fc800078ec0ff */
[----:B------:R-:W-:Y:S02]  /*15fc0*/  PRMT R181, R3, 0x3340, R2 ;  /* 0x0000334003b57816 */ /* 0x000fe40000000002 */
[----:B------:R-:W-:Y:S02]  /*15fd0*/  LOP3.LUT R2, R179, 0xffff, RZ, 0xc0, !PT ;  /* 0x0000ffffb3027812 */ /* 0x000fe400078ec0ff */
[----:B---3--:R-:W-:Y:S02]  /*15fe0*/  LOP3.LUT R5, R5, 0xffff, RZ, 0xc0, !PT ;  /* 0x0000ffff05057812 */ /* 0x008fe400078ec0ff */
[----:B----4-:R-:W-:Y:S02]  /*15ff0*/  LOP3.LUT R3, R4, 0xffff, RZ, 0xc0, !PT ;  /* 0x0000ffff04037812 */ /* 0x010fe400078ec0ff */
[----:B------:R-:W-:-:S04]  /*16000*/  LOP3.LUT R4, R180, 0xffff, RZ, 0xc0, !PT ;  /* 0x0000ffffb4047812 */ /* 0x000fc800078ec0ff */
[----:B------:R-:W-:Y:S02]  /*16010*/  PRMT R179, R5, 0x3340, R4 ;  /* 0x0000334005b37816 */ /* 0x000fe40000000004 */
[----:B------:R-:W3:Y:S04]  /*16020*/  LDL.LU R5, [R1+0x178] ;  /* 0x0001780001057983 */ /* 0x000ee80000300800 */
[----:B------:R-:W4:Y:S01]  /*16030*/  LDL.LU R4, [R1+0x16c] ;  /* 0x00016c0001047983 */ /* 0x000f220000300800 */
[----:B------:R-:W-:Y:S02]  /*16040*/  PRMT R180, R3, 0x3340, R2 ;  /* 0x0000334003b47816 */ /* 0x000fe40000000002 */
[----:B------:R-:W-:Y:S02]  /*16050*/  LOP3.LUT R2, R122, 0xffff, RZ, 0xc0, !PT ;  /* 0x0000ffff7a027812 */ /* 0x000fe400078ec0ff */
[----:B---3--:R-:W-:-:S02]  /*16060*/  LOP3.LUT R5, R5, 0xffff, RZ, 0xc0, !PT ;  /* 0x0000ffff05057812 */ /* 0x008fc400078ec0ff */
[----:B----4-:R-:W-:Y:S02]  /*16070*/  LOP3.LUT R3, R4, 0xffff, RZ, 0xc0, !PT ;  /* 0x0000ffff04037812 */ /* 0x010fe400078ec0ff */
[----:B------:R-:W-:-:S04]  /*16080*/  LOP3.LUT R4, R184, 0xffff, RZ, 0xc0, !PT ;  /* 0x0000ffffb8047812 */ /* 0x000fc800078ec0ff */
[----:B------:R-:W-:Y:S02]  /*16090*/  PRMT R122, R5, 0x3340, R4 ;  /* 0x00003340057a7816 */ /* 0x000fe40000000004 */
[----:B------:R-:W3:Y:S04]  /*160a0*/  LDL.LU R5, [R1+0x154] ;  /* 0x0001540001057983 */ /* 0x000ee80000300800 */
[----:B------:R-:W4:Y:S01]  /*160b0*/  LDL.LU R4, [R1+0x14c] ;  /* 0x00014c0001047983 */ /* 0x000f220000300800 */
[----:B------:R-:W-:Y:S02]  /*160c0*/  PRMT R184, R3, 0x3340, R2 ;  /* 0x0000334003b87816 */ /* 0x000fe40000000002 */
[----:B------:R-:W-:Y:S02]  /*160d0*/  LOP3.LUT R2, R182, 0xffff, RZ, 0xc0, !PT ;  /* 0x0000ffffb6027812 */ /* 0x000fe400078ec0ff */
[----:B------:R-:W-:-:S02]  /*160e0*/  PRMT R6, R162, 0x5410, R6 ;  /* 0x00005410a2067816 */ /* 0x000fc40000000006 */
[----:B------:R-:W-:Y:S02]  /*160f0*/  PRMT R7, R165, 0x5410, R7 ;  /* 0x00005410a5077816 */ /* 0x000fe40000000007 */
[----:B---3--:R-:W-:Y:S02]  /*16100*/  LOP3.LUT R5, R5, 0xffff, RZ, 0xc0, !PT ;  /* 0x0000ffff05057812 */ /* 0x008fe400078ec0ff */
[----:B----4-:R-:W-:Y:S02]  /*16110*/  LOP3.LUT R3, R4, 0xffff, RZ, 0xc0, !PT ;  /* 0x0000ffff04037812 */ /* 0x010fe400078ec0ff */
[----:B------:R-:W-:Y:S02]  /*16120*/  LOP3.LUT R4, R183, 0xffff, RZ, 0xc0, !PT ;  /* 0x0000ffffb7047812 */ /* 0x000fe400078ec0ff */
[----:B------:R-:W-:Y:S02]  /*16130*/  PRMT R183, R3, 0x3340, R2 ;  /* 0x0000334003b77816 */ /* 0x000fe40000000002 */
[----:B------:R-:W-:-:S02]  /*16140*/  LOP3.LUT R3, R84, 0xffff, RZ, 0xc0, !PT ;  /* 0x0000ffff54037812 */ /* 0x000fc400078ec0ff */
[----:B------:R-:W-:Y:S02]  /*16150*/  LOP3.LUT R2, R186, 0xffff, RZ, 0xc0, !PT ;  /* 0x0000ffffba027812 */ /* 0x000fe400078ec0ff */
[----:B------:R-:W-:Y:S02]  /*16160*/  PRMT R182, R5, 0x3340, R4 ;  /* 0x0000334005b67816 */ /* 0x000fe40000000004 */
[----:B------:R-:W-:Y:S02]  /*16170*/  LOP3.LUT R5, R86, 0xffff, RZ, 0xc0, !PT ;  /* 0x0000ffff56057812 */ /* 0x000fe400078ec0ff */
[----:B------:R-:W-:Y:S01]  /*16180*/  LOP3.LUT R4, R188, 0xffff, RZ, 0xc0, !PT ;  /* 0x0000ffffbc047812 */ /* 0x000fe200078ec0ff */
[----:B------:R-:W3:Y:S01]  /*16190*/  LDL.LU R86, [R1+0x10b8] ;  /* 0x0010b80001567983 */ /* 0x000ee20000300800 */
[----:B------:R-:W-:Y:S02]  /*161a0*/  PRMT R188, R3, 0x3340, R2 ;  /* 0x0000334003bc7816 */ /* 0x000fe40000000002 */
[----:B------:R-:W-:Y:S01]  /*161b0*/  LOP3.LUT R3, R80, 0xffff, RZ, 0xc0, !PT ;  /* 0x0000ffff50037812 */ /* 0x000fe200078ec0ff */
[----:B------:R-:W4:Y:S01]  /*161c0*/  LDL.LU R84, [R1+0x10b4] ;  /* 0x0010b40001547983 */ /* 0x000f220000300800 */
[----:B------:R-:W-:-:S02]  /*161d0*/  LOP3.LUT R2, R185, 0xffff, RZ, 0xc0, !PT ;  /* 0x0000ffffb9027812 */ /* 0x000fc400078ec0ff */
        /* <DEDUP_REMOVED lines=62> */
[----:B------:R-:W3:Y:S01]  /*165c0*/  LDL.LU R64, [R1+0x1074] ;  /* 0x0010740001407983 */ /* 0x000ee20000300800 */
        /* <DEDUP_REMOVED lines=110> */
[----:B------:R-:W-:Y:S02]  /*16cb0*/  LOP3.LUT R3, R133, 0xffff, RZ, 0xc0, !PT ;  /* 0x0000ffff85037812 */ /* 0x000fe400078ec0ff */
[----:B------:R-:W-:-:S02]  /*16cc0*/  LOP3.LUT R2, R131, 0xffff, RZ, 0xc0, !PT ;  /* 0x0000ffff83027812 */ /* 0x000fc400078ec0ff */
[----:B------:R-:W-:Y:S02]  /*16cd0*/  PRMT R136, R5, 0x3340, R4 ;  /* 0x0000334005887816 */ /* 0x000fe40000000004 */
[----:B------:R-:W-:Y:S02]  /*16ce0*/  LOP3.LUT R5, R135, 0xffff, RZ, 0xc0, !PT ;  /* 0x0000ffff87057812 */ /* 0x000fe400078ec0ff */
[----:B------:R-:W-:Y:S02]  /*16cf0*/  LOP3.LUT R4, R132, 0xffff, RZ, 0xc0, !PT ;  /* 0x0000ffff84047812 */ /* 0x000fe400078ec0ff */
[----:B------:R-:W-:Y:S02]  /*16d00*/  PRMT R135, R3, 0x3340, R2 ;  /* 0x0000334003877816 */ /* 0x000fe40000000002 */
[----:B------:R-:W-:Y:S02]  /*16d10*/  LOP3.LUT R3, R129, 0xffff, RZ, 0xc0, !PT ;  /* 0x0000ffff81037812 */ /* 0x000fe400078ec0ff */
[----:B------:R-:W-:-:S02]  /*16d20*/  LOP3.LUT R2, R127, 0xffff, RZ, 0xc0, !PT ;  /* 0x0000ffff7f027812 */ /* 0x000fc400078ec0ff */
[----:B------:R-:W-:Y:S02]  /*16d30*/  PRMT R137, R5, 0x3340, R4 ;  /* 0x0000334005897816 */ /* 0x000fe40000000004 */
[----:B------:R-:W-:Y:S02]  /*16d40*/  LOP3.LUT R5, R130, 0xffff, RZ, 0xc0, !PT ;  /* 0x0000ffff82057812 */ /* 0x000fe400078ec0ff */
[----:B------:R-:W-:Y:S02]  /*16d50*/  PRMT R130, R3, 0x3340, R2 ;  /* 0x0000334003827816 */ /* 0x000fe40000000002 */
[----:B------:R-:W-:Y:S02]  /*16d60*/  LOP3.LUT R4, R128, 0xffff, RZ, 0xc0, !PT ;  /* 0x0000ffff80047812 */ /* 0x000fe400078ec0ff */
[----:B------:R-:W-:Y:S02]  /*16d70*/  LOP3.LUT R3, R125, 0xffff, RZ, 0xc0, !PT ;  /* 0x0000ffff7d037812 */ /* 0x000fe400078ec0ff */
[----:B------:R-:W-:-:S02]  /*16d80*/  LOP3.LUT R2, R123, 0xffff, RZ, 0xc0, !PT ;  /* 0x0000ffff7b027812 */ /* 0x000fc400078ec0ff */
[----:B------:R-:W-:Y:S02]  /*16d90*/  PRMT R132, R5, 0x3340, R4 ;  /* 0x0000334005847816 */ /* 0x000fe40000000004 */
[----:B------:R-:W-:Y:S02]  /*16da0*/  PRMT R131, R3, 0x3340, R2 ;  /* 0x0000334003837816 */ /* 0x000fe40000000002 */
[----:B------:R-:W-:Y:S02]  /*16db0*/  LOP3.LUT R5, R126, 0xffff, RZ, 0xc0, !PT ;  /* 0x0000ffff7e057812 */ /* 0x000fe400078ec0ff */
[----:B------:R-:W-:Y:S02]  /*16dc0*/  LOP3.LUT R4, R124, 0xffff, RZ, 0xc0, !PT ;  /* 0x0000ffff7c047812 */ /* 0x000fe400078ec0ff */
[----:B------:R-:W-:Y:S02]  /*16dd0*/  LOP3.LUT R3, R22, 0xffff, RZ, 0xc0, !PT ;  /* 0x0000ffff16037812 */ /* 0x000fe400078ec0ff */
[----:B------:R-:W-:-:S02]  /*16de0*/  LOP3.LUT R2, R20, 0xffff, RZ, 0xc0, !PT ;  /* 0x0000ffff14027812 */ /* 0x000fc400078ec0ff */
[----:B------:R-:W-:Y:S02]  /*16df0*/  PRMT R133, R5, 0x3340, R4 ;  /* 0x0000334005857816 */ /* 0x000fe40000000004 */
[----:B------:R-:W-:Y:S02]  /*16e00*/  PRMT R126, R3, 0x3340, R2 ;  /* 0x00003340037e7816 */ /* 0x000fe40000000002 */
[----:B------:R-:W-:Y:S02]  /*16e10*/  PRMT R20, R47, 0x5410, R36 ;  /* 0x000054102f147816 */ /* 0x000fe40000000024 */
[----:B------:R-:W-:Y:S01]  /*16e20*/  LOP3.LUT R4, R21, 0xffff, RZ, 0xc0, !PT ;  /* 0x0000ffff15047812 */ /* 0x000fe200078ec0ff */
[----:B------:R-:W4:Y:S01]  /*16e30*/  LDL.LU R36, [R1+0x1004] ;  /* 0x0010040001247983 */ /* 0x000f220000300800 */
[----:B------:R-:W-:Y:S02]  /*16e40*/  LOP3.LUT R3, R18, 0xffff, RZ, 0xc0, !PT ;  /* 0x0000ffff12037812 */ /* 0x000fe400078ec0ff */
[----:B------:R-:W-:Y:S01]  /*16e50*/  LOP3.LUT R2, R16, 0xffff, RZ, 0xc0, !PT ;  /* 0x0000ffff10027812 */ /* 0x000fe200078ec0ff */
[----:B------:R-:W3:Y:S01]  /*16e60*/  LDL.LU R47, [R1+0x1000] ;  /* 0x00100000012f7983 */ /* 0x000ee20000300800 */
[----:B------:R-:W-:-:S02]  /*16e70*/  PRMT R21, R45, 0x5410, R34 ;  /* 0x000054102d157816 */ /* 0x000fc40000000022 */
[----:B------:R-:W-:Y:S01]  /*16e80*/  LOP3.LUT R5, R23, 0xffff, RZ, 0xc0, !PT ;  /* 0x0000ffff17057812 */ /* 0x000fe200078ec0ff */
[----:B------:R-:W4:Y:S01]  /*16e90*/  LDL.LU R34, [R1+0xffc] ;  /* 0x000ffc0001227983 */ /* 0x000f220000300800 */
[----:B------:R-:W-:Y:S02]  /*16ea0*/  PRMT R22, R43, 0x5410, R32 ;  /* 0x000054102b167816 */ /* 0x000fe40000000020 */
[----:B------:R-:W-:Y:S01]  /*16eb0*/  PRMT R127, R3, 0x3340, R2 ;  /* 0x00003340037f7816 */ /* 0x000fe20000000002 */
[----:B------:R-:W3:Y:S01]  /*16ec0*/  LDL.LU R45, [R1+0xff8] ;  /* 0x000ff800012d7983 */ /* 0x000ee20000300800 */
[----:B------:R-:W-:Y:S02]  /*16ed0*/  LOP3.LUT R3, R14, 0xffff, RZ, 0xc0, !PT ;  /* 0x0000ffff0e037812 */ /* 0x000fe400078ec0ff */
[----:B------:R-:W-:Y:S01]  /*16ee0*/  LOP3.LUT R2, R12, 0xffff, RZ, 0xc0, !PT ;  /* 0x0000ffff0c027812 */ /* 0x000fe200078ec0ff */
[----:B------:R-:W4:Y:S01]  /*16ef0*/  LDL.LU R32, [R1+0xff4] ;  /* 0x000ff40001207983 */ /* 0x000f220000300800 */
[----:B------:R-:W-:-:S02]  /*16f00*/  PRMT R23, R41, 0x5410, R30 ;  /* 0x0000541029177816 */ /* 0x000fc4000000001e */
[----:B------:R-:W-:Y:S01]  /*16f10*/  PRMT R128, R5, 0x3340, R4 ;  /* 0x0000334005807816 */ /* 0x000fe20000000004 */
[----:B------:R-:W3:Y:S01]  /*16f20*/  LDL.LU R43, [R1+0xff0] ;  /* 0x000ff000012b7983 */ /* 0x000ee20000300800 */
[----:B------:R-:W-:Y:S02]  /*16f30*/  LOP3.LUT R5, R19, 0xffff, RZ, 0xc0, !PT ;  /* 0x0000ffff13057812 */ /* 0x000fe400078ec0ff */
[----:B------:R-:W-:Y:S01]  /*16f40*/  LOP3.LUT R4, R17, 0xffff, RZ, 0xc0, !PT ;  /* 0x0000ffff11047812 */ /* 0x000fe200078ec0ff */
[----:B------:R-:W4:Y:S01]  /*16f50*/  LDL.LU R30, [R1+0xfec] ;  /* 0x000fec00011e7983 */ /* 0x000f220000300800 */
[----:B------:R-:W-:-:S03]  /*16f60*/  PRMT R16, R39, 0x5410, R28 ;  /* 0x0000541027107816 */ /* 0x000fc6000000001c */
[----:B------:R-:W3:Y:S01]  /*16f70*/  LDL.LU R41, [R1+0xfe8] ;  /* 0x000fe80001297983 */ /* 0x000ee20000300800 */
[----:B------:R-:W-:Y:S02]  /*16f80*/  PRMT R123, R3, 0x3340, R2 ;  /* 0x00003340037b7816 */ /* 0x000fe40000000002 */
[----:B------:R-:W-:Y:S01]  /*16f90*/  PRMT R12, R37, 0x5410, R26 ;  /* 0x00005410250c7816 */ /* 0x000fe2000000001a */
[----:B------:R-:W3:Y:S01]  /*16fa0*/  LDL.LU R28, [R1+0xfe4] ;  /* 0x000fe400011c7983 */ /* 0x000ee20000300800 */
[----:B------:R-:W-:-:S03]  /*16fb0*/  LOP3.LUT R3, R10, 0xffff, RZ, 0xc0, !PT ;  /* 0x0000ffff0a037812 */ /* 0x000fc600078ec0ff */
[----:B------:R-:W3:Y:S01]  /*16fc0*/  LDL.LU R39, [R1+0xfe0] ;  /* 0x000fe00001277983 */ /* 0x000ee20000300800 */
[----:B------:R-:W-:Y:S02]  /*16fd0*/  PRMT R129, R5, 0x3340, R4 ;  /* 0x0000334005817816 */ /* 0x000fe40000000004 */
[----:B------:R-:W-:Y:S01]  /*16fe0*/  LOP3.LUT R2, R8, 0xffff, RZ, 0xc0, !PT ;  /* 0x0000ffff08027812 */ /* 0x000fe200078ec0ff */
[----:B------:R-:W3:Y:S01]  /*16ff0*/  LDL.LU R26, [R1+0xfdc] ;  /* 0x000fdc00011a7983 */ /* 0x000ee20000300800 */
[----:B------:R-:W-:Y:S02]  /*17000*/  PRMT R17, R35, 0x5410, R24 ;  /* 0x0000541023117816 */ /* 0x000fe40000000018 */
[----:B------:R-:W-:Y:S01]  /*17010*/  LOP3.LUT R4, R13, 0xffff, RZ, 0xc0, !PT ;  /* 0x0000ffff0d047812 */ /* 0x000fe200078ec0ff */
[----:B------:R-:W3:Y:S01]  /*17020*/  LDL.LU R37, [R1+0xfd8] ;  /* 0x000fd80001257983 */ /* 0x000ee20000300800 */
[----:B------:R-:W-:-:S03]  /*17030*/  PRMT R13, R33, 0x5410, R27 ;  /* 0x00005410210d7816 */ /* 0x000fc6000000001b */
[----:B------:R-:W4:Y:S01]  /*17040*/  LDL.LU R24, [R1+0xfd4] ;  /* 0x000fd40001187983 */ /* 0x000f220000300800 */
[----:B------:R-:W-:-:S03]  /*17050*/  PRMT R2, R3, 0x3340, R2 ;  /* 0x0000334003027816 */ /* 0x000fc60000000002 */
[----:B------:R-:W3:Y:S01]  /*17060*/  LDL.LU R35, [R1+0xfd0] ;  /* 0x000fd00001237983 */ /* 0x000ee20000300800 */
[----:B------:R-:W-:-:S03]  /*17070*/  LOP3.LUT R5, R15, 0xffff, RZ, 0xc0, !PT ;  /* 0x0000ffff0f057812 */ /* 0x000fc600078ec0ff */
[----:B------:R-:W4:Y:S01]  /*17080*/  LDL.LU R27, [R1+0xfcc] ;  /* 0x000fcc00011b7983 */ /* 0x000f220000300800 */
[----:B------:R-:W-:-:S03]  /*17090*/  PRMT R18, R31, 0x5410, R25 ;  /* 0x000054101f127816 */ /* 0x000fc60000000019 */
[----:B------:R-:W3:Y:S01]  /*170a0*/  LDL.LU R33, [R1+0xfc8] ;  /* 0x000fc80001217983 */ /* 0x000ee20000300800 */
[----:B------:R-:W-:-:S03]  /*170b0*/  PRMT R14, R219, 0x5410, R29 ;  /* 0x00005410db0e7816 */ /* 0x000fc6000000001d */
[----:B------:R-:W2:Y:S01]  /*170c0*/  LDL R3, [R1+0xbe4] ;  /* 0x000be40001037983 */ /* 0x000ea20000100800 */
[----:B------:R-:W-:-:S03]  /*170d0*/  PRMT R124, R5, 0x3340, R4 ;  /* 0x00003340057c7816 */ /* 0x000fc60000000004 */
[----:B------:R-:W4:Y:S01]  /*170e0*/  LDL.LU R25, [R1+0xfc4] ;  /* 0x000fc40001197983 */ /* 0x000f220000300800 */
[----:B------:R-:W-:-:S03]  /*170f0*/  PRMT R19, R217, 0x5410, R218 ;  /* 0x00005410d9137816 */ /* 0x000fc600000000da */
[----:B------:R-:W3:Y:S01]  /*17100*/  LDL.LU R31, [R1+0xfc0] ;  /* 0x000fc000011f7983 */ /* 0x000ee20000300800 */
[----:B------:R-:W-:-:S03]  /*17110*/  LOP3.LUT R5, R11, 0xffff, RZ, 0xc0, !PT ;  /* 0x0000ffff0b057812 */ /* 0x000fc600078ec0ff */
[----:B------:R-:W3:Y:S01]  /*17120*/  LDL.LU R29, [R1+0xfbc] ;  /* 0x000fbc00011d7983 */ /* 0x000ee20000300800 */
[----:B------:R-:W-:-:S03]  /*17130*/  LOP3.LUT R4, R9, 0xffff, RZ, 0xc0, !PT ;  /* 0x0000ffff09047812 */ /* 0x000fc600078ec0ff */
[----:B------:R-:W4:Y:S01]  /*17140*/  LDL.LU R219, [R1+0xfb8] ;  /* 0x000fb80001db7983 */ /* 0x000f220000300800 */
[----:B------:R-:W-:-:S03]  /*17150*/  PRMT R15, R0, 0x5410, R216 ;  /* 0x00005410000f7816 */ /* 0x000fc600000000d8 */
[----:B------:R-:W3:Y:S01]  /*17160*/  LDL.LU R218, [R1+0xfb4] ;  /* 0x000fb40001da7983 */ /* 0x000ee20000300800 */
[----:B------:R-:W-:-:S03]  /*17170*/  PRMT R8, R153, 0x5410, R152 ;  /* 0x0000541099087816 */ /* 0x000fc60000000098 */
[----:B------:R-:W4:Y:S01]  /*17180*/  LDL.LU R217, [R1+0xfb0] ;  /* 0x000fb00001d97983 */ /* 0x000f220000300800 */
[----:B------:R-:W-:-:S03]  /*17190*/  PRMT R125, R5, 0x3340, R4 ;  /* 0x00003340057d7816 */ /* 0x000fc60000000004 */
[----:B------:R-:W3:Y:S01]  /*171a0*/  LDL.LU R216, [R1+0xfac] ;  /* 0x000fac0001d87983 */ /* 0x000ee20000300800 */
[----:B------:R-:W-:-:S03]  /*171b0*/  PRMT R4, R155, 0x5410, R154 ;  /* 0x000054109b047816 */ /* 0x000fc6000000009a */
[----:B------:R-:W4:Y:S01]  /*171c0*/  LDL.LU R0, [R1+0xfa8] ;  /* 0x000fa80001007983 */ /* 0x000f220000300800 */
[----:B------:R-:W-:-:S03]  /*171d0*/  PRMT R9, R157, 0x5410, R156 ;  /* 0x000054109d097816 */ /* 0x000fc6000000009c */
[----:B------:R-:W3:Y:S04]  /*171e0*/  LDL.LU R152, [R1+0xfa4] ;  /* 0x000fa40001987983 */ /* 0x000ee80000300800 */
[----:B------:R-:W3:Y:S01]  /*171f0*/  LDL.LU R153, [R1+0xfa0] ;  /* 0x000fa00001997983 */ /* 0x000ee20000300800 */
[----:B------:R-:W-:-:S03]  /*17200*/  PRMT R5, R159, 0x5410, R158 ;  /* 0x000054109f057816 */ /* 0x000fc6000000009e */
[----:B------:R-:W3:Y:S04]  /*17210*/  LDL.LU R154, [R1+0xf9c] ;  /* 0x000f9c00019a7983 */ /* 0x000ee80000300800 */
[----:B------:R-:W3:Y:S01]  /*17220*/  LDL.LU R155, [R1+0xf98] ;  /* 0x000f9800019b7983 */ /* 0x000ee20000300800 */
[----:B------:R-:W-:-:S03]  /*17230*/  PRMT R10, R161, 0x5410, R160 ;  /* 0x00005410a10a7816 */ /* 0x000fc600000000a0 */
[----:B------:R-:W3:Y:S04]  /*17240*/  LDL.LU R156, [R1+0xf94] ;  /* 0x000f9400019c7983 */ /* 0x000ee80000300800 */
[----:B------:R-:W3:Y:S04]  /*17250*/  LDL.LU R157, [R1+0xf90] ;  /* 0x000f9000019d7983 */ /* 0x000ee80000300800 */
[----:B------:R-:W3:Y:S01]  /*17260*/  LDL.LU R158, [R1+0xf8c] ;  /* 0x000f8c00019e7983 */ /* 0x000ee20000300800 */
[----:B------:R-:W-:-:S03]  /*17270*/  PRMT R11, R164, 0x5410, R163 ;  /* 0x00005410a40b7816 */ /* 0x000fc600000000a3 */
[----:B------:R-:W3:Y:S04]  /*17280*/  LDL.LU R159, [R1+0xf88] ;  /* 0x000f8800019f7983 */ /* 0x000ee80000300800 */
[----:B------:R-:W3:Y:S04]  /*17290*/  LDL.LU R160, [R1+0xf84] ;  /* 0x000f840001a07983 */ /* 0x000ee80000300800 */
[----:B------:R-:W3:Y:S04]  /*172a0*/  LDL.LU R161, [R1+0xf80] ;  /* 0x000f800001a17983 */ /* 0x000ee80000300800 */
[----:B------:R-:W3:Y:S04]  /*172b0*/  LDL.LU R162, [R1+0xf7c] ;  /* 0x000f7c0001a27983 */ /* 0x000ee80000300800 */
[----:B------:R-:W3:Y:S04]  /*172c0*/  LDL.LU R163, [R1+0xf78] ;  /* 0x000f780001a37983 */ /* 0x000ee80000300800 */
[----:B------:R-:W3:Y:S04]  /*172d0*/  LDL.LU R164, [R1+0xf74] ;  /* 0x000f740001a47983 */ /* 0x000ee80000300800 */
[----:B------:R-:W3:Y:S04]  /*172e0*/  LDL.LU R165, [R1+0xf70] ;  /* 0x000f700001a57983 */ /* 0x000ee80000300800 */
[----:B------:R0:W-:Y:S04]  /*172f0*/  STS.128 [R166+UR7+0x8000], R20 ;  /* 0x00800014a6007988 */ /* 0x0001e80008000c07 */
[----:B0-----:R-:W3:Y:S04]  /*17300*/  LDL.LU R166, [R1+0xf6c] ;  /* 0x000f6c0001a67983 */ /* 0x001ee80000300800 */
[----:B------:R-:W2:Y:S01]  /*17310*/  LDL R23, [R1+0xbe8] ;  /* 0x000be80001177983 */ /* 0x000ea20000100800 */
[----:B------:R-:W-:-:S03]  /*17320*/  PRMT R20, R168, 0x5410, R167 ;  /* 0x00005410a8147816 */ /* 0x000fc600000000a7 */
[----:B------:R-:W3:Y:S01]  /*17330*/  LDL.LU R167, [R1+0xf68] ;  /* 0x000f680001a77983 */ /* 0x000ee20000300800 */
[----:B------:R-:W-:-:S03]  /*17340*/  PRMT R21, R172, 0x5410, R171 ;  /* 0x00005410ac157816 */ /* 0x000fc600000000ab */
[----:B------:R-:W3:Y:S01]  /*17350*/  LDL.LU R168, [R1+0xf64] ;  /* 0x000f640001a87983 */ /* 0x000ee20000300800 */
[----:B------:R-:W-:-:S03]  /*17360*/  PRMT R22, R176, 0x5410, R175 ;  /* 0x00005410b0167816 */ /* 0x000fc600000000af */
[----:B--2---:R0:W-:Y:S04]  /*17370*/  STS.128 [R23+UR7], R16 ;  /* 0x0000001017007988 */ /* 0x0041e80008000c07 */
[----:B------:R1:W-:Y:S01]  /*17380*/  STS.128 [R23+UR7+0x8000], R12 ;  /* 0x0080000c17007988 */ /* 0x0003e20008000c07 */
[----:B0-----:R-:W-:-:S03]  /*17390*/  PRMT R16, R170, 0x5410, R169 ;  /* 0x00005410aa107816 */ /* 0x001fc600000000a9 */
[----:B------:R-:W2:Y:S01]  /*173a0*/  LDL.LU R169, [R1+0xf60] ;  /* 0x000f600001a97983 */ /* 0x000ea20000300800 */
[----:B------:R-:W-:-:S03]  /*173b0*/  PRMT R17, R174, 0x5410, R173 ;  /* 0x00005410ae117816 */ /* 0x000fc600000000ad */
[----:B------:R-:W2:Y:S04]  /*173c0*/  LDL.LU R170, [R1+0xf5c] ;  /* 0x000f5c0001aa7983 */ /* 0x000ea80000300800 */
[----:B------:R-:W2:Y:S04]  /*173d0*/  LDL.LU R171, [R1+0xf58] ;  /* 0x000f580001ab7983 */ /* 0x000ea80000300800 */
[----:B------:R-:W2:Y:S01]  /*173e0*/  LDL.LU R172, [R1+0xf54] ;  /* 0x000f540001ac7983 */ /* 0x000ea20000300800 */
[----:B------:R-:W-:-:S03]  /*173f0*/  PRMT R18, R178, 0x5410, R177 ;  /* 0x00005410b2127816 */ /* 0x000fc600000000b1 */
[----:B------:R-:W2:Y:S04]  /*17400*/  LDL.LU R173, [R1+0xf50] ;  /* 0x000f500001ad7983 */ /* 0x000ea80000300800 */
[----:B------:R-:W2:Y:S01]  /*17410*/  LDL.LU R174, [R1+0xf4c] ;  /* 0x000f4c0001ae7983 */ /* 0x000ea20000300800 */
[----:B-1----:R-:W-:-:S03]  /*17420*/  PRMT R23, R205, 0x5410, R179 ;  /* 0x00005410cd177816 */ /* 0x002fc600000000b3 */
[----:B------:R-:W2:Y:S04]  /*17430*/  LDL.LU R175, [R1+0xf48] ;  /* 0x000f480001af7983 */ /* 0x000ea80000300800 */
[----:B------:R-:W2:Y:S04]  /*17440*/  LDL.LU R176, [R1+0xf44] ;  /* 0x000f440001b07983 */ /* 0x000ea80000300800 */
[----:B------:R-:W2:Y:S04]  /*17450*/  LDL.LU R177, [R1+0xf40] ;  /* 0x000f400001b17983 */ /* 0x000ea80000300800 */
[----:B------:R-:W2:Y:S04]  /*17460*/  LDL.LU R178, [R1+0xf3c] ;  /* 0x000f3c0001b27983 */ /* 0x000ea80000300800 */
[----:B------:R-:W2:Y:S04]  /*17470*/  LDL.LU R179, [R1+0xf38] ;  /* 0x000f380001b37983 */ /* 0x000ea80000300800 */
[----:B------:R-:W4:Y:S01]  /*17480*/  LDL R205, [R1+0xbe0] ;  /* 0x000be00001cd7983 */ /* 0x000f220000100800 */
[----:B------:R-:W-:-:S03]  /*17490*/  PRMT R19, R181, 0x5410, R180 ;  /* 0x00005410b5137816 */ /* 0x000fc600000000b4 */
[----:B------:R-:W-:Y:S04]  /*174a0*/  STS.128 [R3+UR7], R8 ;  /* 0x0000000803007988 */ /* 0x000fe80008000c07 */
[----:B------:R-:W2:Y:S04]  /*174b0*/  LDL.LU R180, [R1+0xf34] ;  /* 0x000f340001b47983 */ /* 0x000ea80000300800 */
[----:B------:R0:W-:Y:S04]  /*174c0*/  STS.128 [R3+UR7+0x8000], R4 ;  /* 0x0080000403007988 */ /* 0x0001e80008000c07 */
[----:B------:R-:W2:Y:S04]  /*174d0*/  LDL.LU R181, [R1+0xf30] ;  /* 0x000f300001b57983 */ /* 0x000ea80000300800 */
[----:B0-----:R-:W3:Y:S01]  /*174e0*/  LDL R3, [R1+0xbdc] ;  /* 0x000bdc0001037983 */ /* 0x001ee20000100800 */
[----:B------:R-:W-:-:S02]  /*174f0*/  PRMT R12, R122, 0x5410, R182 ;  /* 0x000054107a0c7816 */ /* 0x000fc400000000b6 */
[----:B------:R-:W-:Y:S01]  /*17500*/  PRMT R8, R184, 0x5410, R183 ;  /* 0x00005410b8087816 */ /* 0x000fe200000000b7 */
[----:B------:R-:W2:Y:S01]  /*17510*/  LDL.LU R182, [R1+0xf2c] ;  /* 0x000f2c0001b67983 */ /* 0x000ea20000300800 */
[----:B------:R-:W-:-:S03]  /*17520*/  PRMT R13, R186, 0x5410, R185 ;  /* 0x00005410ba0d7816 */ /* 0x000fc600000000b9 */
[----:B------:R-:W2:Y:S01]  /*17530*/  LDL R122, [R1+0xbd8] ;  /* 0x000bd800017a7983 */ /* 0x000ea20000100800 */
[----:B------:R-:W-:-:S03]  /*17540*/  PRMT R9, R188, 0x5410, R187 ;  /* 0x00005410bc097816 */ /* 0x000fc600000000bb */
[----:B------:R-:W2:Y:S04]  /*17550*/  LDL.LU R183, [R1+0xf28] ;  /* 0x000f280001b77983 */ /* 0x000ea80000300800 */
[----:B------:R-:W2:Y:S01]  /*17560*/  LDL.LU R184, [R1+0xf24] ;  /* 0x000f240001b87983 */ /* 0x000ea20000300800 */
        /* <DEDUP_REMOVED lines=23> */
[----:B------:R-:W2:Y:S04]  /*176e0*/  LDL.LU R200, [R1+0xee4] ;  /* 0x000ee40001c87983 */ /* 0x000ea80000300800 */
[----:B------:R-:W2:Y:S04]  /*176f0*/  LDL.LU R201, [R1+0xee0] ;  /* 0x000ee00001c97983 */ /* 0x000ea80000300800 */
[----:B------:R-:W2:Y:S04]  /*17700*/  LDL.LU R202, [R1+0xedc] ;  /* 0x000edc0001ca7983 */ /* 0x000ea80000300800 */
[----:B------:R-:W2:Y:S04]  /*17710*/  LDL.LU R203, [R1+0xed8] ;  /* 0x000ed80001cb7983 */ /* 0x000ea80000300800 */
[----:B------:R-:W2:Y:S04]  /*17720*/  LDL.LU R204, [R1+0xed4] ;  /* 0x000ed40001cc7983 */ /* 0x000ea80000300800 */
[----:B----4-:R0:W-:Y:S04]  /*17730*/  STS.128 [R205+UR7], R20 ;  /* 0x00000014cd007988 */ /* 0x0101e80008000c07 */
[----:B------:R1:W-:Y:S01]  /*17740*/  STS.128 [R205+UR7+0x8000], R16 ;  /* 0x00800010cd007988 */ /* 0x0003e20008000c07 */
[----:B0-----:R-:W-:-:S02]  /*17750*/  PRMT R20, R207, 0x5410, R206 ;  /* 0x00005410cf147816 */ /* 0x001fc400000000ce */
[----:B------:R-:W-:Y:S01]  /*17760*/  PRMT R21, R209, 0x5410, R208 ;  /* 0x00005410d1157816 */ /* 0x000fe200000000d0 */
[----:B-1----:R-:W4:Y:S01]  /*17770*/  LDL.LU R205, [R1+0xed0] ;  /* 0x000ed00001cd7983 */ /* 0x002f220000300800 */
[----:B------:R-:W-:-:S03]  /*17780*/  PRMT R22, R211, 0x5410, R210 ;  /* 0x00005410d3167816 */ /* 0x000fc600000000d2 */
[----:B------:R-:W4:Y:S04]  /*17790*/  LDL.LU R206, [R1+0xecc] ;  /* 0x000ecc0001ce7983 */ /* 0x000f280000300800 */
[----:B------:R-:W4:Y:S01]  /*177a0*/  LDL.LU R207, [R1+0xec8] ;  /* 0x000ec80001cf7983 */ /* 0x000f220000300800 */
[----:B------:R-:W-:-:S03]  /*177b0*/  PRMT R23, R213, 0x5410, R212 ;  /* 0x00005410d5177816 */ /* 0x000fc600000000d4 */
[----:B------:R-:W4:Y:S04]  /*177c0*/  LDL.LU R208, [R1+0xec4] ;  /* 0x000ec40001d07983 */ /* 0x000f280000300800 */
[----:B------:R-:W4:Y:S01]  /*177d0*/  LDL.LU R209, [R1+0xec0] ;  /* 0x000ec00001d17983 */ /* 0x000f220000300800 */
[----:B------:R-:W-:-:S03]  /*177e0*/  PRMT R16, R151, 0x5410, R214 ;  /* 0x0000541097107816 */ /* 0x000fc600000000d6 */
[----:B------:R-:W4:Y:S01]  /*177f0*/  LDL.LU R210, [R1+0xebc] ;  /* 0x000ebc0001d27983 */ /* 0x000f220000300800 */
[----:B------:R-:W-:-:S03]  /*17800*/  PRMT R17, R121, 0x5410, R148 ;  /* 0x0000541079117816 */ /* 0x000fc60000000094 */
[----:B------:R-:W4:Y:S04]  /*17810*/  LDL.LU R211, [R1+0xeb8] ;  /* 0x000eb80001d37983 */ /* 0x000f280000300800 */
[----:B------:R-:W4:Y:S04]  /*17820*/  LDL.LU R212, [R1+0xeb4] ;  /* 0x000eb40001d47983 */ /* 0x000f280000300800 */
[----:B------:R-:W4:Y:S04]  /*17830*/  LDL.LU R213, [R1+0xeb0] ;  /* 0x000eb00001d57983 */ /* 0x000f280000300800 */
[----:B------:R-:W4:Y:S04]  /*17840*/  LDL.LU R214, [R1+0xeac] ;  /* 0x000eac0001d67983 */ /* 0x000f280000300800 */
[----:B---3--:R-:W-:Y:S04]  /*17850*/  STS.128 [R3+UR7], R12 ;  /* 0x0000000c03007988 */ /* 0x008fe80008000c07 */
[----:B------:R-:W3:Y:S04]  /*17860*/  LDL R121, [R1+0xbd4] ;  /* 0x000bd40001797983 */ /* 0x000ee80000100800 */
[----:B------:R0:W-:Y:S04]  /*17870*/  STS.128 [R3+UR7+0x8000], R8 ;  /* 0x0080000803007988 */ /* 0x0001e80008000c07 */
[----:B0-----:R-:W4:Y:S01]  /*17880*/  LDL R3, [R1+0xbd0] ;  /* 0x000bd00001037983 */ /* 0x001f220000100800 */
[----:B------:R-:W-:-:S02]  /*17890*/  PRMT R18, R144, 0x5410, R145 ;  /* 0x0000541090127816 */ /* 0x000fc40000000091 */
[----:B------:R-:W-:Y:S01]  /*178a0*/  PRMT R19, R140, 0x5410, R141 ;  /* 0x000054108c137816 */ /* 0x000fe2000000008d */
[----:B--2---:R0:W-:Y:S01]  /*178b0*/  STS.128 [R122+UR7], R4 ;  /* 0x000000047a007988 */ /* 0x0041e20008000c07 */
[----:B------:R-:W-:Y:S02]  /*178c0*/  PRMT R12, R149, 0x5410, R150 ;  /* 0x00005410950c7816 */ /* 0x000fe40000000096 */
[----:B------:R-:W-:Y:S02]  /*178d0*/  PRMT R13, R146, 0x5410, R147 ;  /* 0x00005410920d7816 */ /* 0x000fe40000000093 */
[----:B------:R-:W-:Y:S02]  /*178e0*/  PRMT R14, R142, 0x5410, R143 ;  /* 0x000054108e0e7816 */ /* 0x000fe4000000008f */
[----:B------:R-:W-:Y:S02]  /*178f0*/  PRMT R15, R138, 0x5410, R139 ;  /* 0x000054108a0f7816 */ /* 0x000fe4000000008b */
[----:B------:R-:W-:-:S02]  /*17900*/  PRMT R8, R136, 0x5410, R137 ;  /* 0x0000541088087816 */ /* 0x000fc40000000089 */
[----:B------:R-:W-:Y:S02]  /*17910*/  PRMT R9, R132, 0x5410, R133 ;  /* 0x0000541084097816 */ /* 0x000fe40000000085 */
[----:B------:R-:W-:Y:S02]  /*17920*/  PRMT R10, R128, 0x5410, R129 ;  /* 0x00005410800a7816 */ /* 0x000fe40000000081 */
[----:B------:R-:W-:Y:S01]  /*17930*/  PRMT R11, R124, 0x5410, R125 ;  /* 0x000054107c0b7816 */ /* 0x000fe2000000007d */
[----:B------:R-:W-:Y:S01]  /*17940*/  STS.128 [R122+UR7+0x8000], R20 ;  /* 0x008000147a007988 */ /* 0x000fe20008000c07 */
[----:B0-----:R-:W-:Y:S02]  /*17950*/  PRMT R4, R134, 0x5410, R135 ;  /* 0x0000541086047816 */ /* 0x001fe40000000087 */
[----:B------:R-:W-:Y:S02]  /*17960*/  PRMT R5, R130, 0x5410, R131 ;  /* 0x0000541082057816 */ /* 0x000fe40000000083 */
[----:B------:R-:W-:-:S02]  /*17970*/  PRMT R6, R126, 0x5410, R127 ;  /* 0x000054107e067816 */ /* 0x000fc4000000007f */
[----:B------:R-:W-:Y:S01]  /*17980*/  PRMT R7, R123, 0x5410, R2 ;  /* 0x000054107b077816 */ /* 0x000fe20000000002 */
[----:B---3--:R-:W-:Y:S04]  /*17990*/  STS.128 [R121+UR7], R16 ;  /* 0x0000001079007988 */ /* 0x008fe80008000c07 */
[----:B------:R-:W-:Y:S04]  /*179a0*/  STS.128 [R121+UR7+0x8000], R12 ;  /* 0x0080000c79007988 */ /* 0x000fe80008000c07 */
[----:B----4-:R-:W-:Y:S04]  /*179b0*/  STS.128 [R3+UR7], R8 ;  /* 0x0000000803007988 */ /* 0x010fe80008000c07 */
[----:B------:R-:W-:Y:S04]  /*179c0*/  STS.128 [R3+UR7+0x8000], R4 ;  /* 0x0080000403007988 */ /* 0x000fe80008000c07 */
[----:B------:R0:W-:Y:S04]  /*179d0*/  STS.U8 [R0+UR7+0x13000], R90 ;  /* 0x0130005a00007988 */ /* 0x0001e80008000007 */
[----:B------:R-:W-:Y:S01]  /*179e0*/  STS.U8 [R0+UR7+0x10000], R120 ;  /* 0x0100007800007988 */ /* 0x000fe20008000007 */
[----:B0-----:R-:W-:-:S03]  /*179f0*/  LOP3.LUT R90, R0, 0x20, RZ, 0x3c, !PT ;  /* 0x00000020005a7812 */ /* 0x001fc600078e3cff */
[----:B------:R-:W-:Y:S04]  /*17a00*/  STS.U8 [R0+UR7+0x10400], R119 ;  /* 0x0104007700007988 */ /* 0x000fe80008000007 */
        /* <DEDUP_REMOVED lines=20> */
[----:B------:R-:W-:Y:S01]  /*17b50*/  STS.U8 [R90+UR7+0x11d00], R98 ;  /* 0x011d00625a007988 */ /* 0x000fe20008000007 */
[----:B------:R-:W-:-:S03]  /*17b60*/  LOP3.LUT R3, R0, 0x40, RZ, 0x3c, !PT ;  /* 0x0000004000037812 */ /* 0x000fc600078e3cff */
        /* <DEDUP_REMOVED lines=8> */
[----:B------:R0:W-:Y:S04]  /*17bf0*/  STS.U8 [R3+UR7+0x10200], R88 ;  /* 0x0102005803007988 */ /* 0x0001e80008000007 */
[----:B0-----:R-:W2:Y:S04]  /*17c00*/  LDL.LU.64 R88, [R1] ;  /* 0x0000000001587983 */ /* 0x001ea80000300a00 */
[----:B------:R-:W2:Y:S04]  /*17c10*/  LDL.LU.64 R90, [R1+0x8] ;  /* 0x00000800015a7983 */ /* 0x000ea80000300a00 */
        /* <DEDUP_REMOVED lines=62> */
[----:B------:R1:W-:Y:S06]  /*18000*/  MEMBAR.ALL.CTA ;  /* 0x0000000000007992 */ /* 0x0003ec0000008000 */
[----:B-1----:R-:W1:Y:S01]  /*18010*/  FENCE.VIEW.ASYNC.S ;  /* 0x00000000000073c6 */ /* 0x002e620000000000 */
[----:B------:R-:W-:Y:S01]  /*18020*/  USHF.L.U32 UR12, UR8, 0x7, URZ ;  /* 0x00000007080c7899 */ /* 0x000fe2000800063f */
[----:B------:R-:W-:-:S02]  /*18030*/  UMOV UR33, 0x40000040 ;  /* 0x4000004000217882 */ /* 0x000fc40000000000 */
[----:B0-----:R-:W3:Y:S01]  /*18040*/  LDL.LU R215, [R1+0xea8] ;  /* 0x000ea80001d77983 */ /* 0x001ee20000300800 */
[----:B------:R-:W-:Y:S01]  /*18050*/  ULOP3.LUT UR12, UR12, 0x200, URZ, 0xc0, !UPT ;  /* 0x000002000c0c7892 */ /* 0x000fe2000f8ec03f */
[----:B-1----:R-:W-:Y:S03]  /*18060*/  BAR.SYNC.DEFER_BLOCKING 0x0 ;  /* 0x0000000000007b1d */ /* 0x002fe60000010000 */
[----:B------:R-:W-:-:S04]  /*18070*/  ULEA.HI UR12, UR7, UR12, URZ, 0x1c ;  /* 0x0000000c070c7291 */ /* 0x000fc8000f8fe03f */
[----:B------:R-:W-:-:S04]  /*18080*/  ULOP3.LUT UR32, UR12, 0x3fff, URZ, 0xc0, !UPT ;  /* 0x00003fff0c207892 */ /* 0x000fc8000f8ec03f */
[----:B------:R-:W-:Y:S01]  /*18090*/  UIADD3 UR28, UP0, UR32, 0x2, URZ ;  /* 0x00000002201c7890 */ /* 0x000fe2000ff1e03f */
[----:B------:R-:W-:-:S03]  /*180a0*/  UMOV UR12, URZ ;  /* 0x0000003f000c7c82 */ /* 0x000fc60008000000 */
[----:B------:R-:W-:Y:S01]  /*180b0*/  UIADD3.X UR29, UR12, 0x40000040, URZ, UP0, !UPT ;  /* 0x400000400c1d7890 */ /* 0x000fe200087fe43f */
[----:B--2---:R-:W-:-:S06]  /*180c0*/  WARPGROUP.ARRIVE ;  /* 0x00000000000079c5 */ /* 0x004fcc0000000000 */
[----:B------:R-:W-:Y:S01]  /*180d0*/  QGMMA.64x128x32.F32.E4M3.E4M3 R88, gdesc[UR32], R88, gsb0 ;  /* 0x01e00000205879f3 */ /* 0x000fe20008000858 */
[----:B------:R-:W-:Y:S02]  /*180e0*/  UIADD3.64 UR36, UR28, 0x2, URZ ;  /* 0x000000021c247897 */ /* 0x000fe4000fffe03f */
[----:B------:R-:W-:Y:S02]  /*180f0*/  WARPGROUP.DEPBAR.LE gsb0, 0x0 ;  /* 0x00008000000079c5 */ /* 0x000fe40000010000 */
[----:B------:R-:W-:-:S07]  /*18100*/  WARPGROUP.ARRIVE ;  /* 0x00000000000079c5 */ /* 0x000fce0000000000 */
[----:B------:R-:W-:Y:S01]  /*18110*/  QGMMA.64x128x32.F32.E4M3.E4M3 R88, gdesc[UR28], R88, gsb0 ;  /* 0x01e000001c5879f3 */ /* 0x000fe20008000858 */
[----:B------:R-:W-:Y:S02]  /*18120*/  UIADD3.64 UR16, UR28, 0x4, URZ ;  /* 0x000000041c107897 */ /* 0x000fe4000fffe03f */
[----:B------:R-:W-:Y:S02]  /*18130*/  WARPGROUP.DEPBAR.LE gsb0, 0x0 ;  /* 0x00008000000079c5 */ /* 0x000fe40000010000 */
[----:B------:R-:W-:-:S07]  /*18140*/  WARPGROUP.ARRIVE ;  /* 0x00000000000079c5 */ /* 0x000fce0000000000 */
[----:B------:R-:W-:Y:S03]  /*18150*/  QGMMA.64x128x32.F32.E4M3.E4M3 R88, gdesc[UR36], R88, gsb0 ;  /* 0x01e00000245879f3 */ /* 0x000fe60008000858 */
[----:B------:R-:W-:Y:S02]  /*18160*/  WARPGROUP.DEPBAR.LE gsb0, 0x0 ;  /* 0x00008000000079c5 */ /* 0x000fe40000010000 */
[----:B------:R-:W-:-:S07]  /*18170*/  WARPGROUP.ARRIVE ;  /* 0x00000000000079c5 */ /* 0x000fce0000000000 */
[----:B------:R-:W-:Y:S03]  /*18180*/  QGMMA.64x128x32.F32.E4M3.E4M3 R88, gdesc[UR16], R88, gsb0 ;  /* 0x01e00000105879f3 */ /* 0x000fe60008000858 */
[----:B------:R-:W-:Y:S02]  /*18190*/  WARPGROUP.DEPBAR.LE gsb0, 0x0 ;  /* 0x00008000000079c5 */ /* 0x000fe40000010000 */
[----:B------:R-:W-:Y:S04]  /*181a0*/  STL.64 [R1], R88 ;  /* 0x0000005801007387 */ /* 0x000fe80000100a00 */
        /* <DEDUP_REMOVED lines=30> */
[----:B------:R0:W-:Y:S04]  /*18390*/  STL.64 [R1+0xf8], R150 ;  /* 0x0000f89601007387 */ /* 0x0001e80000100a00 */
[----:B0-----:R-:W2:Y:S04]  /*183a0*/  LDL.LU.64 R150, [R1+0xea0] ;  /* 0x000ea00001967983 */ /* 0x001ea80000300a00 */
        /* <DEDUP_REMOVED lines=31> */
[----:B------:R-:W4:Y:S04]  /*185a0*/  LDL R223, [R1+0xc70] ;  /* 0x000c700001df7983 */ /* 0x000f280000100800 */
[----:B------:R-:W3:Y:S04]  /*185b0*/  LDL.LU R2, [R1+0x1d8] ;  /* 0x0001d80001027983 */ /* 0x000ee80000300800 */
[----:B------:R-:W2:Y:S04]  /*185c0*/  LDL.LU R252, [R1+0x8b4] ;  /* 0x0008b40001fc7983 */ /* 0x000ea80000300800 */
        /* <DEDUP_REMOVED lines=20> */
[----:B------:R-:W2:Y:S01]  /*18710*/  LDL.LU R22, [R1+0x84c] ;  /* 0x00084c0001167983 */ /* 0x000ea20000300800 */
[----:B---3--:R-:W-:-:S05]  /*18720*/  VIADD R2, R2, 0x1 ;  /* 0x0000000102027836 */ /* 0x008fca0000000000 */
[----:B------:R0:W-:Y:S01]  /*18730*/  STL [R1+0x1d8], R2 ;  /* 0x0001d80201007387 */ /* 0x0001e20000100800 */
[----:B----4-:R-:W-:-:S03]  /*18740*/  ISETP.NE.U32.AND P0, PT, R2, R223, PT ;  /* 0x000000df0200720c */ /* 0x010fc60003f05070 */
[----:B0-----:R-:W3:Y:S01]  /*18750*/  LDL.LU R2, [R1+0x870] ;  /* 0x0008700001027983 */ /* 0x001ee20000300800 */
[----:B--2---:R-:W-:Y:S02]  /*18760*/  IADD3 R3, P3, R3, UR6, RZ ;  /* 0x0000000603037c10 */ /* 0x004fe4000ff7e0ff */
[----:B------:R-:W-:Y:S02]  /*18770*/  IADD3 R217, P6, R217, UR6, RZ ;  /* 0x00000006d9d97c10 */ /* 0x000fe4000ffde0ff */
[----:B------:R-:W-:Y:S01]  /*18780*/  IADD3 R252, P2, R252, UR6, RZ ;  /* 0x00000006fcfc7c10 */ /* 0x000fe2000ff5e0ff */
[----:B------:R0:W-:Y:S01]  /*18790*/  STL [R1+0x8ac], R3 ;  /* 0x0008ac0301007387 */ /* 0x0001e20000100800 */
[----:B------:R-:W-:Y:S02]  /*187a0*/  IADD3 R219, P1, R219, UR6, RZ ;  /* 0x00000006dbdb7c10 */ /* 0x000fe4000ff3e0ff */
[----:B------:R-:W-:Y:S02]  /*187b0*/  IADD3 R4, P4, R4, UR6, RZ ;  /* 0x0000000604047c10 */ /* 0x000fe4000ff9e0ff */
[----:B------:R-:W-:-:S02]  /*187c0*/  IADD3 R5, P5, R5, UR6, RZ ;  /* 0x0000000605057c10 */ /* 0x000fc4000ffbe0ff */
[----:B------:R-:W-:Y:S02]  /*187d0*/  IADD3.X R216, R216, UR5, RZ, P6, !PT ;  /* 0x00000005d8d87c10 */ /* 0x000fe4000b7fe4ff */
[----:B------:R-:W-:Y:S01]  /*187e0*/  IADD3 R6, P6, R6, UR6, RZ ;  /* 0x0000000606067c10 */ /* 0x000fe2000ffde0ff */
[----:B0-----:R-:W2:Y:S01]  /*187f0*/  LDL.LU R3, [R1+0x844] ;  /* 0x0008440001037983 */ /* 0x001ea20000300800 */
[----:B------:R-:W-:Y:S02]  /*18800*/  IADD3.X R8, R8, UR5, RZ, P2, !PT ;  /* 0x0000000508087c10 */ /* 0x000fe400097fe4ff */
[----:B------:R-:W-:Y:S01]  /*18810*/  IADD3.X R218, R218, UR5, RZ, P1, !PT ;  /* 0x00000005dada7c10 */ /* 0x000fe20008ffe4ff */
[----:B------:R-:W-:Y:S01]  /*18820*/  STL [R1+0x8b4], R252 ;  /* 0x0008b4fc01007387 */ /* 0x000fe20000100800 */
[----:B------:R-:W-:Y:S02]  /*18830*/  IADD3 R23, P2, R23, UR6, RZ ;  /* 0x0000000617177c10 */ /* 0x000fe4000ff5e0ff */
[----:B------:R-:W-:Y:S01]  /*18840*/  IADD3 R7, P1, R7, UR6, RZ ;  /* 0x0000000607077c10 */ /* 0x000fe2000ff3e0ff */
[----:B------:R-:W-:Y:S01]  /*18850*/  STL [R1+0x8a4], R4 ;  /* 0x0008a40401007387 */ /* 0x000fe20000100800 */
[----:B------:R-:W-:-:S03]  /*18860*/  IADD3.X R9, R9, UR5, RZ, P3, !PT ;  /* 0x0000000509097c10 */ /* 0x000fc60009ffe4ff */
[----:B------:R-:W-:Y:S01]  /*18870*/  STL [R1+0x89c], R5 ;  /* 0x00089c0501007387 */ /* 0x000fe20000100800 */
[----:B------:R-:W-:-:S03]  /*18880*/  IADD3 R10, P3, R10, UR6, RZ ;  /* 0x000000060a0a7c10 */ /* 0x000fc6000ff7e0ff */
[----:B------:R-:W-:Y:S01]  /*18890*/  STL [R1+0x894], R6 ;  /* 0x0008940601007387 */ /* 0x000fe20000100800 */
[----:B------:R-:W-:-:S03]  /*188a0*/  IADD3.X R11, R11, UR5, RZ, P4, !PT ;  /* 0x000000050b0b7c10 */ /* 0x000fc6000a7fe4ff */
[----:B------:R0:W-:Y:S01]  /*188b0*/  STL [R1+0x884], R23 ;  /* 0x0008841701007387 */ /* 0x0001e20000100800 */
[----:B------:R-:W-:-:S03]  /*188c0*/  IADD3 R12, P4, R12, UR6, RZ ;  /* 0x000000060c0c7c10 */ /* 0x000fc6000ff9e0ff */
[----:B------:R-:W-:Y:S01]  /*188d0*/  STL [R1+0x88c], R7 ;  /* 0x00088c0701007387 */ /* 0x000fe20000100800 */
[----:B------:R-:W-:Y:S02]  /*188e0*/  IADD3.X R13, R13, UR5, RZ, P5, !PT ;  /* 0x000000050d0d7c10 */ /* 0x000fe4000affe4ff */
[----:B------:R-:W-:Y:S01]  /*188f0*/  IADD3 R14, P5, R14, UR6, RZ ;  /* 0x000000060e0e7c10 */ /* 0x000fe2000ffbe0ff */
[----:B0-----:R-:W4:Y:S01]  /*18900*/  LDL.LU R23, [R1+0x868] ;  /* 0x0008680001177983 */ /* 0x001f220000300800 */
[----:B------:R-:W-:-:S03]  /*18910*/  IADD3.X R15, R15, UR5, RZ, P6, !PT ;  /* 0x000000050f0f7c10 */ /* 0x000fc6000b7fe4ff */
[----:B------:R-:W-:Y:S01]  /*18920*/  STL [R1+0x8b0], R8 ;  /* 0x0008b00801007387 */ /* 0x000fe20000100800 */
[----:B------:R-:W-:-:S03]  /*18930*/  IADD3 R16, P6, R16, UR6, RZ ;  /* 0x0000000610107c10 */ /* 0x000fc6000ffde0ff */
[----:B------:R-:W-:Y:S01]  /*18940*/  STL [R1+0x8a8], R9 ;  /* 0x0008a80901007387 */ /* 0x000fe20000100800 */
[----:B------:R-:W-:-:S03]  /*18950*/  IADD3.X R17, R17, UR5, RZ, P1, !PT ;  /* 0x0000000511117c10 */ /* 0x000fc60008ffe4ff */
[----:B------:R-:W-:Y:S01]  /*18960*/  STL [R1+0x87c], R10 ;  /* 0x00087c0a01007387 */ /* 0x000fe20000100800 */
[----:B------:R-:W-:-:S03]  /*18970*/  IADD3 R18, P1, R18, UR6, RZ ;  /* 0x0000000612127c10 */ /* 0x000fc6000ff3e0ff */
[----:B------:R-:W-:Y:S01]  /*18980*/  STL [R1+0x8a0], R11 ;  /* 0x0008a00b01007387 */ /* 0x000fe20000100800 */
[----:B------:R-:W-:-:S03]  /*18990*/  IADD3.X R19, R19, UR5, RZ, P2, !PT ;  /* 0x0000000513137c10 */ /* 0x000fc600097fe4ff */
[----:B------:R-:W-:Y:S01]  /*189a0*/  STL [R1+0x874], R12 ;  /* 0x0008740c01007387 */ /* 0x000fe20000100800 */
[----:B------:R-:W-:-:S03]  /*189b0*/  IADD3.X R21, R21, UR5, RZ, P3, !PT ;  /* 0x0000000515157c10 */ /* 0x000fc60009ffe4ff */
[----:B------:R-:W-:Y:S04]  /*189c0*/  STL [R1+0x898], R13 ;  /* 0x0008980d01007387 */ /* 0x000fe80000100800 */
[----:B------:R-:W-:Y:S01]  /*189d0*/  STL [R1+0x86c], R14 ;  /* 0x00086c0e01007387 */ /* 0x000fe20000100800 */
[----:B------:R-:W-:-:S03]  /*189e0*/  IADD3 R20, P2, R20, UR6, RZ ;  /* 0x0000000614147c10 */ /* 0x000fc6000ff5e0ff */
[----:B------:R-:W-:Y:S01]  /*189f0*/  STL [R1+0x890], R15 ;  /* 0x0008900f01007387 */ /* 0x000fe20000100800 */
[----:B------:R-:W-:-:S03]  /*18a00*/  IADD3 R22, P3, R22, UR6, RZ ;  /* 0x0000000616167c10 */ /* 0x000fc6000ff7e0ff */
[----:B------:R-:W-:Y:S04]  /*18a10*/  STL [R1+0x864], R16 ;  /* 0x0008641001007387 */ /* 0x000fe80000100800 */
[----:B------:R-:W-:Y:S04]  /*18a20*/  STL [R1+0x888], R17 ;  /* 0x0008881101007387 */ /* 0x000fe80000100800 */
[----:B------:R-:W-:Y:S04]  /*18a30*/  STL [R1+0x85c], R18 ;  /* 0x00085c1201007387 */ /* 0x000fe80000100800 */
[----:B------:R0:W-:Y:S04]  /*18a40*/  STL [R1+0x878], R21 ;  /* 0x0008781501007387 */ /* 0x0001e80000100800 */
[----:B------:R-:W-:Y:S04]  /*18a50*/  STL [R1+0x880], R19 ;  /* 0x0008801301007387 */ /* 0x000fe80000100800 */
[----:B0-----:R-:W4:Y:S04]  /*18a60*/  LDL.LU R21, [R1+0x83c] ;  /* 0x00083c0001157983 */ /* 0x001f280000300800 */
[----:B------:R-:W-:Y:S04]  /*18a70*/  STL [R1+0x854], R20 ;  /* 0x0008541401007387 */ /* 0x000fe80000100800 */
[----:B------:R0:W-:Y:S04]  /*18a80*/  STL [R1+0x84c], R22 ;  /* 0x00084c1601007387 */ /* 0x0001e80000100800 */
[----:B0-----:R-:W4:Y:S04]  /*18a90*/  LDL.LU R22, [R1+0x860] ;  /* 0x0008600001167983 */ /* 0x001f280000300800 */
[----:B------:R-:W4:Y:S04]  /*18aa0*/  LDL.LU R248, [R1+0x834] ;  /* 0x0008340001f87983 */ /* 0x000f280000300800 */
[----:B------:R-:W4:Y:S04]  /*18ab0*/  LDL.LU R249, [R1+0x858] ;  /* 0x0008580001f97983 */ /* 0x000f280000300800 */
[----:B------:R-:W4:Y:S01]  /*18ac0*/  LDL.LU R250, [R1+0x82c] ;  /* 0x00082c0001fa7983 */ /* 0x000f220000300800 */
[----:B---3--:R-:W-:-:S05]  /*18ad0*/  IADD3.X R2, R2, UR5, RZ, P4, !PT ;  /* 0x0000000502027c10 */ /* 0x008fca000a7fe4ff */
[----:B------:R0:W-:Y:S04]  /*18ae0*/  STL [R1+0x870], R2 ;  /* 0x0008700201007387 */ /* 0x0001e80000100800 */
[----:B0-----:R-:W3:Y:S01]  /*18af0*/  LDL.LU R2, [R1+0x850] ;  /* 0x0008500001027983 */ /* 0x001ee20000300800 */
[----:B--2---:R-:W-:-:S03]  /*18b00*/  IADD3 R3, P4, R3, UR6, RZ ;  /* 0x0000000603037c10 */ /* 0x004fc6000ff9e0ff */
[----:B------:R-:W2:Y:S04]  /*18b10*/  LDL.LU R251, [R1+0x824] ;  /* 0x0008240001fb7983 */ /* 0x000ea80000300800 */
[----:B------:R-:W2:Y:S04]  /*18b20*/  LDL.LU R252, [R1+0x848] ;  /* 0x0008480001fc7983 */ /* 0x000ea80000300800 */
[----:B------:R-:W2:Y:S04]  /*18b30*/  LDL.LU R4, [R1+0x81c] ;  /* 0x00081c0001047983 */ /* 0x000ea80000300800 */
[----:B------:R0:W-:Y:S04]  /*18b40*/  STL [R1+0x844], R3 ;  /* 0x0008440301007387 */ /* 0x0001e80000100800 */
[----:B------:R-:W2:Y:S04]  /*18b50*/  LDL.LU R5, [R1+0x840] ;  /* 0x0008400001057983 */ /* 0x000ea80000300800 */
[----:B------:R-:W2:Y:S04]  /*18b60*/  LDL.LU R6, [R1+0x814] ;  /* 0x0008140001067983 */ /* 0x000ea80000300800 */
[----:B------:R-:W2:Y:S01]  /*18b70*/  LDL.LU R7, [R1+0x838] ;  /* 0x0008380001077983 */ /* 0x000ea20000300800 */
[----:B----4-:R-:W-:-:S03]  /*18b80*/  IADD3.X R23, R23, UR5, RZ, P5, !PT ;  /* 0x0000000517177c10 */ /* 0x010fc6000affe4ff */
[----:B------:R-:W4:Y:S04]  /*18b90*/  LDL.LU R8, [R1+0x80c] ;  /* 0x00080c0001087983 */ /* 0x000f280000300800 */
[----:B0-----:R-:W4:Y:S04]  /*18ba0*/  LDL.LU R3, [R1+0x830] ;  /* 0x0008300001037983 */ /* 0x001f280000300800 */
[----:B------:R-:W4:Y:S04]  /*18bb0*/  LDL.LU R9, [R1+0x804] ;  /* 0x0008040001097983 */ /* 0x000f280000300800 */
[----:B------:R-:W4:Y:S04]  /*18bc0*/  LDL.LU R10, [R1+0x828] ;  /* 0x00082800010a7983 */ /* 0x000f280000300800 */
[----:B------:R-:W4:Y:S04]  /*18bd0*/  LDL.LU R11, [R1+0x7fc] ;  /* 0x0007fc00010b7983 */ /* 0x000f280000300800 */
[----:B------:R0:W-:Y:S04]  /*18be0*/  STL [R1+0x868], R23 ;  /* 0x0008681701007387 */ /* 0x0001e80000100800 */
[----:B------:R-:W4:Y:S04]  /*18bf0*/  LDL.LU R12, [R1+0x820] ;  /* 0x00082000010c7983 */ /* 0x000f280000300800 */
[----:B------:R-:W4:Y:S04]  /*18c00*/  LDL.LU R13, [R1+0x7f4] ;  /* 0x0007f400010d7983 */ /* 0x000f280000300800 */
[----:B------:R-:W4:Y:S04]  /*18c10*/  LDL.LU R14, [R1+0x818] ;  /* 0x00081800010e7983 */ /* 0x000f280000300800 */
[----:B------:R-:W4:Y:S04]  /*18c20*/  LDL.LU R15, [R1+0x7ec] ;  /* 0x0007ec00010f7983 */ /* 0x000f280000300800 */
[----:B------:R-:W4:Y:S04]  /*18c30*/  LDL.LU R16, [R1+0x810] ;  /* 0x0008100001107983 */ /* 0x000f280000300800 */
[----:B------:R-:W4:Y:S04]  /*18c40*/  LDL.LU R17, [R1+0x7e4] ;  /* 0x0007e40001117983 */ /* 0x000f280000300800 */
[----:B------:R-:W4:Y:S04]  /*18c50*/  LDL.LU R18, [R1+0x808] ;  /* 0x0008080001127983 */ /* 0x000f280000300800 */
[----:B------:R-:W4:Y:S04]  /*18c60*/  LDL.LU R19, [R1+0x7dc] ;  /* 0x0007dc0001137983 */ /* 0x000f280000300800 */
[----:B------:R-:W4:Y:S01]  /*18c70*/  LDL.LU R20, [R1+0x800] ;  /* 0x0008000001147983 */ /* 0x000f220000300800 */
[----:B------:R-:W-:-:S03]  /*18c80*/  IADD3 R21, P5, R21, UR6, RZ ;  /* 0x0000000615157c10 */ /* 0x000fc6000ffbe0ff */
[----:B0-----:R-:W4:Y:S04]  /*18c90*/  LDL.LU R23, [R1+0x7d4] ;  /* 0x0007d40001177983 */ /* 0x001f280000300800 */
[----:B------:R0:W-:Y:S04]  /*18ca0*/  STL [R1+0x83c], R21 ;  /* 0x00083c1501007387 */ /* 0x0001e80000100800 */
[----:B0-----:R-:W4:Y:S01]  /*18cb0*/  LDL.LU R21, [R1+0x7f8] ;  /* 0x0007f80001157983 */ /* 0x001f220000300800 */
[----:B------:R-:W-:Y:S02]  /*18cc0*/  IADD3.X R22, R22, UR5, RZ, P6, !PT ;  /* 0x0000000516167c10 */ /* 0x000fe4000b7fe4ff */
[----:B------:R-:W-:-:S03]  /*18cd0*/  IADD3 R248, P6, R248, UR6, RZ ;  /* 0x00000006f8f87c10 */ /* 0x000fc6000ffde0ff */
[----:B------:R0:W-:Y:S01]  /*18ce0*/  STL [R1+0x860], R22 ;  /* 0x0008601601007387 */ /* 0x0001e20000100800 */
[----:B------:R-:W-:-:S03]  /*18cf0*/  IADD3.X R249, R249, UR5, RZ, P1, !PT ;  /* 0x00000005f9f97c10 */ /* 0x000fc60008ffe4ff */
[----:B0-----:R-:W4:Y:S04]  /*18d00*/  LDL.LU R22, [R1+0x7cc] ;  /* 0x0007cc0001167983 */ /* 0x001f280000300800 */
[----:B------:R-:W-:Y:S01]  /*18d10*/  STL [R1+0x834], R248 ;  /* 0x000834f801007387 */ /* 0x000fe20000100800 */
[----:B---3--:R-:W-:-:S05]  /*18d20*/  IADD3.X R2, R2, UR5, RZ, P2, !PT ;  /* 0x0000000502027c10 */ /* 0x008fca00097fe4ff */
[----:B------:R0:W-:Y:S04]  /*18d30*/  STL [R1+0x850], R2 ;  /* 0x0008500201007387 */ /* 0x0001e80000100800 */
[----:B------:R-:W-:Y:S04]  /*18d40*/  STL [R1+0x858], R249 ;  /* 0x000858f901007387 */ /* 0x000fe80000100800 */
[----:B0-----:R-:W3:Y:S01]  /*18d50*/  LDL.LU R2, [R1+0x7f0] ;  /* 0x0007f00001027983 */ /* 0x001ee20000300800 */
[----:B------:R-:W-:Y:S02]  /*18d60*/  IADD3 R250, P1, R250, UR6, RZ ;  /* 0x00000006fafa7c10 */ /* 0x000fe4000ff3e0ff */
[----:B--2---:R-:W-:-:S02]  /*18d70*/  IADD3 R251, P2, R251, UR6, RZ ;  /* 0x00000006fbfb7c10 */ /* 0x004fc4000ff5e0ff */
[----:B------:R-:W-:Y:S02]  /*18d80*/  IADD3.X R252, R252, UR5, RZ, P3, !PT ;  /* 0x00000005fcfc7c10 */ /* 0x000fe40009ffe4ff */
[----:B------:R-:W-:Y:S01]  /*18d90*/  IADD3 R4, P3, R4, UR6, RZ ;  /* 0x0000000604047c10 */ /* 0x000fe2000ff7e0ff */
[----:B------:R-:W-:Y:S01]  /*18da0*/  STL [R1+0x82c], R250 ;  /* 0x00082cfa01007387 */ /* 0x000fe20000100800 */
[----:B------:R-:W-:Y:S02]  /*18db0*/  IADD3.X R5, R5, UR5, RZ, P4, !PT ;  /* 0x0000000505057c10 */ /* 0x000fe4000a7fe4ff */
[----:B------:R-:W-:Y:S01]  /*18dc0*/  IADD3 R6, P4, R6, UR6, RZ ;  /* 0x0000000606067c10 */ /* 0x000fe2000ff9e0ff */
[----:B------:R-:W-:Y:S01]  /*18dd0*/  STL [R1+0x824], R251 ;  /* 0x000824fb01007387 */ /* 0x000fe20000100800 */
[----:B------:R-:W-:-:S03]  /*18de0*/  IADD3.X R7, R7, UR5, RZ, P5, !PT ;  /* 0x0000000507077c10 */ /* 0x000fc6000affe4ff */
[----:B------:R-:W-:Y:S01]  /*18df0*/  STL [R1+0x848], R252 ;  /* 0x000848fc01007387 */ /* 0x000fe20000100800 */
[----:B----4-:R-:W-:Y:S02]  /*18e00*/  IADD3 R8, P5, R8, UR6, RZ ;  /* 0x0000000608087c10 */ /* 0x010fe4000ffbe0ff */
[----:B------:R-:W-:Y:S01]  /*18e10*/  IADD3.X R3, R3, UR5, RZ, P6, !PT ;  /* 0x0000000503037c10 */ /* 0x000fe2000b7fe4ff */
[----:B------:R-:W-:Y:S01]  /*18e20*/  STL [R1+0x81c], R4 ;  /* 0x00081c0401007387 */ /* 0x000fe20000100800 */
[----:B------:R-:W-:-:S03]  /*18e30*/  IADD3 R9, P6, R9, UR6, RZ ;  /* 0x0000000609097c10 */ /* 0x000fc6000ffde0ff */
[----:B------:R-:W-:Y:S01]  /*18e40*/  STL [R1+0x840], R5 ;  /* 0x0008400501007387 */ /* 0x000fe20000100800 */
[----:B------:R-:W-:-:S03]  /*18e50*/  IADD3.X R10, R10, UR5, RZ, P1, !PT ;  /* 0x000000050a0a7c10 */ /* 0x000fc60008ffe4ff */
[----:B------:R-:W-:Y:S01]  /*18e60*/  STL [R1+0x814], R6 ;  /* 0x0008140601007387 */ /* 0x000fe20000100800 */
[----:B------:R-:W-:-:S03]  /*18e70*/  IADD3 R11, P1, R11, UR6, RZ ;  /* 0x000000060b0b7c10 */ /* 0x000fc6000ff3e0ff */
[----:B------:R0:W-:Y:S04]  /*18e80*/  STL [R1+0x830], R3 ;  /* 0x0008300301007387 */ /* 0x0001e80000100800 */
[----:B------:R-:W-:Y:S01]  /*18e90*/  STL [R1+0x838], R7 ;  /* 0x0008380701007387 */ /* 0x000fe20000100800 */
[----:B------:R-:W-:-:S03]  /*18ea0*/  IADD3.X R12, R12, UR5, RZ, P2, !PT ;  /* 0x000000050c0c7c10 */ /* 0x000fc600097fe4ff */
[----:B0-----:R-:W2:Y:S01]  /*18eb0*/  LDL.LU R3, [R1+0x7c4] ;  /* 0x0007c40001037983 */ /* 0x001ea20000300800 */
        /* <DEDUP_REMOVED lines=17> */
[----:B------:R-:W-:Y:S04]  /*18fd0*/  STL [R1+0x810], R16 ;  /* 0x0008101001007387 */ /* 0x000fe80000100800 */
[----:B------:R-:W-:Y:S04]  /*18fe0*/  STL [R1+0x7e4], R17 ;  /* 0x0007e41101007387 */ /* 0x000fe80000100800 */
[----:B------:R-:W-:Y:S01]  /*18ff0*/  STL [R1+0x808], R18 ;  /* 0x0008081201007387 */ /* 0x000fe20000100800 */
[----:B------:R-:W-:-:S03]  /*19000*/  IADD3.X R21, R21, UR5, RZ, P1, !PT ;  /* 0x0000000515157c10 */ /* 0x000fc60008ffe4ff */
[----:B------:R0:W-:Y:S04]  /*19010*/  STL [R1+0x7d4], R23 ;  /* 0x0007d41701007387 */ /* 0x0001e80000100800 */
[----:B------:R-:W-:Y:S04]  /*19020*/  STL [R1+0x7dc], R19 ;  /* 0x0007dc1301007387 */ /* 0x000fe80000100800 */
[----:B0-----:R-:W4:Y:S04]  /*19030*/  LDL.LU R23, [R1+0x7e8] ;  /* 0x0007e80001177983 */ /* 0x001f280000300800 */
[----:B------:R-:W-:Y:S01]  /*19040*/  STL [R1+0x800], R20 ;  /* 0x0008001401007387 */ /* 0x000fe20000100800 */
[----:B------:R-:W-:-:S03]  /*19050*/  IADD3 R22, P1, R22, UR6, RZ ;  /* 0x0000000616167c10 */ /* 0x000fc6000ff3e0ff */
[----:B------:R0:W-:Y:S04]  /*19060*/  STL [R1+0x7f8], R21 ;  /* 0x0007f81501007387 */ /* 0x0001e80000100800 */
[----:B0-----:R-:W4:Y:S04]  /*19070*/  LDL.LU R21, [R1+0x7bc] ;  /* 0x0007bc0001157983 */ /* 0x001f280000300800 */
[----:B------:R-:W4:Y:S04]  /*19080*/  LDL.LU R248, [R1+0x7e0] ;  /* 0x0007e00001f87983 */ /* 0x000f280000300800 */
[----:B------:R-:W4:Y:S04]  /*19090*/  LDL.LU R249, [R1+0x7b4] ;  /* 0x0007b40001f97983 */ /* 0x000f280000300800 */
[----:B------:R-:W4:Y:S04]  /*190a0*/  LDL.LU R250, [R1+0x7d8] ;  /* 0x0007d80001fa7983 */ /* 0x000f280000300800 */
[----:B------:R0:W-:Y:S04]  /*190b0*/  STL [R1+0x7cc], R22 ;  /* 0x0007cc1601007387 */ /* 0x0001e80000100800 */
[----:B0-----:R-:W4:Y:S04]  /*190c0*/  LDL.LU R22, [R1+0x7ac] ;  /* 0x0007ac0001167983 */ /* 0x001f280000300800 */
[----:B------:R-:W4:Y:S04]  /*190d0*/  LDL.LU R251, [R1+0x7d0] ;  /* 0x0007d00001fb7983 */ /* 0x000f280000300800 */
[----:B------:R-:W4:Y:S04]  /*190e0*/  LDL.LU R252, [R1+0x7a4] ;  /* 0x0007a40001fc7983 */ /* 0x000f280000300800 */
[----:B------:R-:W4:Y:S01]  /*190f0*/  LDL.LU R4, [R1+0x7c8] ;  /* 0x0007c80001047983 */ /* 0x000f220000300800 */
[----:B---3--:R-:W-:-:S05]  /*19100*/  IADD3.X R2, R2, UR5, RZ, P2, !PT ;  /* 0x0000000502027c10 */ /* 0x008fca00097fe4ff */
[----:B------:R0:W-:Y:S04]  /*19110*/  STL [R1+0x7f0], R2 ;  /* 0x0007f00201007387 */ /* 0x0001e80000100800 */
[----:B------:R-:W3:Y:S04]  /*19120*/  LDL.LU R5, [R1+0x79c] ;  /* 0x00079c0001057983 */ /* 0x000ee80000300800 */
[----:B------:R-:W3:Y:S04]  /*19130*/  LDL.LU R6, [R1+0x7c0] ;  /* 0x0007c00001067983 */ /* 0x000ee80000300800 */
[----:B------:R-:W3:Y:S04]  /*19140*/  LDL.LU R7, [R1+0x794] ;  /* 0x0007940001077983 */ /* 0x000ee80000300800 */
[----:B------:R-:W3:Y:S04]  /*19150*/  LDL.LU R8, [R1+0x7b8] ;  /* 0x0007b80001087983 */ /* 0x000ee80000300800 */
[----:B0-----:R-:W3:Y:S04]  /*19160*/  LDL.LU R2, [R1+0x78c] ;  /* 0x00078c0001027983 */ /* 0x001ee80000300800 */
[----:B------:R-:W3:Y:S04]  /*19170*/  LDL.LU R9, [R1+0x7b0] ;  /* 0x0007b00001097983 */ /* 0x000ee80000300800 */
[----:B------:R-:W3:Y:S04]  /*19180*/  LDL.LU R10, [R1+0x784] ;  /* 0x00078400010a7983 */ /* 0x000ee80000300800 */
[----:B------:R-:W3:Y:S01]  /*19190*/  LDL.LU R11, [R1+0x7a8] ;  /* 0x0007a800010b7983 */ /* 0x000ee20000300800 */
[----:B--2---:R-:W-:-:S05]  /*191a0*/  IADD3 R3, P2, R3, UR6, RZ ;  /* 0x0000000603037c10 */ /* 0x004fca000ff5e0ff */
[----:B------:R0:W-:Y:S04]  /*191b0*/  STL [R1+0x7c4], R3 ;  /* 0x0007c40301007387 */ /* 0x0001e80000100800 */
        /* <DEDUP_REMOVED lines=9> */
[----:B0-----:R-:W2:Y:S01]  /*19250*/  LDL.LU R3, [R1+0x780] ;  /* 0x0007800001037983 */ /* 0x001ea20000300800 */
[----:B----4-:R-:W-:-:S05]  /*19260*/  IADD3.X R23, R23, UR5, RZ, P3, !PT ;  /* 0x0000000517177c10 */ /* 0x010fca0009ffe4ff */
[----:B------:R0:W-:Y:S04]  /*19270*/  STL [R1+0x7e8], R23 ;  /* 0x0007e81701007387 */ /* 0x0001e80000100800 */
[----:B0-----:R-:W4:Y:S01]  /*19280*/  LDL.LU R23, [R1+0x754] ;  /* 0x0007540001177983 */ /* 0x001f220000300800 */
[----:B------:R-:W-:Y:S02]  /*19290*/  IADD3 R21, P3, R21, UR6, RZ ;  /* 0x0000000615157c10 */ /* 0x000fe4000ff7e0ff */
[----:B------:R-:W-:-:S03]  /*192a0*/  IADD3.X R248, R248, UR5, RZ, P4, !PT ;  /* 0x00000005f8f87c10 */ /* 0x000fc6000a7fe4ff */
[----:B------:R0:W-:Y:S01]  /*192b0*/  STL [R1+0x7bc], R21 ;  /* 0x0007bc1501007387 */ /* 0x0001e20000100800 */
[----:B------:R-:W-:Y:S02]  /*192c0*/  IADD3 R249, P4, R249, UR6, RZ ;  /* 0x00000006f9f97c10 */ /* 0x000fe4000ff9e0ff */
[----:B------:R-:W-:Y:S01]  /*192d0*/  IADD3.X R250, R250, UR5, RZ, P5, !PT ;  /* 0x00000005fafa7c10 */ /* 0x000fe2000affe4ff */
[----:B0-----:R-:W4:Y:S04]  /*192e0*/  LDL.LU R21, [R1+0x778] ;  /* 0x0007780001157983 */ /* 0x001f280000300800 */
[----:B------:R-:W-:Y:S01]  /*192f0*/  STL [R1+0x7e0], R248 ;  /* 0x0007e0f801007387 */ /* 0x000fe20000100800 */
[----:B------:R-:W-:Y:S02]  /*19300*/  IADD3 R22, P5, R22, UR6, RZ ;  /* 0x0000000616167c10 */ /* 0x000fe4000ffbe0ff */
[----:B------:R-:W-:-:S03]  /*19310*/  IADD3.X R251, R251, UR5, RZ, P6, !PT ;  /* 0x00000005fbfb7c10 */ /* 0x000fc6000b7fe4ff */
[----:B------:R0:W-:Y:S01]  /*19320*/  STL [R1+0x7ac], R22 ;  /* 0x0007ac1601007387 */ /* 0x0001e20000100800 */
[----:B------:R-:W-:-:S03]  /*19330*/  IADD3 R252, P6, R252, UR6, RZ ;  /* 0x00000006fcfc7c10 */ /* 0x000fc6000ffde0ff */
[----:B------:R-:W-:Y:S01]  /*19340*/  STL [R1+0x7b4], R249 ;  /* 0x0007b4f901007387 */ /* 0x000fe20000100800 */
[----:B------:R-:W-:-:S03]  /*19350*/  IADD3.X R4, R4, UR5, RZ, P1, !PT ;  /* 0x0000000504047c10 */ /* 0x000fc60008ffe4ff */
[----:B0-----:R-:W4:Y:S04]  /*19360*/  LDL.LU R22, [R1+0x74c] ;  /* 0x00074c0001167983 */ /* 0x001f280000300800 */
[----:B------:R-:W-:Y:S04]  /*19370*/  STL [R1+0x7d8], R250 ;  /* 0x0007d8fa01007387 */ /* 0x000fe80000100800 */
[----:B------:R-:W-:Y:S04]  /*19380*/  STL [R1+0x7d0], R251 ;  /* 0x0007d0fb01007387 */ /* 0x000fe80000100800 */
[----:B------:R-:W-:Y:S04]  /*19390*/  STL [R1+0x7a4], R252 ;  /* 0x0007a4fc01007387 */ /* 0x000fe80000100800 */
[----:B------:R-:W-:Y:S01]  /*193a0*/  STL [R1+0x7c8], R4 ;  /* 0x0007c80401007387 */ /* 0x000fe20000100800 */
[----:B---3--:R-:W-:-:S02]  /*193b0*/  IADD3 R5, P1, R5, UR6, RZ ;  /* 0x0000000605057c10 */ /* 0x008fc4000ff3e0ff */
[----:B------:R-:W-:-:S03]  /*193c0*/  IADD3.X R6, R6, UR5, RZ, P2, !PT ;  /* 0x0000000506067c10 */ /* 0x000fc600097fe4ff */
[----:B------:R-:W-:Y:S01]  /*193d0*/  STL [R1+0x79c], R5 ;  /* 0x00079c0501007387 */ /* 0x000fe20000100800 */
[----:B------:R-:W-:Y:S02]  /*193e0*/  IADD3 R7, P2, R7, UR6, RZ ;  /* 0x0000000607077c10 */ /* 0x000fe4000ff5e0ff */
[----:B------:R-:W-:Y:S02]  /*193f0*/  IADD3.X R8, R8, UR5, RZ, P3, !PT ;  /* 0x0000000508087c10 */ /* 0x000fe40009ffe4ff */
[----:B------:R-:W-:Y:S01]  /*19400*/  IADD3 R2, P3, R2, UR6, RZ ;  /* 0x0000000602027c10 */ /* 0x000fe2000ff7e0ff */
[----:B------:R-:W-:Y:S04]  /*19410*/  STL [R1+0x7c0], R6 ;  /* 0x0007c00601007387 */ /* 0x000fe80000100800 */
[----:B------:R0:W-:Y:S04]  /*19420*/  STL [R1+0x78c], R2 ;  /* 0x00078c0201007387 */ /* 0x0001e80000100800 */
[----:B------:R-:W-:Y:S04]  /*19430*/  STL [R1+0x794], R7 ;  /* 0x0007940701007387 */ /* 0x000fe80000100800 */
[----:B0-----:R-:W3:Y:S01]  /*19440*/  LDL.LU R2, [R1+0x770] ;  /* 0x0007700001027983 */ /* 0x001ee20000300800 */
[----:B------:R-:W-:-:S02]  /*19450*/  IADD3.X R9, R9, UR5, RZ, P4, !PT ;  /* 0x0000000509097c10 */ /* 0x000fc4000a7fe4ff */
[----:B------:R-:W-:Y:S02]  /*19460*/  IADD3 R10, P4, R10, UR6, RZ ;  /* 0x000000060a0a7c10 */ /* 0x000fe4000ff9e0ff */
[----:B------:R-:W-:Y:S01]  /*19470*/  IADD3.X R11, R11, UR5, RZ, P5, !PT ;  /* 0x000000050b0b7c10 */ /* 0x000fe2000affe4ff */
[----:B------:R-:W-:Y:S04]  /*19480*/  STL [R1+0x7b8], R8 ;  /* 0x0007b80801007387 */ /* 0x000fe80000100800 */
[----:B------:R-:W-:Y:S01]  /*19490*/  STL [R1+0x7b0], R9 ;  /* 0x0007b00901007387 */ /* 0x000fe20000100800 */
[----:B--2---:R-:W-:-:S03]  /*194a0*/  IADD3 R12, P5, R12, UR6, RZ ;  /* 0x000000060c0c7c10 */ /* 0x004fc6000ffbe0ff */
        /* <DEDUP_REMOVED lines=15> */
[----:B------:R-:W-:Y:S02]  /*195a0*/  IADD3 R20, P3, R20, UR6, RZ ;  /* 0x0000000614147c10 */ /* 0x000fe4000ff7e0ff */
[----:B------:R-:W-:Y:S01]  /*195b0*/  IADD3.X R3, R3, UR5, RZ, P4, !PT ;  /* 0x0000000503037c10 */ /* 0x000fe2000a7fe4ff */
[----:B------:R-:W-:Y:S04]  /*195c0*/  STL [R1+0x764], R18 ;  /* 0x0007641201007387 */ /* 0x000fe80000100800 */
[----:B------:R0:W-:Y:S04]  /*195d0*/  STL [R1+0x780], R3 ;  /* 0x0007800301007387 */ /* 0x0001e80000100800 */
[----:B------:R-:W-:Y:S04]  /*195e0*/  STL [R1+0x788], R19 ;  /* 0x0007881301007387 */ /* 0x000fe80000100800 */
[----:B0-----:R-:W2:Y:S04]  /*195f0*/  LDL.LU R3, [R1+0x744] ;  /* 0x0007440001037983 */ /* 0x001ea80000300800 */
[----:B------:R-:W-:Y:S01]  /*19600*/  STL [R1+0x75c], R20 ;  /* 0x00075c1401007387 */ /* 0x000fe20000100800 */
[----:B----4-:R-:W-:-:S05]  /*19610*/  IADD3 R23, P4, R23, UR6, RZ ;  /* 0x0000000617177c10 */ /* 0x010fca000ff9e0ff */
[----:B------:R0:W-:Y:S04]  /*19620*/  STL [R1+0x754], R23 ;  /* 0x0007541701007387 */ /* 0x0001e80000100800 */
[----:B0-----:R-:W4:Y:S01]  /*19630*/  LDL.LU R23, [R1+0x768] ;  /* 0x0007680001177983 */ /* 0x001f220000300800 */
[----:B------:R-:W-:-:S03]  /*19640*/  IADD3.X R21, R21, UR5, RZ, P5, !PT ;  /* 0x0000000515157c10 */ /* 0x000fc6000affe4ff */
[----:B------:R-:W4:Y:S04]  /*19650*/  LDL.LU R248, [R1+0x73c] ;  /* 0x00073c0001f87983 */ /* 0x000f280000300800 */
[----:B------:R-:W4:Y:S04]  /*19660*/  LDL.LU R249, [R1+0x760] ;  /* 0x0007600001f97983 */ /* 0x000f280000300800 */
[----:B------:R-:W4:Y:S04]  /*19670*/  LDL.LU R250, [R1+0x734] ;  /* 0x0007340001fa7983 */ /* 0x000f280000300800 */
[----:B------:R0:W-:Y:S04]  /*19680*/  STL [R1+0x778], R21 ;  /* 0x0007781501007387 */ /* 0x0001e80000100800 */
[----:B------:R-:W4:Y:S04]  /*19690*/  LDL.LU R251, [R1+0x758] ;  /* 0x0007580001fb7983 */ /* 0x000f280000300800 */
[----:B------:R-:W4:Y:S04]  /*196a0*/  LDL.LU R252, [R1+0x72c] ;  /* 0x00072c0001fc7983 */ /* 0x000f280000300800 */
[----:B------:R-:W4:Y:S01]  /*196b0*/  LDL.LU R4, [R1+0x750] ;  /* 0x0007500001047983 */ /* 0x000f220000300800 */
[----:B------:R-:W-:-:S03]  /*196c0*/  IADD3 R22, P5, R22, UR6, RZ ;  /* 0x0000000616167c10 */ /* 0x000fc6000ffbe0ff */
        /* <DEDUP_REMOVED lines=10> */
[----:B---3--:R-:W-:-:S05]  /*19770*/  IADD3.X R2, R2, UR5, RZ, P6, !PT ;  /* 0x0000000502027c10 */ /* 0x008fca000b7fe4ff */
        /* <DEDUP_REMOVED lines=8> */
[----:B0-----:R-:W4:Y:S04]  /*19800*/  LDL.LU R21, [R1+0x6e4] ;  /* 0x0006e40001157983 */ /* 0x001f280000300800 */
[----:B-1----:R-:W4:Y:S04]  /*19810*/  LDL.LU R22, [R1+0x708] ;  /* 0x0007080001167983 */ /* 0x002f280000300800 */
[----:B---3--:R-:W3:Y:S01]  /*19820*/  LDL.LU R2, [R1+0x6dc] ;  /* 0x0006dc0001027983 */ /* 0x008ee20000300800 */
[----:B--2---:R-:W-:-:S05]  /*19830*/  IADD3 R3, P6, R3, UR6, RZ ;  /* 0x0000000603037c10 */ /* 0x004fca000ffde0ff */
[----:B------:R0:W-:Y:S04]  /*19840*/  STL [R1+0x744], R3 ;  /* 0x0007440301007387 */ /* 0x0001e80000100800 */
[----:B0-----:R-:W2:Y:S01]  /*19850*/  LDL.LU R3, [R1+0x700] ;  /* 0x0007000001037983 */ /* 0x001ea20000300800 */
[----:B----4-:R-:W-:Y:S02]  /*19860*/  IADD3.X R23, R23, UR5, RZ, P1, !PT ;  /* 0x0000000517177c10 */ /* 0x010fe40008ffe4ff */
[----:B------:R-:W-:-:S03]  /*19870*/  IADD3 R248, P1, R248, UR6, RZ ;  /* 0x00000006f8f87c10 */ /* 0x000fc6000ff3e0ff */
[----:B------:R0:W-:Y:S01]  /*19880*/  STL [R1+0x768], R23 ;  /* 0x0007681701007387 */ /* 0x0001e20000100800 */
        /* <DEDUP_REMOVED lines=30> */
[----:B------:R-:W-:Y:S02]  /*19a70*/  IADD3.X R14, R14, UR5, RZ, P3, !PT ;  /* 0x000000050e0e7c10 */ /* 0x000fe40009ffe4ff */
        /* <DEDUP_REMOVED lines=13> */
[----:B------:R-:W-:Y:S02]  /*19b50*/  IADD3.X R22, R22, UR5, RZ, P1, !PT ;  /* 0x0000000516167c10 */ /* 0x000fe40008ffe4ff */
[----:B---3--:R-:W-:Y:S01]  /*19b60*/  IADD3 R2, P1, R2, UR6, RZ ;  /* 0x0000000602027c10 */ /* 0x008fe2000ff3e0ff */
[----:B------:R-:W-:Y:S04]  /*19b70*/  STL [R1+0x710], R20 ;  /* 0x0007101401007387 */ /* 0x000fe80000100800 */
[----:B------:R0:W-:Y:S04]  /*19b80*/  STL [R1+0x6dc], R2 ;  /* 0x0006dc0201007387 */ /* 0x0001e80000100800 */
[----:B------:R-:W-:Y:S04]  /*19b90*/  STL [R1+0x6e4], R21 ;  /* 0x0006e41501007387 */ /* 0x000fe80000100800 */
[----:B0-----:R-:W3:Y:S04]  /*19ba0*/  LDL.LU R2, [R1+0x6f8] ;  /* 0x0006f80001027983 */ /* 0x001ee80000300800 */
[----:B------:R-:W-:Y:S01]  /*19bb0*/  STL [R1+0x708], R22 ;  /* 0x0007081601007387 */ /* 0x000fe20000100800 */
[----:B--2---:R-:W-:-:S05]  /*19bc0*/  IADD3.X R3, R3, UR5, RZ, P2, !PT ;  /* 0x0000000503037c10 */ /* 0x004fca00097fe4ff */
[----:B------:R0:W-:Y:S04]  /*19bd0*/  STL [R1+0x700], R3 ;  /* 0x0007000301007387 */ /* 0x0001e80000100800 */
[----:B0-----:R-:W2:Y:S04]  /*19be0*/  LDL.LU R3, [R1+0x6cc] ;  /* 0x0006cc0001037983 */ /* 0x001ea80000300800 */
[----:B------:R-:W2:Y:S04]  /*19bf0*/  LDL.LU R246, [R1+0x6f0] ;  /* 0x0006f00001f67983 */ /* 0x000ea80000300800 */
[----:B------:R-:W2:Y:S04]  /*19c00*/  LDL.LU R247, [R1+0x6c4] ;  /* 0x0006c40001f77983 */ /* 0x000ea80000300800 */
[----:B------:R-:W2:Y:S01]  /*19c10*/  LDL.LU R248, [R1+0x6e8] ;  /* 0x0006e80001f87983 */ /* 0x000ea20000300800 */
[----:B----4-:R-:W-:-:S05]  /*19c20*/  IADD3 R23, P2, R23, UR6, RZ ;  /* 0x0000000617177c10 */ /* 0x010fca000ff5e0ff */
        /* <DEDUP_REMOVED lines=24> */
[----:B0-----:R-:W4:Y:S01]  /*19db0*/  LDL.LU R23, [R1+0x688] ;  /* 0x0006880001177983 */ /* 0x001f220000300800 */
[----:B---3--:R-:W-:-:S05]  /*19dc0*/  IADD3.X R2, R2, UR5, RZ, P3, !PT ;  /* 0x0000000502027c10 */ /* 0x008fca0009ffe4ff */
[----:B------:R0:W-:Y:S04]  /*19dd0*/  STL [R1+0x6f8], R2 ;  /* 0x0006f80201007387 */ /* 0x0001e80000100800 */
[----:B0-----:R-:W3:Y:S01]  /*19de0*/  LDL.LU R2, [R1+0x680] ;  /* 0x0006800001027983 */ /* 0x001ee20000300800 */
[----:B--2---:R-:W-:Y:S02]  /*19df0*/  IADD3 R3, P3, R3, UR6, RZ ;  /* 0x0000000603037c10 */ /* 0x004fe4000ff7e0ff */
[----:B------:R-:W-:-:S03]  /*19e00*/  IADD3.X R246, R246, UR5, RZ, P4, !PT ;  /* 0x00000005f6f67c10 */ /* 0x000fc6000a7fe4ff */
[----:B------:R0:W-:Y:S01]  /*19e10*/  STL [R1+0x6cc], R3 ;  /* 0x0006cc0301007387 */ /* 0x0001e20000100800 */
[----:B------:R-:W-:Y:S02]  /*19e20*/  IADD3 R247, P4, R247, UR6, RZ ;  /* 0x00000006f7f77c10 */ /* 0x000fe4000ff9e0ff */
[----:B------:R-:W-:Y:S01]  /*19e30*/  IADD3.X R248, R248, UR5, RZ, P5, !PT ;  /* 0x00000005f8f87c10 */ /* 0x000fe2000affe4ff */
[----:B0-----:R-:W2:Y:S04]  /*19e40*/  LDL.LU R3, [R1+0x678] ;  /* 0x0006780001037983 */ /* 0x001ea80000300800 */
[----:B------:R-:W-:Y:S01]  /*19e50*/  STL [R1+0x6f0], R246 ;  /* 0x0006f0f601007387 */ /* 0x000fe20000100800 */
[----:B----4-:R-:W-:-:S03]  /*19e60*/  IADD3 R249, P5, R249, UR6, RZ ;  /* 0x00000006f9f97c10 */ /* 0x010fc6000ffbe0ff */
        /* <DEDUP_REMOVED lines=45> */
[----:B------:R-:W-:Y:S01]  /*1a140*/  IADD3 R25, P5, R25, UR6, RZ ;  /* 0x0000000619197c10 */ /* 0x000fe2000ffbe0ff */
[----:B------:R-:W-:Y:S04]  /*1a150*/  STL [R1+0x66c], R20 ;  /* 0x00066c1401007387 */ /* 0x000fe80000100800 */
[----:B------:R-:W-:Y:S04]  /*1a160*/  STL [R1+0x690], R21 ;  /* 0x0006901501007387 */ /* 0x000fe80000100800 */
[----:B------:R0:W-:Y:S04]  /*1a170*/  STL [R1+0x65c], R25 ;  /* 0x00065c1901007387 */ /* 0x0001e80000100800 */
[----:B------:R-:W-:Y:S04]  /*1a180*/  STL [R1+0x664], R22 ;  /* 0x0006641601007387 */ /* 0x000fe80000100800 */
[----:B0-----:R-:W4:Y:S04]  /*1a190*/  LDL.LU R25, [R1+0xda4] ;  /* 0x000da40001197983 */ /* 0x001f280000300800 */
[----:B------:R-:W-:Y:S01]  /*1a1a0*/  STL [R1+0x688], R23 ;  /* 0x0006881701007387 */ /* 0x000fe20000100800 */
[----:B---3--:R-:W-:-:S02]  /*1a1b0*/  IADD3.X R2, R2, UR5, RZ, P6, !PT ;  /* 0x0000000502027c10 */ /* 0x008fc4000b7fe4ff */
[----:B------:R-:W-:-:S05]  /*1a1c0*/  IADD3 R27, P6, R27, UR6, RZ ;  /* 0x000000061b1b7c10 */ /* 0x000fca000ffde0ff */
[----:B------:R0:W-:Y:S04]  /*1a1d0*/  STL [R1+0x654], R27 ;  /* 0x0006541b01007387 */ /* 0x0001e80000100800 */
[----:B0-----:R-:W3:Y:S04]  /*1a1e0*/  LDL.LU R27, [R1+0xda0] ;  /* 0x000da000011b7983 */ /* 0x001ee80000300800 */
[----:B------:R-:W-:Y:S01]  /*1a1f0*/  STL [R1+0x680], R2 ;  /* 0x0006800201007387 */ /* 0x000fe20000100800 */
[----:B------:R-:W-:Y:S02]  /*1a200*/  IADD3.X R29, R29, UR5, RZ, P4, !PT ;  /* 0x000000051d1d7c10 */ /* 0x000fe4000a7fe4ff */
[----:B--2---:R-:W-:-:S02]  /*1a210*/  IADD3.X R3, R3, UR5, RZ, P1, !PT ;  /* 0x0000000503037c10 */ /* 0x004fc40008ffe4ff */
[----:B------:R-:W-:-:S05]  /*1a220*/  IADD3 R24, P1, R24, UR6, RZ ;  /* 0x0000000618187c10 */ /* 0x000fca000ff3e0ff */
[----:B------:R0:W-:Y:S01]  /*1a230*/  STL [R1+0x64c], R24 ;  /* 0x00064c1801007387 */ /* 0x0001e20000100800 */
[----:B------:R-:W-:-:S03]  /*1a240*/  IADD3 R30, P4, R30, UR6, RZ ;  /* 0x000000061e1e7c10 */ /* 0x000fc6000ff9e0ff */
[----:B0-----:R-:W2:Y:S04]  /*1a250*/  LDL.LU R24, [R1+0xd9c] ;  /* 0x000d9c0001187983 */ /* 0x001ea80000300800 */
[----:B------:R-:W-:Y:S01]  /*1a260*/  STL [R1+0x678], R3 ;  /* 0x0006780301007387 */ /* 0x000fe20000100800 */
[----:B------:R-:W-:Y:S02]  /*1a270*/  IADD3.X R31, R31, UR5, RZ, P5, !PT ;  /* 0x000000051f1f7c10 */ /* 0x000fe4000affe4ff */
[----:B------:R-:W-:Y:S02]  /*1a280*/  IADD3 R32, P5, R32, UR6, RZ ;  /* 0x0000000620207c10 */ /* 0x000fe4000ffbe0ff */
[----:B------:R-:W-:Y:S02]  /*1a290*/  IADD3.X R33, R33, UR5, RZ, P6, !PT ;  /* 0x0000000521217c10 */ /* 0x000fe4000b7fe4ff */
[----:B------:R-:W-:-:S02]  /*1a2a0*/  IADD3 R34, P6, R34, UR6, RZ ;  /* 0x0000000622227c10 */ /* 0x000fc4000ffde0ff */
[----:B------:R-:W-:Y:S02]  /*1a2b0*/  IADD3.X R35, R35, UR5, RZ, P1, !PT ;  /* 0x0000000523237c10 */ /* 0x000fe40008ffe4ff */
[----:B------:R-:W-:Y:S02]  /*1a2c0*/  IADD3 R36, P1, R36, UR6, RZ ;  /* 0x0000000624247c10 */ /* 0x000fe4000ff3e0ff */
        /* <DEDUP_REMOVED lines=12> */
[----:B----4-:R-:W-:Y:S02]  /*1a390*/  IADD3.X R25, R25, UR5, RZ, P2, !PT ;  /* 0x0000000519197c10 */ /* 0x010fe400097fe4ff */
[----:B------:R-:W-:-:S03]  /*1a3a0*/  IADD3 R26, P2, R26, UR6, RZ ;  /* 0x000000061a1a7c10 */ /* 0x000fc6000ff5e0ff */
[----:B------:R0:W-:Y:S04]  /*1a3b0*/  STL [R1+0x670], R25 ;  /* 0x0006701901007387 */ /* 0x0001e80000100800 */
[----:B0-----:R-:W2:Y:S04]  /*1a3c0*/  LDL.LU R25, [R1+0xd98] ;  /* 0x000d980001197983 */ /* 0x001ea80000300800 */
[----:B------:R0:W-:Y:S04]  /*1a3d0*/  STL [R1+0x644], R26 ;  /* 0x0006441a01007387 */ /* 0x0001e80000100800 */
[----:B0-----:R-:W2:Y:S01]  /*1a3e0*/  LDL.LU R26, [R1+0xd94] ;  /* 0x000d9400011a7983 */ /* 0x001ea20000300800 */
[----:B------:R-:W-:-:S02]  /*1a3f0*/  IADD3.X R37, R37, UR5, RZ, P2, !PT ;  /* 0x0000000525257c10 */ /* 0x000fc400097fe4ff */
[----:B------:R-:W-:-:S04]  /*1a400*/  IADD3 R38, P2, R38, UR6, RZ ;  /* 0x0000000626267c10 */ /* 0x000fc8000ff5e0ff */
        /* <DEDUP_REMOVED lines=17> */
[----:B---3--:R-:W-:-:S02]  /*1a520*/  IADD3.X R27, R27, UR5, RZ, P3, !PT ;  /* 0x000000051b1b7c10 */ /* 0x008fc40009ffe4ff */
[----:B------:R-:W-:-:S03]  /*1a530*/  IADD3 R28, P3, R28, UR6, RZ ;  /* 0x000000061c1c7c10 */ /* 0x000fc6000ff7e0ff */
        /* <DEDUP_REMOVED lines=11> */
[----:B------:R-:W-:-:S03]  /*1a5f0*/  IADD3.X R39, R39, UR5, RZ, P3, !PT ;  /* 0x0000000527277c10 */ /* 0x000fc60009ffe4ff */
[----:B0-----:R-:W2:Y:S04]  /*1a600*/  LDL.LU R32, [R1+0xd7c] ;  /* 0x000d7c0001207983 */ /* 0x001ea80000300800 */
[----:B------:R0:W-:Y:S01]  /*1a610*/  STL [R1+0x650], R33 ;  /* 0x0006502101007387 */ /* 0x0001e20000100800 */
[----:B------:R-:W-:-:S03]  /*1a620*/  IADD3 R40, P3, R40, UR6, RZ ;  /* 0x0000000628287c10 */ /* 0x000fc6000ff7e0ff */
        /* <DEDUP_REMOVED lines=88> */
[----:B------:R-:W3:Y:S04]  /*1abb0*/  LDL.LU R20, [R1+0xb70] ;  /* 0x000b700001147983 */ /* 0x000ee80000300800 */
[----:B------:R0:W-:Y:S04]  /*1abc0*/  STL [R1+0xba8], R74 ;  /* 0x000ba84a01007387 */ /* 0x0001e80000100800 */
[----:B0-----:R-:W2:Y:S04]  /*1abd0*/  LDL.LU R74, [R1+0xcd4] ;  /* 0x000cd400014a7983 */ /* 0x001ea80000300800 */
[----:B------:R-:W4:Y:S04]  /*1abe0*/  LDL.LU R11, [R1+0xb94] ;  /* 0x000b9400010b7983 */ /* 0x000f280000300800 */
[----:B------:R-:W2:Y:S04]  /*1abf0*/  LDL.LU R12, [R1+0xb68] ;  /* 0x000b6800010c7983 */ /* 0x000ea80000300800 */
[----:B------:R-:W2:Y:S04]  /*1ac00*/  LDL.LU R21, [R1+0xb8c] ;  /* 0x000b8c0001157983 */ /* 0x000ea80000300800 */
[----:B------:R0:W-:Y:S04]  /*1ac10*/  STL [R1+0x5b0], R75 ;  /* 0x0005b04b01007387 */ /* 0x0001e80000100800 */
[----:B0-----:R-:W2:Y:S04]  /*1ac20*/  LDL.LU R75, [R1+0xcd0] ;  /* 0x000cd000014b7983 */ /* 0x001ea80000300800 */
[----:B------:R0:W-:Y:S04]  /*1ac30*/  STL [R1+0xba0], R76 ;  /* 0x000ba04c01007387 */ /* 0x0001e80000100800 */
[----:B0-----:R-:W2:Y:S04]  /*1ac40*/  LDL.LU R76, [R1+0xccc] ;  /* 0x000ccc00014c7983 */ /* 0x001ea80000300800 */
[----:B------:R-:W2:Y:S04]  /*1ac50*/  LDL.LU R13, [R1+0xb60] ;  /* 0x000b6000010d7983 */ /* 0x000ea80000300800 */
[----:B------:R-:W2:Y:S04]  /*1ac60*/  LDL.LU R14, [R1+0xb84] ;  /* 0x000b8400010e7983 */ /* 0x000ea80000300800 */
[----:B------:R-:W2:Y:S01]  /*1ac70*/  LDL.LU R22, [R1+0xb58] ;  /* 0x000b580001167983 */ /* 0x000ea20000300800 */
[----:B------:R-:W-:-:S02]  /*1ac80*/  IADD3.X R77, R77, UR5, RZ, P4, !PT ;  /* 0x000000054d4d7c10 */ /* 0x000fc4000a7fe4ff */
[----:B------:R-:W-:Y:S02]  /*1ac90*/  IADD3 R78, P4, R78, UR6, RZ ;  /* 0x000000064e4e7c10 */ /* 0x000fe4000ff9e0ff */
[----:B------:R-:W-:Y:S01]  /*1aca0*/  IADD3.X R79, R79, UR5, RZ, P5, !PT ;  /* 0x000000054f4f7c10 */ /* 0x000fe2000affe4ff */
[----:B------:R0:W-:Y:S01]  /*1acb0*/  STL [R1+0xbc4], R77 ;  /* 0x000bc44d01007387 */ /* 0x0001e20000100800 */
[----:B------:R-:W-:-:S03]  /*1acc0*/  IADD3 R80, P5, R80, UR6, RZ ;  /* 0x0000000650507c10 */ /* 0x000fc6000ffbe0ff */
[----:B0-----:R-:W2:Y:S04]  /*1acd0*/  LDL.LU R77, [R1+0xcc8] ;  /* 0x000cc800014d7983 */ /* 0x001ea80000300800 */
[----:B------:R-:W2:Y:S04]  /*1ace0*/  LDL.LU R18, [R1+0xb7c] ;  /* 0x000b7c0001127983 */ /* 0x000ea80000300800 */
[----:B------:R-:W2:Y:S04]  /*1acf0*/  LDL.LU R23, [R1+0xb50] ;  /* 0x000b500001177983 */ /* 0x000ea80000300800 */
[----:B------:R0:W-:Y:S01]  /*1ad00*/  STL [R1+0xb98], R78 ;  /* 0x000b984e01007387 */ /* 0x0001e20000100800 */
[----:B------:R-:W-:-:S03]  /*1ad10*/  IADD3.X R81, R81, UR5, RZ, P6, !PT ;  /* 0x0000000551517c10 */ /* 0x000fc6000b7fe4ff */
[----:B0-----:R-:W2:Y:S04]  /*1ad20*/  LDL.LU R78, [R1+0xcc4] ;  /* 0x000cc400014e7983 */ /* 0x001ea80000300800 */
[----:B------:R0:W-:Y:S01]  /*1ad30*/  STL [R1+0xbbc], R79 ;  /* 0x000bbc4f01007387 */ /* 0x0001e20000100800 */
[----:B------:R-:W-:-:S03]  /*1ad40*/  IADD3 R82, P6, R82, UR6, RZ ;  /* 0x0000000652527c10 */ /* 0x000fc6000ffde0ff */
[----:B0-----:R-:W2:Y:S04]  /*1ad50*/  LDL.LU R79, [R1+0xcc0] ;  /* 0x000cc000014f7983 */ /* 0x001ea80000300800 */
[----:B------:R-:W2:Y:S04]  /*1ad60*/  LDL.LU R15, [R1+0xb74] ;  /* 0x000b7400010f7983 */ /* 0x000ea80000300800 */
[----:B------:R-:W2:Y:S04]  /*1ad70*/  LDL.LU R16, [R1+0xb48] ;  /* 0x000b480001107983 */ /* 0x000ea80000300800 */
[----:B------:R-:W2:Y:S04]  /*1ad80*/  LDL.LU R17, [R1+0xb6c] ;  /* 0x000b6c0001117983 */ /* 0x000ea80000300800 */
[----:B------:R-:W2:Y:S01]  /*1ad90*/  LDL.LU R2, [R1+0xb40] ;  /* 0x000b400001027983 */ /* 0x000ea20000300800 */
[----:B------:R-:W-:-:S03]  /*1ada0*/  IADD3.X R83, R83, UR5, RZ, P1, !PT ;  /* 0x0000000553537c10 */ /* 0x000fc60008ffe4ff */
[----:B------:R0:W-:Y:S01]  /*1adb0*/  STL [R1+0xb90], R80 ;  /* 0x000b905001007387 */ /* 0x0001e20000100800 */
[----:B------:R-:W-:Y:S02]  /*1adc0*/  IADD3 R84, P1, R84, UR6, RZ ;  /* 0x0000000654547c10 */ /* 0x000fe4000ff3e0ff */
[----:B------:R-:W-:Y:S01]  /*1add0*/  IADD3.X R85, R85, UR5, RZ, P2, !PT ;  /* 0x0000000555557c10 */ /* 0x000fe200097fe4ff */
[----:B0-----:R-:W2:Y:S04]  /*1ade0*/  LDL.LU R80, [R1+0xcbc] ;  /* 0x000cbc0001507983 */ /* 0x001ea80000300800 */
        /* <DEDUP_REMOVED lines=17> */
[----:B0-----:R-:W2:Y:S01]  /*1af00*/  LDL.LU R87, [R1+0xca0] ;  /* 0x000ca00001577983 */ /* 0x001ea20000300800 */
[----:B---3--:R-:W-:-:S05]  /*1af10*/  IADD3 R20, P3, R20, UR6, RZ ;  /* 0x0000000614147c10 */ /* 0x008fca000ff7e0ff */
[----:B------:R0:W-:Y:S04]  /*1af20*/  STL [R1+0xb70], R20 ;  /* 0x000b701401007387 */ /* 0x0001e80000100800 */
[----:B0-----:R-:W3:Y:S01]  /*1af30*/  LDL.LU R20, [R1+0xb5c] ;  /* 0x000b5c0001147983 */ /* 0x001ee20000300800 */
[----:B----4-:R-:W-:Y:S02]  /*1af40*/  IADD3.X R11, R11, UR5, RZ, P4, !PT ;  /* 0x000000050b0b7c10 */ /* 0x010fe4000a7fe4ff */
[----:B--2---:R-:W-:Y:S02]  /*1af50*/  IADD3.X R21, R21, UR5, RZ, P5, !PT ;  /* 0x0000000515157c10 */ /* 0x004fe4000affe4ff */
[----:B------:R-:W-:-:S03]  /*1af60*/  IADD3 R12, P4, R12, UR6, RZ ;  /* 0x000000060c0c7c10 */ /* 0x000fc6000ff9e0ff */
[----:B------:R0:W-:Y:S04]  /*1af70*/  STL [R1+0xb8c], R21 ;  /* 0x000b8c1501007387 */ /* 0x0001e80000100800 */
[----:B------:R-:W-:Y:S04]  /*1af80*/  STL [R1+0xb94], R11 ;  /* 0x000b940b01007387 */ /* 0x000fe80000100800 */
[----:B0-----:R-:W2:Y:S04]  /*1af90*/  LDL.LU R21, [R1+0xb30] ;  /* 0x000b300001157983 */ /* 0x001ea80000300800 */
[----:B------:R-:W-:Y:S01]  /*1afa0*/  STL [R1+0xb68], R12 ;  /* 0x000b680c01007387 */ /* 0x000fe20000100800 */
[----:B------:R-:W-:-:S02]  /*1afb0*/  IADD3 R13, P5, R13, UR6, RZ ;  /* 0x000000060d0d7c10 */ /* 0x000fc4000ffbe0ff */
[----:B------:R-:W-:Y:S02]  /*1afc0*/  IADD3.X R14, R14, UR5, RZ, P6, !PT ;  /* 0x000000050e0e7c10 */ /* 0x000fe4000b7fe4ff */
[----:B------:R-:W-:-:S05]  /*1afd0*/  IADD3 R22, P6, R22, UR6, RZ ;  /* 0x0000000616167c10 */ /* 0x000fca000ffde0ff */
[----:B------:R0:W-:Y:S04]  /*1afe0*/  STL [R1+0xb58], R22 ;  /* 0x000b581601007387 */ /* 0x0001e80000100800 */
[----:B------:R-:W-:Y:S04]  /*1aff0*/  STL [R1+0xb60], R13 ;  /* 0x000b600d01007387 */ /* 0x000fe80000100800 */
[----:B0-----:R-:W4:Y:S01]  /*1b000*/  LDL.LU R22, [R1+0xb54] ;  /* 0x000b540001167983 */ /* 0x001f220000300800 */
[----:B------:R-:W-:-:S03]  /*1b010*/  IADD3.X R18, R18, UR5, RZ, P1, !PT ;  /* 0x0000000512127c10 */ /* 0x000fc60008ffe4ff */
[----:B------:R-:W-:Y:S01]  /*1b020*/  STL [R1+0xb84], R14 ;  /* 0x000b840e01007387 */ /* 0x000fe20000100800 */
[----:B------:R-:W-:-:S03]  /*1b030*/  IADD3 R23, P1, R23, UR6, RZ ;  /* 0x0000000617177c10 */ /* 0x000fc6000ff3e0ff */
[----:B------:R0:W-:Y:S04]  /*1b040*/  STL [R1+0xb7c], R18 ;  /* 0x000b7c1201007387 */ /* 0x0001e80000100800 */
[----:B0-----:R-:W4:Y:S04]  /*1b050*/  LDL.LU R18, [R1+0xb28] ;  /* 0x000b280001127983 */ /* 0x001f280000300800 */
[----:B------:R0:W-:Y:S04]  /*1b060*/  STL [R1+0xb50], R23 ;  /* 0x000b501701007387 */ /* 0x0001e80000100800 */
[----:B0-----:R-:W4:Y:S01]  /*1b070*/  LDL.LU R23, [R1+0xb4c] ;  /* 0x000b4c0001177983 */ /* 0x001f220000300800 */
[----:B------:R-:W-:-:S02]  /*1b080*/  IADD3.X R15, R15, UR5, RZ, P2, !PT ;  /* 0x000000050f0f7c10 */ /* 0x000fc400097fe4ff */
[----:B------:R-:W-:-:S03]  /*1b090*/  IADD3 R16, P2, R16, UR6, RZ ;  /* 0x0000000610107c10 */ /* 0x000fc6000ff5e0ff */
[----:B------:R-:W-:Y:S01]  /*1b0a0*/  STL [R1+0xb74], R15 ;  /* 0x000b740f01007387 */ /* 0x000fe20000100800 */
[----:B------:R-:W-:-:S03]  /*1b0b0*/  IADD3.X R17, R17, UR5, RZ, P3, !PT ;  /* 0x0000000511117c10 */ /* 0x000fc60009ffe4ff */
[----:B------:R-:W4:Y:S01]  /*1b0c0*/  LDL.LU R251, [R1+0xb20] ;  /* 0x000b200001fb7983 */ /* 0x000f220000300800 */
[----:B------:R-:W-:-:S03]  /*1b0d0*/  IADD3 R2, P3, R2, UR6, RZ ;  /* 0x0000000602027c10 */ /* 0x000fc6000ff7e0ff */
[----:B------:R-:W-:Y:S04]  /*1b0e0*/  STL [R1+0xb48], R16 ;  /* 0x000b481001007387 */ /* 0x000fe80000100800 */
[----:B------:R0:W-:Y:S04]  /*1b0f0*/  STL [R1+0xb40], R2 ;  /* 0x000b400201007387 */ /* 0x0001e80000100800 */
[----:B------:R-:W-:Y:S04]  /*1b100*/  STL [R1+0xb6c], R17 ;  /* 0x000b6c1101007387 */ /* 0x000fe80000100800 */
[----:B0-----:R-:W4:Y:S01]  /*1b110*/  LDL.LU R2, [R1+0xb44] ;  /* 0x000b440001027983 */ /* 0x001f220000300800 */
[----:B------:R-:W-:-:S05]  /*1b120*/  IADD3.X R3, R3, UR5, RZ, P4, !PT ;  /* 0x0000000503037c10 */ /* 0x000fca000a7fe4ff */
[----:B------:R0:W-:Y:S01]  /*1b130*/  STL [R1+0xb64], R3 ;  /* 0x000b640301007387 */ /* 0x0001e20000100800 */
[----:B------:R-:W-:-:S03]  /*1b140*/  IADD3 R19, P4, R19, UR6, RZ ;  /* 0x0000000613137c10 */ /* 0x000fc6000ff9e0ff */
        /* <DEDUP_REMOVED lines=9> */
[----:B0-----:R-:W4:Y:S04]  /*1b1e0*/  LDL.LU R19, [R1+0xaf8] ;  /* 0x000af80001137983 */ /* 0x001f280000300800 */
[----:B------:R-:W4:Y:S04]  /*1b1f0*/  LDL.LU R10, [R1+0xb1c] ;  /* 0x000b1c00010a7983 */ /* 0x000f280000300800 */
[----:B------:R-:W4:Y:S01]  /*1b200*/  LDL.LU R11, [R1+0xaf0] ;  /* 0x000af000010b7983 */ /* 0x000f220000300800 */
[----:B---3--:R-:W-:-:S05]  /*1b210*/  IADD3.X R20, R20, UR5, RZ, P5, !PT ;  /* 0x0000000514147c10 */ /* 0x008fca000affe4ff */
[----:B------:R0:W-:Y:S04]  /*1b220*/  STL [R1+0xb5c], R20 ;  /* 0x000b5c1401007387 */ /* 0x0001e80000100800 */
[----:B0-----:R-:W3:Y:S04]  /*1b230*/  LDL.LU R20, [R1+0xb14] ;  /* 0x000b140001147983 */ /* 0x001ee80000300800 */
[----:B------:R-:W3:Y:S04]  /*1b240*/  LDL.LU R12, [R1+0xae8] ;  /* 0x000ae800010c7983 */ /* 0x000ee80000300800 */
[----:B------:R-:W3:Y:S01]  /*1b250*/  LDL.LU R13, [R1+0xb0c] ;  /* 0x000b0c00010d7983 */ /* 0x000ee20000300800 */
[----:B--2---:R-:W-:-:S03]  /*1b260*/  IADD3 R21, P5, R21, UR6, RZ ;  /* 0x0000000615157c10 */ /* 0x004fc6000ffbe0ff */
[----:B------:R-:W2:Y:S04]  /*1b270*/  LDL.LU R14, [R1+0xae0] ;  /* 0x000ae000010e7983 */ /* 0x000ea80000300800 */
[----:B------:R0:W-:Y:S04]  /*1b280*/  STL [R1+0xb30], R21 ;  /* 0x000b301501007387 */ /* 0x0001e80000100800 */
[----:B0-----:R-:W2:Y:S04]  /*1b290*/  LDL.LU R21, [R1+0xb04] ;  /* 0x000b040001157983 */ /* 0x001ea80000300800 */
[----:B------:R-:W2:Y:S01]  /*1b2a0*/  LDL.LU R17, [R1+0xad8] ;  /* 0x000ad80001117983 */ /* 0x000ea20000300800 */
[----:B----4-:R-:W-:-:S05]  /*1b2b0*/  IADD3.X R22, R22, UR5, RZ, P6, !PT ;  /* 0x0000000516167c10 */ /* 0x010fca000b7fe4ff */
[----:B------:R0:W-:Y:S04]  /*1b2c0*/  STL [R1+0xb54], R22 ;  /* 0x000b541601007387 */ /* 0x0001e80000100800 */
[----:B0-----:R-:W4:Y:S04]  /*1b2d0*/  LDL.LU R22, [R1+0xafc] ;  /* 0x000afc0001167983 */ /* 0x001f280000300800 */
[----:B------:R-:W4:Y:S01]  /*1b2e0*/  LDL.LU R15, [R1+0xad0] ;  /* 0x000ad000010f7983 */ /* 0x000f220000300800 */
[----:B------:R-:W-:-:S03]  /*1b2f0*/  IADD3 R18, P6, R18, UR6, RZ ;  /* 0x0000000612127c10 */ /* 0x000fc6000ffde0ff */
[----:B------:R-:W4:Y:S04]  /*1b300*/  LDL.LU R16, [R1+0xaf4] ;  /* 0x000af40001107983 */ /* 0x000f280000300800 */
[----:B------:R0:W-:Y:S01]  /*1b310*/  STL [R1+0xb28], R18 ;  /* 0x000b281201007387 */ /* 0x0001e20000100800 */
[----:B------:R-:W-:-:S03]  /*1b320*/  IADD3.X R23, R23, UR5, RZ, P1, !PT ;  /* 0x0000000517177c10 */ /* 0x000fc60008ffe4ff */
[----:B0-----:R-:W4:Y:S04]  /*1b330*/  LDL.LU R18, [R1+0xac8] ;  /* 0x000ac80001127983 */ /* 0x001f280000300800 */
[----:B------:R0:W-:Y:S04]  /*1b340*/  STL [R1+0xb4c], R23 ;  /* 0x000b4c1701007387 */ /* 0x0001e80000100800 */
[----:B0-----:R-:W4:Y:S01]  /*1b350*/  LDL.LU R23, [R1+0xaec] ;  /* 0x000aec0001177983 */ /* 0x001f220000300800 */
[----:B------:R-:W-:Y:S02]  /*1b360*/  IADD3 R251, P1, R251, UR6, RZ ;  /* 0x00000006fbfb7c10 */ /* 0x000fe4000ff3e0ff */
[----:B------:R-:W-:-:S05]  /*1b370*/  IADD3.X R2, R2, UR5, RZ, P2, !PT ;  /* 0x0000000502027c10 */ /* 0x000fca00097fe4ff */
[----:B------:R0:W-:Y:S04]  /*1b380*/  STL [R1+0xb44], R2 ;  /* 0x000b440201007387 */ /* 0x0001e80000100800 */
[----:B0-----:R-:W4:Y:S04]  /*1b390*/  LDL.LU R2, [R1+0xac0] ;  /* 0x000ac00001027983 */ /* 0x001f280000300800 */
[----:B------:R-:W-:Y:S01]  /*1b3a0*/  STL [R1+0xb20], R251 ;  /* 0x000b20fb01007387 */ /* 0x000fe20000100800 */
[----:B------:R-:W-:Y:S02]  /*1b3b0*/  IADD3 R3, P2, R3, UR6, RZ ;  /* 0x0000000603037c10 */ /* 0x000fe4000ff5e0ff */
[----:B------:R-:W-:-:S03]  /*1b3c0*/  IADD3.X R252, R252, UR5, RZ, P3, !PT ;  /* 0x00000005fcfc7c10 */ /* 0x000fc60009ffe4ff */
[----:B------:R0:W-:Y:S01]  /*1b3d0*/  STL [R1+0xb18], R3 ;  /* 0x000b180301007387 */ /* 0x0001e20000100800 */
[----:B------:R-:W-:Y:S02]  /*1b3e0*/  IADD3 R4, P3, R4, UR6, RZ ;  /* 0x0000000604047c10 */ /* 0x000fe4000ff7e0ff */
[----:B------:R-:W-:Y:S01]  /*1b3f0*/  IADD3.X R5, R5, UR5, RZ, P4, !PT ;  /* 0x0000000505057c10 */ /* 0x000fe2000a7fe4ff */
[----:B0-----:R-:W4:Y:S01]  /*1b400*/  LDL.LU R3, [R1+0xae4] ;  /* 0x000ae40001037983 */ /* 0x001f220000300800 */
        /* <DEDUP_REMOVED lines=11> */
[----:B------:R0:W-:Y:S04]  /*1b4c0*/  STL [R1+0xaf8], R19 ;  /* 0x000af81301007387 */ /* 0x0001e80000100800 */
[----:B------:R-:W-:Y:S01]  /*1b4d0*/  STL [R1+0xb00], R8 ;  /* 0x000b000801007387 */ /* 0x000fe20000100800 */
[----:B------:R-:W-:-:S03]  /*1b4e0*/  IADD3 R11, P1, R11, UR6, RZ ;  /* 0x000000060b0b7c10 */ /* 0x000fc6000ff3e0ff */
[----:B0-----:R-:W4:Y:S04]  /*1b4f0*/  LDL.LU R19, [R1+0xab8] ;  /* 0x000ab80001137983 */ /* 0x001f280000300800 */
[----:B------:R-:W-:Y:S01]  /*1b500*/  STL [R1+0xb24], R9 ;  /* 0x000b240901007387 */ /* 0x000fe20000100800 */
[----:B---3--:R-:W-:Y:S02]  /*1b510*/  IADD3.X R20, R20, UR5, RZ, P2, !PT ;  /* 0x0000000514147c10 */ /* 0x008fe400097fe4ff */
[----:B------:R-:W-:-:S03]  /*1b520*/  IADD3 R12, P2, R12, UR6, RZ ;  /* 0x000000060c0c7c10 */ /* 0x000fc6000ff5e0ff */
[----:B------:R0:W-:Y:S04]  /*1b530*/  STL [R1+0xb14], R20 ;  /* 0x000b141401007387 */ /* 0x0001e80000100800 */
[----:B------:R-:W-:Y:S01]  /*1b540*/  STL [R1+0xb1c], R10 ;  /* 0x000b1c0a01007387 */ /* 0x000fe20000100800 */
[----:B------:R-:W-:-:S03]  /*1b550*/  IADD3.X R13, R13, UR5, RZ, P3, !PT ;  /* 0x000000050d0d7c10 */ /* 0x000fc60009ffe4ff */
[----:B0-----:R-:W3:Y:S01]  /*1b560*/  LDL.LU R20, [R1+0xadc] ;  /* 0x000adc0001147983 */ /* 0x001ee20000300800 */
[----:B--2---:R-:W-:-:S03]  /*1b570*/  IADD3 R14, P3, R14, UR6, RZ ;  /* 0x000000060e0e7c10 */ /* 0x004fc6000ff7e0ff */
[----:B------:R-:W-:Y:S01]  /*1b580*/  STL [R1+0xaf0], R11 ;  /* 0x000af00b01007387 */ /* 0x000fe20000100800 */
[----:B------:R-:W-:-:S03]  /*1b590*/  IADD3.X R21, R21, UR5, RZ, P4, !PT ;  /* 0x0000000515157c10 */ /* 0x000fc6000a7fe4ff */
[----:B------:R-:W-:Y:S01]  /*1b5a0*/  STL [R1+0xae8], R12 ;  /* 0x000ae80c01007387 */ /* 0x000fe20000100800 */
[----:B------:R-:W-:-:S03]  /*1b5b0*/  IADD3 R17, P4, R17, UR6, RZ ;  /* 0x0000000611117c10 */ /* 0x000fc6000ff9e0ff */
[----:B------:R0:W-:Y:S04]  /*1b5c0*/  STL [R1+0xb04], R21 ;  /* 0x000b041501007387 */ /* 0x0001e80000100800 */
[----:B------:R-:W-:Y:S04]  /*1b5d0*/  STL [R1+0xb0c], R13 ;  /* 0x000b0c0d01007387 */ /* 0x000fe80000100800 */
[----:B0-----:R-:W2:Y:S04]  /*1b5e0*/  LDL.LU R21, [R1+0xab0] ;  /* 0x000ab00001157983 */ /* 0x001ea80000300800 */
[----:B------:R-:W-:Y:S04]  /*1b5f0*/  STL [R1+0xae0], R14 ;  /* 0x000ae00e01007387 */ /* 0x000fe80000100800 */
[----:B------:R0:W-:Y:S04]  /*1b600*/  STL [R1+0xad8], R17 ;  /* 0x000ad81101007387 */ /* 0x0001e80000100800 */
[----:B0-----:R-:W2:Y:S01]  /*1b610*/  LDL.LU R17, [R1+0xad4] ;  /* 0x000ad40001117983 */ /* 0x001ea20000300800 */
[----:B----4-:R-:W-:-:S05]  /*1b620*/  IADD3.X R22, R22, UR5, RZ, P5, !PT ;  /* 0x0000000516167c10 */ /* 0x010fca000affe4ff */
[----:B------:R0:W-:Y:S04]  /*1b630*/  STL [R1+0xafc], R22 ;  /* 0x000afc1601007387 */ /* 0x0001e80000100800 */
[----:B0-----:R-:W4:Y:S01]  /*1b640*/  LDL.LU R22, [R1+0xaa8] ;  /* 0x000aa80001167983 */ /* 0x001f220000300800 */
[----:B------:R-:W-:Y:S02]  /*1b650*/  IADD3 R15, P5, R15, UR6, RZ ;  /* 0x000000060f0f7c10 */ /* 0x000fe4000ffbe0ff */
[----:B------:R-:W-:-:S03]  /*1b660*/  IADD3.X R16, R16, UR5, RZ, P6, !PT ;  /* 0x0000000510107c10 */ /* 0x000fc6000b7fe4ff */
[----:B------:R-:W-:Y:S01]  /*1b670*/  STL [R1+0xad0], R15 ;  /* 0x000ad00f01007387 */ /* 0x000fe20000100800 */
[----:B------:R-:W-:-:S03]  /*1b680*/  IADD3 R18, P6, R18, UR6, RZ ;  /* 0x0000000612127c10 */ /* 0x000fc6000ffde0ff */
[----:B------:R-:W4:Y:S04]  /*1b690*/  LDL.LU R251, [R1+0xacc] ;  /* 0x000acc0001fb7983 */ /* 0x000f280000300800 */
[----:B------:R-:W-:Y:S01]  /*1b6a0*/  STL [R1+0xaf4], R16 ;  /* 0x000af41001007387 */ /* 0x000fe20000100800 */
[----:B------:R-:W-:-:S05]  /*1b6b0*/  IADD3.X R23, R23, UR5, RZ, P1, !PT ;  /* 0x0000000517177c10 */ /* 0x000fca0008ffe4ff */
[----:B------:R0:W-:Y:S04]  /*1b6c0*/  STL [R1+0xaec], R23 ;  /* 0x000aec1701007387 */ /* 0x0001e80000100800 */
[----:B------:R-:W-:Y:S04]  /*1b6d0*/  STL [R1+0xac8], R18 ;  /* 0x000ac81201007387 */ /* 0x000fe80000100800 */
[----:B0-----:R-:W4:Y:S01]  /*1b6e0*/  LDL.LU R23, [R1+0xaa0] ;  /* 0x000aa00001177983 */ /* 0x001f220000300800 */
[----:B------:R-:W-:-:S05]  /*1b6f0*/  IADD3 R2, P1, R2, UR6, RZ ;  /* 0x0000000602027c10 */ /* 0x000fca000ff3e0ff */
[----:B------:R0:W-:Y:S04]  /*1b700*/  STL [R1+0xac0], R2 ;  /* 0x000ac00201007387 */ /* 0x0001e80000100800 */
[----:B0-----:R-:W4:Y:S04]  /*1b710*/  LDL.LU R2, [R1+0xac4] ;  /* 0x000ac40001027983 */ /* 0x001f280000300800 */
[----:B------:R-:W4:Y:S04]  /*1b720*/  LDL.LU R252, [R1+0xa98] ;  /* 0x000a980001fc7983 */ /* 0x000f280000300800 */
[----:B------:R-:W4:Y:S04]  /*1b730*/  LDL.LU R4, [R1+0xabc] ;  /* 0x000abc0001047983 */ /* 0x000f280000300800 */
[----:B------:R-:W4:Y:S01]  /*1b740*/  LDL.LU R5, [R1+0xa90] ;  /* 0x000a900001057983 */ /* 0x000f220000300800 */
[----:B------:R-:W-:-:S05]  /*1b750*/  IADD3.X R3, R3, UR5, RZ, P2, !PT ;  /* 0x0000000503037c10 */ /* 0x000fca00097fe4ff */
        /* <DEDUP_REMOVED lines=8> */
[----:B------:R-:W-:-:S03]  /*1b7e0*/  IADD3 R19, P2, R19, UR6, RZ ;  /* 0x0000000613137c10 */ /* 0x000fc6000ff5e0ff */
[----:B------:R-:W4:Y:S04]  /*1b7f0*/  LDL.LU R18, [R1+0xa70] ;  /* 0x000a700001127983 */ /* 0x000f280000300800 */
[----:B------:R0:W-:Y:S04]  /*1b800*/  STL [R1+0xab8], R19 ;  /* 0x000ab81301007387 */ /* 0x0001e80000100800 */
[----:B------:R-:W4:Y:S04]  /*1b810*/  LDL.LU R12, [R1+0xa94] ;  /* 0x000a9400010c7983 */ /* 0x000f280000300800 */
[----:B------:R-:W4:Y:S04]  /*1b820*/  LDL.LU R13, [R1+0xa68] ;  /* 0x000a6800010d7983 */ /* 0x000f280000300800 */
[----:B------:R-:W4:Y:S01]  /*1b830*/  LDL.LU R14, [R1+0xa8c] ;  /* 0x000a8c00010e7983 */ /* 0x000f220000300800 */
[----:B---3--:R-:W-:-:S05]  /*1b840*/  IADD3.X R20, R20, UR5, RZ, P3, !PT ;  /* 0x0000000514147c10 */ /* 0x008fca0009ffe4ff */
[----:B------:R1:W-:Y:S04]  /*1b850*/  STL [R1+0xadc], R20 ;  /* 0x000adc1401007387 */ /* 0x0003e80000100800 */
[----:B0-----:R-:W3:Y:S04]  /*1b860*/  LDL.LU R19, [R1+0xa60] ;  /* 0x000a600001137983 */ /* 0x001ee80000300800 */
[----:B-1----:R-:W3:Y:S01]  /*1b870*/  LDL.LU R20, [R1+0xa84] ;  /* 0x000a840001147983 */ /* 0x002ee20000300800 */
[----:B--2---:R-:W-:-:S05]  /*1b880*/  IADD3 R21, P3, R21, UR6, RZ ;  /* 0x0000000615157c10 */ /* 0x004fca000ff7e0ff */
[----:B------:R0:W-:Y:S04]  /*1b890*/  STL [R1+0xab0], R21 ;  /* 0x000ab01501007387 */ /* 0x0001e80000100800 */
[----:B0-----:R-:W2:Y:S01]  /*1b8a0*/  LDL.LU R21, [R1+0xa58] ;  /* 0x000a580001157983 */ /* 0x001ea20000300800 */
[----:B------:R-:W-:-:S03]  /*1b8b0*/  IADD3.X R17, R17, UR5, RZ, P4, !PT ;  /* 0x0000000511117c10 */ /* 0x000fc6000a7fe4ff */
[----:B------:R-:W2:Y:S04]  /*1b8c0*/  LDL.LU R15, [R1+0xa7c] ;  /* 0x000a7c00010f7983 */ /* 0x000ea80000300800 */
[----:B------:R-:W2:Y:S04]  /*1b8d0*/  LDL.LU R16, [R1+0xa50] ;  /* 0x000a500001107983 */ /* 0x000ea80000300800 */
[----:B------:R0:W-:Y:S04]  /*1b8e0*/  STL [R1+0xad4], R17 ;  /* 0x000ad41101007387 */ /* 0x0001e80000100800 */
[----:B0-----:R-:W2:Y:S01]  /*1b8f0*/  LDL.LU R17, [R1+0xa74] ;  /* 0x000a740001117983 */ /* 0x001ea20000300800 */
[----:B----4-:R-:W-:-:S05]  /*1b900*/  IADD3 R22, P4, R22, UR6, RZ ;  /* 0x0000000616167c10 */ /* 0x010fca000ff9e0ff */
[----:B------:R0:W-:Y:S04]  /*1b910*/  STL [R1+0xaa8], R22 ;  /* 0x000aa81601007387 */ /* 0x0001e80000100800 */
[----:B0-----:R-:W4:Y:S01]  /*1b920*/  LDL.LU R22, [R1+0xa48] ;  /* 0x000a480001167983 */ /* 0x001f220000300800 */
[----:B------:R-:W-:Y:S02]  /*1b930*/  IADD3.X R251, R251, UR5, RZ, P5, !PT ;  /* 0x00000005fbfb7c10 */ /* 0x000fe4000affe4ff */
[----:B------:R-:W-:-:S05]  /*1b940*/  IADD3 R23, P5, R23, UR6, RZ ;  /* 0x0000000617177c10 */ /* 0x000fca000ffbe0ff */
[----:B------:R0:W-:Y:S04]  /*1b950*/  STL [R1+0xaa0], R23 ;  /* 0x000aa01701007387 */ /* 0x0001e80000100800 */
[----:B0-----:R-:W4:Y:S04]  /*1b960*/  LDL.LU R23, [R1+0xa6c] ;  /* 0x000a6c0001177983 */ /* 0x001f280000300800 */
[----:B------:R-:W-:Y:S01]  /*1b970*/  STL [R1+0xacc], R251 ;  /* 0x000accfb01007387 */ /* 0x000fe20000100800 */
[----:B------:R-:W-:Y:S02]  /*1b980*/  IADD3.X R2, R2, UR5, RZ, P6, !PT ;  /* 0x0000000502027c10 */ /* 0x000fe4000b7fe4ff */
[----:B------:R-:W-:-:S03]  /*1b990*/  IADD3 R252, P6, R252, UR6, RZ ;  /* 0x00000006fcfc7c10 */ /* 0x000fc6000ffde0ff */
[----:B------:R0:W-:Y:S01]  /*1b9a0*/  STL [R1+0xac4], R2 ;  /* 0x000ac40201007387 */ /* 0x0001e20000100800 */
[----:B------:R-:W-:Y:S02]  /*1b9b0*/  IADD3.X R4, R4, UR5, RZ, P1, !PT ;  /* 0x0000000504047c10 */ /* 0x000fe40008ffe4ff */
[----:B------:R-:W-:Y:S01]  /*1b9c0*/  IADD3 R5, P1, R5, UR6, RZ ;  /* 0x0000000605057c10 */ /* 0x000fe2000ff3e0ff */
[----:B0-----:R-:W4:Y:S04]  /*1b9d0*/  LDL.LU R2, [R1+0xa40] ;  /* 0x000a400001027983 */ /* 0x001f280000300800 */
        /* <DEDUP_REMOVED lines=10> */
[----:B------:R-:W-:-:S03]  /*1ba80*/  IADD3 R10, P4, R10, UR6, RZ ;  /* 0x000000060a0a7c10 */ /* 0x000fc6000ff9e0ff */
[----:B------:R0:W-:Y:S01]  /*1ba90*/  STL [R1+0xaa4], R3 ;  /* 0x000aa40301007387 */ /* 0x0001e20000100800 */
[----:B------:R-:W-:-:S03]  /*1baa0*/  IADD3.X R11, R11, UR5, RZ, P5, !PT ;  /* 0x000000050b0b7c10 */ /* 0x000fc6000affe4ff */
[----:B------:R-:W-:Y:S01]  /*1bab0*/  STL [R1+0xaac], R8 ;  /* 0x000aac0801007387 */ /* 0x000fe20000100800 */
[----:B------:R-:W-:-:S03]  /*1bac0*/  IADD3 R18, P5, R18, UR6, RZ ;  /* 0x0000000612127c10 */ /* 0x000fc6000ffbe0ff */
[----:B0-----:R-:W4:Y:S04]  /*1bad0*/  LDL.LU R3, [R1+0xa64] ;  /* 0x000a640001037983 */ /* 0x001f280000300800 */
[----:B------:R-:W-:Y:S01]  /*1bae0*/  STL [R1+0xa80], R9 ;  /* 0x000a800901007387 */ /* 0x000fe20000100800 */
[----:B------:R-:W-:-:S03]  /*1baf0*/  IADD3.X R12, R12, UR5, RZ, P6, !PT ;  /* 0x000000050c0c7c10 */ /* 0x000fc6000b7fe4ff */
[----:B------:R0:W-:Y:S01]  /*1bb00*/  STL [R1+0xa70], R18 ;  /* 0x000a701201007387 */ /* 0x0001e20000100800 */
[----:B------:R-:W-:-:S03]  /*1bb10*/  IADD3 R13, P6, R13, UR6, RZ ;  /* 0x000000060d0d7c10 */ /* 0x000fc6000ffde0ff */
[----:B------:R-:W-:Y:S01]  /*1bb20*/  STL [R1+0xa78], R10 ;  /* 0x000a780a01007387 */ /* 0x000fe20000100800 */
[----:B------:R-:W-:-:S03]  /*1bb30*/  IADD3.X R14, R14, UR5, RZ, P1, !PT ;  /* 0x000000050e0e7c10 */ /* 0x000fc60008ffe4ff */
[----:B0-----:R-:W4:Y:S04]  /*1bb40*/  LDL.LU R18, [R1+0xa38] ;  /* 0x000a380001127983 */ /* 0x001f280000300800 */
[----:B------:R-:W-:Y:S04]  /*1bb50*/  STL [R1+0xa9c], R11 ;  /* 0x000a9c0b01007387 */ /* 0x000fe80000100800 */
[----:B------:R-:W-:Y:S01]  /*1bb60*/  STL [R1+0xa94], R12 ;  /* 0x000a940c01007387 */ /* 0x000fe20000100800 */
[----:B---3--:R-:W-:-:S05]  /*1bb70*/  IADD3 R19, P1, R19, UR6, RZ ;  /* 0x0000000613137c10 */ /* 0x008fca000ff3e0ff */
[----:B------:R0:W-:Y:S01]  /*1bb80*/  STL [R1+0xa60], R19 ;  /* 0x000a601301007387 */ /* 0x0001e20000100800 */
[----:B------:R-:W-:-:S03]  /*1bb90*/  IADD3.X R20, R20, UR5, RZ, P2, !PT ;  /* 0x0000000514147c10 */ /* 0x000fc600097fe4ff */
[----:B------:R-:W-:Y:S04]  /*1bba0*/  STL [R1+0xa68], R13 ;  /* 0x000a680d01007387 */ /* 0x000fe80000100800 */
[----:B0-----:R-:W3:Y:S04]  /*1bbb0*/  LDL.LU R19, [R1+0xa5c] ;  /* 0x000a5c0001137983 */ /* 0x001ee80000300800 */
[----:B------:R-:W-:Y:S04]  /*1bbc0*/  STL [R1+0xa8c], R14 ;  /* 0x000a8c0e01007387 */ /* 0x000fe80000100800 */
[----:B------:R0:W-:Y:S01]  /*1bbd0*/  STL [R1+0xa84], R20 ;  /* 0x000a841401007387 */ /* 0x0001e20000100800 */
[----:B--2---:R-:W-:-:S03]  /*1bbe0*/  IADD3 R21, P2, R21, UR6, RZ ;  /* 0x0000000615157c10 */ /* 0x004fc6000ff5e0ff */
[----:B0-----:R-:W2:Y:S01]  /*1bbf0*/  LDL.LU R20, [R1+0xa30] ;  /* 0x000a300001147983 */ /* 0x001ea20000300800 */
[----:B------:R-:W-:-:S03]  /*1bc00*/  IADD3.X R15, R15, UR5, RZ, P3, !PT ;  /* 0x000000050f0f7c10 */ /* 0x000fc60009ffe4ff */
[----:B------:R0:W-:Y:S01]  /*1bc10*/  STL [R1+0xa58], R21 ;  /* 0x000a581501007387 */ /* 0x0001e20000100800 */
[----:B------:R-:W-:-:S03]  /*1bc20*/  IADD3 R16, P3, R16, UR6, RZ ;  /* 0x0000000610107c10 */ /* 0x000fc6000ff7e0ff */
[----:B0-----:R-:W2:Y:S04]  /*1bc30*/  LDL.LU R21, [R1+0xa54] ;  /* 0x000a540001157983 */ /* 0x001ea80000300800 */
[----:B------:R-:W-:Y:S01]  /*1bc40*/  STL [R1+0xa7c], R15 ;  /* 0x000a7c0f01007387 */ /* 0x000fe20000100800 */
[----:B------:R-:W-:-:S03]  /*1bc50*/  IADD3.X R17, R17, UR5, RZ, P4, !PT ;  /* 0x0000000511117c10 */ /* 0x000fc6000a7fe4ff */
[----:B------:R-:W2:Y:S04]  /*1bc60*/  LDL.LU R251, [R1+0xa28] ;  /* 0x000a280001fb7983 */ /* 0x000ea80000300800 */
[----:B------:R-:W-:Y:S01]  /*1bc70*/  STL [R1+0xa50], R16 ;  /* 0x000a501001007387 */ /* 0x000fe20000100800 */
[----:B----4-:R-:W-:-:S05]  /*1bc80*/  IADD3 R22, P4, R22, UR6, RZ ;  /* 0x0000000616167c10 */ /* 0x010fca000ff9e0ff */
[----:B------:R0:W-:Y:S04]  /*1bc90*/  STL [R1+0xa48], R22 ;  /* 0x000a481601007387 */ /* 0x0001e80000100800 */
[----:B------:R-:W-:Y:S04]  /*1bca0*/  STL [R1+0xa74], R17 ;  /* 0x000a741101007387 */ /* 0x000fe80000100800 */
[----:B0-----:R-:W4:Y:S01]  /*1bcb0*/  LDL.LU R22, [R1+0xa4c] ;  /* 0x000a4c0001167983 */ /* 0x001f220000300800 */
[----:B------:R-:W-:-:S05]  /*1bcc0*/  IADD3.X R23, R23, UR5, RZ, P5, !PT ;  /* 0x0000000517177c10 */ /* 0x000fca000affe4ff */
[----:B------:R0:W-:Y:S04]  /*1bcd0*/  STL [R1+0xa6c], R23 ;  /* 0x000a6c1701007387 */ /* 0x0001e80000100800 */
[----:B0-----:R-:W4:Y:S04]  /*1bce0*/  LDL.LU R23, [R1+0xa20] ;  /* 0x000a200001177983 */ /* 0x001f280000300800 */
[----:B------:R-:W4:Y:S04]  /*1bcf0*/  LDL.LU R252, [R1+0xa44] ;  /* 0x000a440001fc7983 */ /* 0x000f280000300800 */
[----:B------:R-:W4:Y:S04]  /*1bd00*/  LDL.LU R4, [R1+0xa18] ;  /* 0x000a180001047983 */ /* 0x000f280000300800 */
[----:B------:R-:W4:Y:S01]  /*1bd10*/  LDL.LU R5, [R1+0xa3c] ;  /* 0x000a3c0001057983 */ /* 0x000f220000300800 */
[----:B------:R-:W-:-:S05]  /*1bd20*/  IADD3 R2, P5, R2, UR6, RZ ;  /* 0x0000000602027c10 */ /* 0x000fca000ffbe0ff */
        /* <DEDUP_REMOVED lines=8> */
[----:B------:R-:W-:-:S05]  /*1bdb0*/  IADD3.X R3, R3, UR5, RZ, P6, !PT ;  /* 0x0000000503037c10 */ /* 0x000fca000b7fe4ff */
[----:B------:R0:W-:Y:S04]  /*1bdc0*/  STL [R1+0xa64], R3 ;  /* 0x000a640301007387 */ /* 0x0001e80000100800 */
[----:B0-----:R-:W4:Y:S01]  /*1bdd0*/  LDL.LU R3, [R1+0xa1c] ;  /* 0x000a1c0001037983 */ /* 0x001f220000300800 */
[----:B------:R-:W-:-:S03]  /*1bde0*/  IADD3 R18, P6, R18, UR6, RZ ;  /* 0x0000000612127c10 */ /* 0x000fc6000ffde0ff */
[----:B------:R-:W4:Y:S04]  /*1bdf0*/  LDL.LU R12, [R1+0x9f0] ;  /* 0x0009f000010c7983 */ /* 0x000f280000300800 */
[----:B------:R-:W4:Y:S04]  /*1be00*/  LDL.LU R13, [R1+0xa14] ;  /* 0x000a1400010d7983 */ /* 0x000f280000300800 */
[----:B------:R-:W4:Y:S04]  /*1be10*/  LDL.LU R14, [R1+0x9e8] ;  /* 0x0009e800010e7983 */ /* 0x000f280000300800 */
[----:B------:R0:W-:Y:S04]  /*1be20*/  STL [R1+0xa38], R18 ;  /* 0x000a381201007387 */ /* 0x0001e80000100800 */
[----:B0-----:R-:W4:Y:S04]  /*1be30*/  LDL.LU R18, [R1+0xa0c] ;  /* 0x000a0c0001127983 */ /* 0x001f280000300800 */
[----:B------:R-:W4:Y:S01]  /*1be40*/  LDL.LU R15, [R1+0x9e0] ;  /* 0x0009e000010f7983 */ /* 0x000f220000300800 */
[----:B---3--:R-:W-:-:S05]  /*1be50*/  IADD3.X R19, R19, UR5, RZ, P1, !PT ;  /* 0x0000000513137c10 */ /* 0x008fca0008ffe4ff */
[----:B------:R0:W-:Y:S04]  /*1be60*/  STL [R1+0xa5c], R19 ;  /* 0x000a5c1301007387 */ /* 0x0001e80000100800 */
[----:B0-----:R-:W3:Y:S01]  /*1be70*/  LDL.LU R19, [R1+0xa04] ;  /* 0x000a040001137983 */ /* 0x001ee20000300800 */
[----:B--2---:R-:W-:-:S03]  /*1be80*/  IADD3 R20, P1, R20, UR6, RZ ;  /* 0x0000000614147c10 */ /* 0x004fc6000ff3e0ff */
[----:B------:R-:W2:Y:S04]  /*1be90*/  LDL.LU R16, [R1+0x9d8] ;  /* 0x0009d80001107983 */ /* 0x000ea80000300800 */
[----:B------:R-:W2:Y:S04]  /*1bea0*/  LDL.LU R17, [R1+0x9fc] ;  /* 0x0009fc0001117983 */ /* 0x000ea80000300800 */
[----:B------:R0:W-:Y:S01]  /*1beb0*/  STL [R1+0xa30], R20 ;  /* 0x000a301401007387 */ /* 0x0001e20000100800 */
[----:B------:R-:W-:-:S03]  /*1bec0*/  IADD3.X R21, R21, UR5, RZ, P2, !PT ;  /* 0x0000000515157c10 */ /* 0x000fc600097fe4ff */
[----:B0-----:R-:W2:Y:S04]  /*1bed0*/  LDL.LU R20, [R1+0x9d0] ;  /* 0x0009d00001147983 */ /* 0x001ea80000300800 */
[----:B------:R0:W-:Y:S04]  /*1bee0*/  STL [R1+0xa54], R21 ;  /* 0x000a541501007387 */ /* 0x0001e80000100800 */
[----:B0-----:R-:W2:Y:S01]  /*1bef0*/  LDL.LU R21, [R1+0x9f4] ;  /* 0x0009f40001157983 */ /* 0x001ea20000300800 */
[----:B----4-:R-:W-:-:S05]  /*1bf00*/  IADD3.X R22, R22, UR5, RZ, P3, !PT ;  /* 0x0000000516167c10 */ /* 0x010fca0009ffe4ff */
[----:B------:R0:W-:Y:S04]  /*1bf10*/  STL [R1+0xa4c], R22 ;  /* 0x000a4c1601007387 */ /* 0x0001e80000100800 */
[----:B0-----:R-:W4:Y:S01]  /*1bf20*/  LDL.LU R22, [R1+0x9c8] ;  /* 0x0009c80001167983 */ /* 0x001f220000300800 */
[----:B------:R-:W-:-:S05]  /*1bf30*/  IADD3 R251, P2, R251, UR6, RZ ;  /* 0x00000006fbfb7c10 */ /* 0x000fca000ff5e0ff */
[----:B------:R-:W-:Y:S01]  /*1bf40*/  STL [R1+0xa28], R251 ;  /* 0x000a28fb01007387 */ /* 0x000fe20000100800 */
[----:B------:R-:W-:Y:S02]  /*1bf50*/  IADD3 R23, P3, R23, UR6, RZ ;  /* 0x0000000617177c10 */ /* 0x000fe4000ff7e0ff */
[----:B------:R-:W-:-:S03]  /*1bf60*/  IADD3.X R252, R252, UR5, RZ, P4, !PT ;  /* 0x00000005fcfc7c10 */ /* 0x000fc6000a7fe4ff */
[----:B------:R0:W-:Y:S01]  /*1bf70*/  STL [R1+0xa20], R23 ;  /* 0x000a201701007387 */ /* 0x0001e20000100800 */
[----:B------:R-:W-:Y:S02]  /*1bf80*/  IADD3 R4, P4, R4, UR6, RZ ;  /* 0x0000000604047c10 */ /* 0x000fe4000ff9e0ff */
[----:B------:R-:W-:Y:S01]  /*1bf90*/  IADD3.X R5, R5, UR5, RZ, P5, !PT ;  /* 0x0000000505057c10 */ /* 0x000fe2000affe4ff */
[----:B0-----:R-:W4:Y:S04]  /*1bfa0*/  LDL.LU R23, [R1+0x9ec] ;  /* 0x0009ec0001177983 */ /* 0x001f280000300800 */
[----:B------:R-:W-:Y:S04]  /*1bfb0*/  STL [R1+0xa44], R252 ;  /* 0x000a44fc01007387 */ /* 0x000fe80000100800 */
        /* <DEDUP_REMOVED lines=9> */
[----:B------:R0:W-:Y:S01]  /*1c050*/  STL [R1+0xa00], R2 ;  /* 0x000a000201007387 */ /* 0x0001e20000100800 */
[----:B------:R-:W-:-:S03]  /*1c060*/  IADD3.X R10, R10, UR5, RZ, P2, !PT ;  /* 0x000000050a0a7c10 */ /* 0x000fc600097fe4ff */
[----:B------:R-:W-:Y:S01]  /*1c070*/  STL [R1+0xa08], R8 ;  /* 0x000a080801007387 */ /* 0x000fe20000100800 */
[----:B------:R-:W-:-:S03]  /*1c080*/  IADD3 R11, P2, R11, UR6, RZ ;  /* 0x000000060b0b7c10 */ /* 0x000fc6000ff5e0ff */
[----:B0-----:R-:W4:Y:S04]  /*1c090*/  LDL.LU R2, [R1+0x9c0] ;  /* 0x0009c00001027983 */ /* 0x001f280000300800 */
[----:B------:R-:W-:Y:S01]  /*1c0a0*/  STL [R1+0xa2c], R9 ;  /* 0x000a2c0901007387 */ /* 0x000fe20000100800 */
[----:B------:R-:W-:Y:S02]  /*1c0b0*/  IADD3.X R3, R3, UR5, RZ, P3, !PT ;  /* 0x0000000503037c10 */ /* 0x000fe40009ffe4ff */
[----:B------:R-:W-:-:S03]  /*1c0c0*/  IADD3 R12, P3, R12, UR6, RZ ;  /* 0x000000060c0c7c10 */ /* 0x000fc6000ff7e0ff */
[----:B------:R0:W-:Y:S01]  /*1c0d0*/  STL [R1+0xa1c], R3 ;  /* 0x000a1c0301007387 */ /* 0x0001e20000100800 */
[----:B------:R-:W-:-:S03]  /*1c0e0*/  IADD3.X R13, R13, UR5, RZ, P4, !PT ;  /* 0x000000050d0d7c10 */ /* 0x000fc6000a7fe4ff */
[----:B------:R-:W-:Y:S04]  /*1c0f0*/  STL [R1+0xa24], R10 ;  /* 0x000a240a01007387 */ /* 0x000fe80000100800 */
[----:B0-----:R-:W4:Y:S01]  /*1c100*/  LDL.LU R3, [R1+0x9e4] ;  /* 0x0009e40001037983 */ /* 0x001f220000300800 */
[----:B------:R-:W-:-:S03]  /*1c110*/  IADD3 R14, P4, R14, UR6, RZ ;  /* 0x000000060e0e7c10 */ /* 0x000fc6000ff9e0ff */
[----:B------:R-:W-:Y:S01]  /*1c120*/  STL [R1+0x9f8], R11 ;  /* 0x0009f80b01007387 */ /* 0x000fe20000100800 */
[----:B------:R-:W-:-:S03]  /*1c130*/  IADD3.X R18, R18, UR5, RZ, P5, !PT ;  /* 0x0000000512127c10 */ /* 0x000fc6000affe4ff */
[----:B------:R-:W-:Y:S04]  /*1c140*/  STL [R1+0x9f0], R12 ;  /* 0x0009f00c01007387 */ /* 0x000fe80000100800 */
[----:B------:R0:W-:Y:S01]  /*1c150*/  STL [R1+0xa0c], R18 ;  /* 0x000a0c1201007387 */ /* 0x0001e20000100800 */
[----:B------:R-:W-:-:S03]  /*1c160*/  IADD3 R15, P5, R15, UR6, RZ ;  /* 0x000000060f0f7c10 */ /* 0x000fc6000ffbe0ff */
[----:B------:R-:W-:Y:S04]  /*1c170*/  STL [R1+0xa14], R13 ;  /* 0x000a140d01007387 */ /* 0x000fe80000100800 */
[----:B0-----:R-:W4:Y:S04]  /*1c180*/  LDL.LU R18, [R1+0x9b8] ;  /* 0x0009b80001127983 */ /* 0x001f280000300800 */
[----:B------:R-:W-:Y:S01]  /*1c190*/  STL [R1+0x9e8], R14 ;  /* 0x0009e80e01007387 */ /* 0x000fe20000100800 */
[----:B---3--:R-:W-:Y:S02]  /*1c1a0*/  IADD3.X R19, R19, UR5, RZ, P6, !PT ;  /* 0x0000000513137c10 */ /* 0x008fe4000b7fe4ff */
[----:B--2---:R-:W-:-:S03]  /*1c1b0*/  IADD3 R16, P6, R16, UR6, RZ ;  /* 0x0000000610107c10 */ /* 0x004fc6000ffde0ff */
[----:B------:R0:W-:Y:S01]  /*1c1c0*/  STL [R1+0xa04], R19 ;  /* 0x000a041301007387 */ /* 0x0001e20000100800 */
[----:B------:R-:W-:-:S03]  /*1c1d0*/  IADD3.X R17, R17, UR5, RZ, P1, !PT ;  /* 0x0000000511117c10 */ /* 0x000fc60008ffe4ff */
[----:B0-----:R-:W2:Y:S04]  /*1c1e0*/  LDL.LU R19, [R1+0x9dc] ;  /* 0x0009dc0001137983 */ /* 0x001ea80000300800 */
[----:B------:R-:W-:Y:S01]  /*1c1f0*/  STL [R1+0x9e0], R15 ;  /* 0x0009e00f01007387 */ /* 0x000fe20000100800 */
[----:B------:R-:W-:-:S03]  /*1c200*/  IADD3 R20, P1, R20, UR6, RZ ;  /* 0x0000000614147c10 */ /* 0x000fc6000ff3e0ff */
[----:B------:R-:W-:Y:S04]  /*1c210*/  STL [R1+0x9d8], R16 ;  /* 0x0009d81001007387 */ /* 0x000fe80000100800 */
[----:B------:R-:W3:Y:S04]  /*1c220*/  LDL.LU R251, [R1+0x9b0] ;  /* 0x0009b00001fb7983 */ /* 0x000ee80000300800 */
[----:B------:R-:W-:Y:S01]  /*1c230*/  STL [R1+0x9fc], R17 ;  /* 0x0009fc1101007387 */ /* 0x000fe20000100800 */
[----:B------:R-:W-:-:S05]  /*1c240*/  IADD3.X R21, R21, UR5, RZ, P2, !PT ;  /* 0x0000000515157c10 */ /* 0x000fca00097fe4ff */
[----:B------:R0:W-:Y:S04]  /*1c250*/  STL [R1+0x9f4], R21 ;  /* 0x0009f41501007387 */ /* 0x0001e80000100800 */
[----:B------:R-:W-:Y:S04]  /*1c260*/  STL [R1+0x9d0], R20 ;  /* 0x0009d01401007387 */ /* 0x000fe80000100800 */
[----:B0-----:R-:W3:Y:S01]  /*1c270*/  LDL.LU R21, [R1+0x9d4] ;  /* 0x0009d40001157983 */ /* 0x001ee20000300800 */
[----:B----4-:R-:W-:-:S05]  /*1c280*/  IADD3 R22, P2, R22, UR6, RZ ;  /* 0x0000000616167c10 */ /* 0x010fca000ff5e0ff */
        /* <DEDUP_REMOVED lines=14> */
[----:B------:R-:W-:-:S05]  /*1c370*/  IADD3 R2, P3, R2, UR6, RZ ;  /* 0x0000000602027c10 */ /* 0x000fca000ff7e0ff */
[----:B------:R0:W-:Y:S04]  /*1c380*/  STL [R1+0x9c0], R2 ;  /* 0x0009c00201007387 */ /* 0x0001e80000100800 */
[----:B0-----:R-:W4:Y:S04]  /*1c390*/  LDL.LU R2, [R1+0x9a4] ;  /* 0x0009a40001027983 */ /* 0x001f280000300800 */
[----:B------:R-:W4:Y:S04]  /*1c3a0*/  LDL.LU R12, [R1+0x978] ;  /* 0x00097800010c7983 */ /* 0x000f280000300800 */
[----:B------:R-:W4:Y:S01]  /*1c3b0*/  LDL.LU R20, [R1+0x99c] ;  /* 0x00099c0001147983 */ /* 0x000f220000300800 */
[----:B------:R-:W-:-:S05]  /*1c3c0*/  IADD3.X R3, R3, UR5, RZ, P4, !PT ;  /* 0x0000000503037c10 */ /* 0x000fca000a7fe4ff */
[----:B------:R0:W-:Y:S04]  /*1c3d0*/  STL [R1+0x9e4], R3 ;  /* 0x0009e40301007387 */ /* 0x0001e80000100800 */
[----:B0-----:R-:W4:Y:S04]  /*1c3e0*/  LDL.LU R3, [R1+0x970] ;  /* 0x0009700001037983 */ /* 0x001f280000300800 */
[----:B------:R-:W4:Y:S01]  /*1c3f0*/  LDL.LU R13, [R1+0x994] ;  /* 0x00099400010d7983 */ /* 0x000f220000300800 */
[----:B------:R-:W-:-:S05]  /*1c400*/  IADD3 R18, P4, R18, UR6, RZ ;  /* 0x0000000612127c10 */ /* 0x000fca000ff9e0ff */
[----:B------:R0:W-:Y:S04]  /*1c410*/  STL [R1+0x9b8], R18 ;  /* 0x0009b81201007387 */ /* 0x0001e80000100800 */
[----:B0-----:R-:W4:Y:S04]  /*1c420*/  LDL.LU R18, [R1+0x968] ;  /* 0x0009680001127983 */ /* 0x001f280000300800 */
[----:B------:R-:W4:Y:S04]  /*1c430*/  LDL.LU R14, [R1+0x98c] ;  /* 0x00098c00010e7983 */ /* 0x000f280000300800 */
[----:B------:R-:W4:Y:S04]  /*1c440*/  LDL.LU R15, [R1+0x960] ;  /* 0x00096000010f7983 */ /* 0x000f280000300800 */
[----:B------:R-:W4:Y:S01]  /*1c450*/  LDL.LU R16, [R1+0x984] ;  /* 0x0009840001107983 */ /* 0x000f220000300800 */
[----:B--2---:R-:W-:-:S05]  /*1c460*/  IADD3.X R19, R19, UR5, RZ, P5, !PT ;  /* 0x0000000513137c10 */ /* 0x004fca000affe4ff */
[----:B------:R0:W-:Y:S04]  /*1c470*/  STL [R1+0x9dc], R19 ;  /* 0x0009dc1301007387 */ /* 0x0001e80000100800 */
[----:B------:R-:W2:Y:S04]  /*1c480*/  LDL.LU R17, [R1+0x958] ;  /* 0x0009580001117983 */ /* 0x000ea80000300800 */
[----:B0-----:R-:W2:Y:S01]  /*1c490*/  LDL.LU R19, [R1+0x97c] ;  /* 0x00097c0001137983 */ /* 0x001ea20000300800 */
[----:B---3--:R-:W-:Y:S02]  /*1c4a0*/  IADD3 R251, P5, R251, UR6, RZ ;  /* 0x00000006fbfb7c10 */ /* 0x008fe4000ffbe0ff */
[----:B------:R-:W-:-:S05]  /*1c4b0*/  IADD3.X R21, R21, UR5, RZ, P6, !PT ;  /* 0x0000000515157c10 */ /* 0x000fca000b7fe4ff */
[----:B------:R0:W-:Y:S04]  /*1c4c0*/  STL [R1+0x9d4], R21 ;  /* 0x0009d41501007387 */ /* 0x0001e80000100800 */
[----:B0-----:R-:W3:Y:S04]  /*1c4d0*/  LDL.LU R21, [R1+0x950] ;  /* 0x0009500001157983 */ /* 0x001ee80000300800 */
[----:B------:R-:W-:Y:S01]  /*1c4e0*/  STL [R1+0x9b0], R251 ;  /* 0x0009b0fb01007387 */ /* 0x000fe20000100800 */
[----:B----4-:R-:W-:-:S05]  /*1c4f0*/  IADD3 R22, P6, R22, UR6, RZ ;  /* 0x0000000616167c10 */ /* 0x010fca000ffde0ff */
[----:B------:R0:W-:Y:S04]  /*1c500*/  STL [R1+0x9a8], R22 ;  /* 0x0009a81601007387 */ /* 0x0001e80000100800 */
[----:B0-----:R-:W4:Y:S01]  /*1c510*/  LDL.LU R22, [R1+0x974] ;  /* 0x0009740001167983 */ /* 0x001f220000300800 */
[----:B------:R-:W-:Y:S02]  /*1c520*/  IADD3.X R252, R252, UR5, RZ, P1, !PT ;  /* 0x00000005fcfc7c10 */ /* 0x000fe40008ffe4ff */
[----:B------:R-:W-:Y:S02]  /*1c530*/  IADD3 R4, P1, R4, UR6, RZ ;  /* 0x0000000604047c10 */ /* 0x000fe4000ff3e0ff */
[----:B------:R-:W-:Y:S01]  /*1c540*/  IADD3.X R5, R5, UR5, RZ, P2, !PT ;  /* 0x0000000505057c10 */ /* 0x000fe200097fe4ff */
        /* <DEDUP_REMOVED lines=9> */
[----:B------:R-:W-:Y:S01]  /*1c5e0*/  STL [R1+0x9bc], R7 ;  /* 0x0009bc0701007387 */ /* 0x000fe20000100800 */
[----:B------:R-:W-:-:S03]  /*1c5f0*/  IADD3.X R10, R10, UR5, RZ, P5, !PT ;  /* 0x000000050a0a7c10 */ /* 0x000fc6000affe4ff */
[----:B------:R0:W-:Y:S04]  /*1c600*/  STL [R1+0x988], R23 ;  /* 0x0009881701007387 */ /* 0x0001e80000100800 */
[----:B------:R-:W-:Y:S01]  /*1c610*/  STL [R1+0x990], R8 ;  /* 0x0009900801007387 */ /* 0x000fe20000100800 */
[----:B------:R-:W-:-:S03]  /*1c620*/  IADD3 R11, P5, R11, UR6, RZ ;  /* 0x000000060b0b7c10 */ /* 0x000fc6000ffbe0ff */
[----:B0-----:R-:W4:Y:S04]  /*1c630*/  LDL.LU R23, [R1+0x948] ;  /* 0x0009480001177983 */ /* 0x001f280000300800 */
[----:B------:R-:W-:Y:S01]  /*1c640*/  STL [R1+0x9b4], R9 ;  /* 0x0009b40901007387 */ /* 0x000fe20000100800 */
[----:B------:R-:W-:-:S05]  /*1c650*/  IADD3.X R2, R2, UR5, RZ, P6, !PT ;  /* 0x0000000502027c10 */ /* 0x000fca000b7fe4ff */
[----:B------:R0:W-:Y:S01]  /*1c660*/  STL [R1+0x9a4], R2 ;  /* 0x0009a40201007387 */ /* 0x0001e20000100800 */
[----:B------:R-:W-:-:S03]  /*1c670*/  IADD3.X R20, R20, UR5, RZ, P1, !PT ;  /* 0x0000000514147c10 */ /* 0x000fc60008ffe4ff */
[----:B------:R-:W-:Y:S01]  /*1c680*/  STL [R1+0x9ac], R10 ;  /* 0x0009ac0a01007387 */ /* 0x000fe20000100800 */
[----:B------:R-:W-:-:S03]  /*1c690*/  IADD3 R12, P6, R12, UR6, RZ ;  /* 0x000000060c0c7c10 */ /* 0x000fc6000ffde0ff */
[----:B0-----:R-:W4:Y:S04]  /*1c6a0*/  LDL.LU R2, [R1+0x96c] ;  /* 0x00096c0001027983 */ /* 0x001f280000300800 */
[----:B------:R-:W-:Y:S04]  /*1c6b0*/  STL [R1+0x980], R11 ;  /* 0x0009800b01007387 */ /* 0x000fe80000100800 */
[----:B------:R0:W-:Y:S01]  /*1c6c0*/  STL [R1+0x99c], R20 ;  /* 0x00099c1401007387 */ /* 0x0001e20000100800 */
[----:B------:R-:W-:-:S03]  /*1c6d0*/  IADD3 R3, P1, R3, UR6, RZ ;  /* 0x0000000603037c10 */ /* 0x000fc6000ff3e0ff */
[----:B0-----:R-:W4:Y:S01]  /*1c6e0*/  LDL.LU R20, [R1+0x940] ;  /* 0x0009400001147983 */ /* 0x001f220000300800 */
[----:B------:R-:W-:-:S03]  /*1c6f0*/  IADD3.X R13, R13, UR5, RZ, P2, !PT ;  /* 0x000000050d0d7c10 */ /* 0x000fc600097fe4ff */
[----:B------:R-:W-:Y:S04]  /*1c700*/  STL [R1+0x978], R12 ;  /* 0x0009780c01007387 */ /* 0x000fe80000100800 */
        /* <DEDUP_REMOVED lines=8> */
[----:B------:R-:W-:Y:S04]  /*1c790*/  STL [R1+0x994], R13 ;  /* 0x0009940d01007387 */ /* 0x000fe80000100800 */
[----:B------:R-:W-:Y:S04]  /*1c7a0*/  STL [R1+0x98c], R14 ;  /* 0x00098c0e01007387 */ /* 0x000fe80000100800 */
[----:B------:R-:W-:Y:S04]  /*1c7b0*/  STL [R1+0x960], R15 ;  /* 0x0009600f01007387 */ /* 0x000fe80000100800 */
[----:B------:R-:W4:Y:S04]  /*1c7c0*/  LDL.LU R251, [R1+0x95c] ;  /* 0x00095c0001fb7983 */ /* 0x000f280000300800 */
[----:B------:R-:W-:Y:S01]  /*1c7d0*/  STL [R1+0x984], R16 ;  /* 0x0009841001007387 */ /* 0x000fe20000100800 */
[----:B--2---:R-:W-:-:S02]  /*1c7e0*/  IADD3 R17, P4, R17, UR6, RZ ;  /* 0x0000000611117c10 */ /* 0x004fc4000ff9e0ff */
[----:B------:R-:W-:-:S05]  /*1c7f0*/  IADD3.X R19, R19, UR5, RZ, P5, !PT ;  /* 0x0000000513137c10 */ /* 0x000fca000affe4ff */
[----:B------:R0:W-:Y:S04]  /*1c800*/  STL [R1+0x97c], R19 ;  /* 0x00097c1301007387 */ /* 0x0001e80000100800 */
[----:B------:R-:W-:Y:S04]  /*1c810*/  STL [R1+0x958], R17 ;  /* 0x0009581101007387 */ /* 0x000fe80000100800 */
[----:B0-----:R-:W2:Y:S01]  /*1c820*/  LDL.LU R19, [R1+0x930] ;  /* 0x0009300001137983 */ /* 0x001ea20000300800 */
[----:B---3--:R-:W-:-:S05]  /*1c830*/  IADD3 R21, P5, R21, UR6, RZ ;  /* 0x0000000615157c10 */ /* 0x008fca000ffbe0ff */
[----:B------:R0:W-:Y:S04]  /*1c840*/  STL [R1+0x950], R21 ;  /* 0x0009501501007387 */ /* 0x0001e80000100800 */
[----:B0-----:R-:W3:Y:S04]  /*1c850*/  LDL.LU R21, [R1+0x954] ;  /* 0x0009540001157983 */ /* 0x001ee80000300800 */
[----:B------:R-:W3:Y:S04]  /*1c860*/  LDL.LU R252, [R1+0x928] ;  /* 0x0009280001fc7983 */ /* 0x000ee80000300800 */
[----:B------:R-:W3:Y:S04]  /*1c870*/  LDL.LU R4, [R1+0x94c] ;  /* 0x00094c0001047983 */ /* 0x000ee80000300800 */
[----:B------:R-:W3:Y:S01]  /*1c880*/  LDL.LU R5, [R1+0x920] ;  /* 0x0009200001057983 */ /* 0x000ee20000300800 */
[----:B----4-:R-:W-:-:S05]  /*1c890*/  IADD3.X R22, R22, UR5, RZ, P6, !PT ;  /* 0x0000000516167c10 */ /* 0x010fca000b7fe4ff */
        /* <DEDUP_REMOVED lines=11> */
[----:B------:R-:W4:Y:S01]  /*1c950*/  LDL.LU R12, [R1+0x924] ;  /* 0x00092400010c7983 */ /* 0x000f220000300800 */
[----:B------:R-:W-:-:S05]  /*1c960*/  IADD3.X R2, R2, UR5, RZ, P1, !PT ;  /* 0x0000000502027c10 */ /* 0x000fca0008ffe4ff */
[----:B------:R0:W-:Y:S04]  /*1c970*/  STL [R1+0x96c], R2 ;  /* 0x00096c0201007387 */ /* 0x0001e80000100800 */
[----:B0-----:R-:W4:Y:S01]  /*1c980*/  LDL.LU R2, [R1+0x8f8] ;  /* 0x0008f80001027983 */ /* 0x001f220000300800 */
[----:B------:R-:W-:-:S05]  /*1c990*/  IADD3 R20, P1, R20, UR6, RZ ;  /* 0x0000000614147c10 */ /* 0x000fca000ff3e0ff */
[----:B------:R0:W-:Y:S04]  /*1c9a0*/  STL [R1+0x940], R20 ;  /* 0x0009401401007387 */ /* 0x0001e80000100800 */
[----:B0-----:R-:W4:Y:S01]  /*1c9b0*/  LDL.LU R20, [R1+0x91c] ;  /* 0x00091c0001147983 */ /* 0x001f220000300800 */
[----:B------:R-:W-:-:S03]  /*1c9c0*/  IADD3.X R3, R3, UR5, RZ, P2, !PT ;  /* 0x0000000503037c10 */ /* 0x000fc600097fe4ff */
[----:B------:R-:W4:Y:S04]  /*1c9d0*/  LDL.LU R13, [R1+0x8f0] ;  /* 0x0008f000010d7983 */ /* 0x000f280000300800 */
[----:B------:R0:W-:Y:S04]  /*1c9e0*/  STL [R1+0x964], R3 ;  /* 0x0009640301007387 */ /* 0x0001e80000100800 */
[----:B0-----:R-:W4:Y:S04]  /*1c9f0*/  LDL.LU R3, [R1+0x914] ;  /* 0x0009140001037983 */ /* 0x001f280000300800 */
[----:B------:R-:W4:Y:S01]  /*1ca00*/  LDL.LU R14, [R1+0x8e8] ;  /* 0x0008e800010e7983 */ /* 0x000f220000300800 */
[----:B------:R-:W-:-:S03]  /*1ca10*/  IADD3 R18, P2, R18, UR6, RZ ;  /* 0x0000000612127c10 */ /* 0x000fc6000ff5e0ff */
[----:B------:R-:W4:Y:S04]  /*1ca20*/  LDL.LU R15, [R1+0x90c] ;  /* 0x00090c00010f7983 */ /* 0x000f280000300800 */
[----:B------:R-:W4:Y:S04]  /*1ca30*/  LDL.LU R16, [R1+0x8e0] ;  /* 0x0008e00001107983 */ /* 0x000f280000300800 */
[----:B------:R0:W-:Y:S04]  /*1ca40*/  STL [R1+0x938], R18 ;  /* 0x0009381201007387 */ /* 0x0001e80000100800 */
[----:B------:R-:W4:Y:S01]  /*1ca50*/  LDL.LU R17, [R1+0x904] ;  /* 0x0009040001117983 */ /* 0x000f220000300800 */
[----:B------:R-:W-:-:S03]  /*1ca60*/  IADD3.X R251, R251, UR5, RZ, P3, !PT ;  /* 0x00000005fbfb7c10 */ /* 0x000fc60009ffe4ff */
[----:B0-----:R-:W4:Y:S01]  /*1ca70*/  LDL.LU R18, [R1+0x8d8] ;  /* 0x0008d80001127983 */ /* 0x001f220000300800 */
[----:B--2---:R-:W-:-:S05]  /*1ca80*/  IADD3 R19, P3, R19, UR6, RZ ;  /* 0x0000000613137c10 */ /* 0x004fca000ff7e0ff */
[----:B------:R0:W-:Y:S04]  /*1ca90*/  STL [R1+0x930], R19 ;  /* 0x0009301301007387 */ /* 0x0001e80000100800 */
[----:B0-----:R-:W2:Y:S04]  /*1caa0*/  LDL.LU R19, [R1+0x8fc] ;  /* 0x0008fc0001137983 */ /* 0x001ea80000300800 */
[----:B------:R-:W-:Y:S01]  /*1cab0*/  STL [R1+0x95c], R251 ;  /* 0x00095cfb01007387 */ /* 0x000fe20000100800 */
[----:B---3--:R-:W-:Y:S02]  /*1cac0*/  IADD3.X R21, R21, UR5, RZ, P4, !PT ;  /* 0x0000000515157c10 */ /* 0x008fe4000a7fe4ff */
[----:B------:R-:W-:-:S03]  /*1cad0*/  IADD3 R252, P4, R252, UR6, RZ ;  /* 0x00000006fcfc7c10 */ /* 0x000fc6000ff9e0ff */
[----:B------:R0:W-:Y:S01]  /*1cae0*/  STL [R1+0x954], R21 ;  /* 0x0009541501007387 */ /* 0x0001e20000100800 */
[----:B------:R-:W-:Y:S02]  /*1caf0*/  IADD3.X R4, R4, UR5, RZ, P5, !PT ;  /* 0x0000000504047c10 */ /* 0x000fe4000affe4ff */
[----:B------:R-:W-:Y:S01]  /*1cb00*/  IADD3 R5, P5, R5, UR6, RZ ;  /* 0x0000000605057c10 */ /* 0x000fe2000ffbe0ff */
[----:B0-----:R-:W3:Y:S04]  /*1cb10*/  LDL.LU R21, [R1+0x8c8] ;  /* 0x0008c80001157983 */ /* 0x001ee80000300800 */
[----:B------:R-:W-:Y:S04]  /*1cb20*/  STL [R1+0x928], R252 ;  /* 0x000928fc01007387 */ /* 0x000fe80000100800 */
[----:B------:R-:W-:Y:S01]  /*1cb30*/  STL [R1+0x94c], R4 ;  /* 0x00094c0401007387 */ /* 0x000fe20000100800 */
[----:B----4-:R-:W-:-:S03]  /*1cb40*/  IADD3.X R6, R6, UR5, RZ, P6, !PT ;  /* 0x0000000506067c10 */ /* 0x010fc6000b7fe4ff */
[----:B------:R-:W-:Y:S01]  /*1cb50*/  STL [R1+0x920], R5 ;  /* 0x0009200501007387 */ /* 0x000fe20000100800 */
[----:B------:R-:W-:-:S03]  /*1cb60*/  IADD3 R7, P6, R7, UR6, RZ ;  /* 0x0000000607077c10 */ /* 0x000fc6000ffde0ff */
[----:B------:R-:W-:Y:S01]  /*1cb70*/  STL [R1+0x944], R6 ;  /* 0x0009440601007387 */ /* 0x000fe20000100800 */
[----:B------:R-:W-:-:S03]  /*1cb80*/  IADD3.X R8, R8, UR5, RZ, P1, !PT ;  /* 0x0000000508087c10 */ /* 0x000fc60008ffe4ff */
[----:B------:R-:W-:Y:S01]  /*1cb90*/  STL [R1+0x918], R7 ;  /* 0x0009180701007387 */ /* 0x000fe20000100800 */
[----:B------:R-:W-:-:S05]  /*1cba0*/  IADD3.X R22, R22, UR5, RZ, P2, !PT ;  /* 0x0000000516167c10 */ /* 0x000fca00097fe4ff */
[----:B------:R0:W-:Y:S04]  /*1cbb0*/  STL [R1+0x934], R22 ;  /* 0x0009341601007387 */ /* 0x0001e80000100800 */
[----:B------:R-:W-:Y:S04]  /*1cbc0*/  STL [R1+0x93c], R8 ;  /* 0x00093c0801007387 */ /* 0x000fe80000100800 */
[----:B0-----:R-:W4:Y:S01]  /*1cbd0*/  LDL.LU R22, [R1+0x8f4] ;  /* 0x0008f40001167983 */ /* 0x001f220000300800 */
[----:B------:R-:W-:Y:S02]  /*1cbe0*/  IADD3 R9, P1, R9, UR6, RZ ;  /* 0x0000000609097c10 */ /* 0x000fe4000ff3e0ff */
[----:B------:R-:W-:-:S02]  /*1cbf0*/  IADD3.X R11, R11, UR5, RZ, P3, !PT ;  /* 0x000000050b0b7c10 */ /* 0x000fc40009ffe4ff */
[----:B------:R-:W-:Y:S01]  /*1cc00*/  IADD3 R10, P2, R10, UR6, RZ ;  /* 0x000000060a0a7c10 */ /* 0x000fe2000ff5e0ff */
[----:B------:R-:W-:Y:S01]  /*1cc10*/  STL [R1+0x910], R9 ;  /* 0x0009100901007387 */ /* 0x000fe20000100800 */
[----:B------:R-:W-:Y:S02]  /*1cc20*/  IADD3 R23, P3, R23, UR6, RZ ;  /* 0x0000000617177c10 */ /* 0x000fe4000ff7e0ff */
[----:B------:R-:W-:-:S03]  /*1cc30*/  IADD3.X R12, R12, UR5, RZ, P4, !PT ;  /* 0x000000050c0c7c10 */ /* 0x000fc6000a7fe4ff */
[----:B------:R0:W-:Y:S04]  /*1cc40*/  STL [R1+0x900], R23 ;  /* 0x0009001701007387 */ /* 0x0001e80000100800 */
[----:B------:R-:W-:Y:S04]  /*1cc50*/  STL [R1+0x908], R10 ;  /* 0x0009080a01007387 */ /* 0x000fe80000100800 */
[----:B0-----:R-:W4:Y:S04]  /*1cc60*/  LDL.LU R23, [R1+0x8c0] ;  /* 0x0008c00001177983 */ /* 0x001f280000300800 */
[----:B------:R-:W-:Y:S01]  /*1cc70*/  STL [R1+0x92c], R11 ;  /* 0x00092c0b01007387 */ /* 0x000fe20000100800 */
[----:B------:R-:W-:-:S05]  /*1cc80*/  IADD3 R2, P4, R2, UR6, RZ ;  /* 0x0000000602027c10 */ /* 0x000fca000ff9e0ff */
[----:B------:R0:W-:Y:S04]  /*1cc90*/  STL [R1+0x8f8], R2 ;  /* 0x0008f80201007387 */ /* 0x0001e80000100800 */
[----:B0-----:R-:W4:Y:S01]  /*1cca0*/  LDL.LU R2, [R1+0x8ec] ;  /* 0x0008ec0001027983 */ /* 0x001f220000300800 */
[----:B------:R-:W-:-:S03]  /*1ccb0*/  IADD3.X R20, R20, UR5, RZ, P5, !PT ;  /* 0x0000000514147c10 */ /* 0x000fc6000affe4ff */
[----:B------:R-:W-:Y:S01]  /*1ccc0*/  STL [R1+0x924], R12 ;  /* 0x0009240c01007387 */ /* 0x000fe20000100800 */
[----:B------:R-:W-:-:S03]  /*1ccd0*/  IADD3 R13, P5, R13, UR6, RZ ;  /* 0x000000060d0d7c10 */ /* 0x000fc6000ffbe0ff */
[----:B------:R0:W-:Y:S04]  /*1cce0*/  STL [R1+0x91c], R20 ;  /* 0x00091c1401007387 */ /* 0x0001e80000100800 */
[----:B0-----:R-:W4:Y:S01]  /*1ccf0*/  LDL.LU R20, [R1+0x8b8] ;  /* 0x0008b80001147983 */ /* 0x001f220000300800 */
[----:B------:R-:W-:Y:S02]  /*1cd00*/  IADD3.X R3, R3, UR5, RZ, P6, !PT ;  /* 0x0000000503037c10 */ /* 0x000fe4000b7fe4ff */
[----:B------:R-:W-:-:S03]  /*1cd10*/  IADD3 R14, P6, R14, UR6, RZ ;  /* 0x000000060e0e7c10 */ /* 0x000fc6000ffde0ff */
[----:B------:R0:W-:Y:S01]  /*1cd20*/  STL [R1+0x914], R3 ;  /* 0x0009140301007387 */ /* 0x0001e20000100800 */
[----:B------:R-:W-:Y:S02]  /*1cd30*/  IADD3.X R15, R15, UR5, RZ, P1, !PT ;  /* 0x000000050f0f7c10 */ /* 0x000fe40008ffe4ff */
[----:B------:R-:W-:Y:S01]  /*1cd40*/  IADD3 R16, P1, R16, UR6, RZ ;  /* 0x0000000610107c10 */ /* 0x000fe2000ff3e0ff */
[----:B0-----:R-:W4:Y:S04]  /*1cd50*/  LDL.LU R3, [R1+0x8e4] ;  /* 0x0008e40001037983 */ /* 0x001f280000300800 */
[----:B------:R-:W-:Y:S01]  /*1cd60*/  STL [R1+0x8f0], R13 ;  /* 0x0008f00d01007387 */ /* 0x000fe20000100800 */
[----:B------:R-:W-:-:S03]  /*1cd70*/  IADD3.X R17, R17, UR5, RZ, P2, !PT ;  /* 0x0000000511117c10 */ /* 0x000fc600097fe4ff */
[----:B------:R-:W-:Y:S01]  /*1cd80*/  STL [R1+0x8e8], R14 ;  /* 0x0008e80e01007387 */ /* 0x000fe20000100800 */
[----:B------:R-:W-:-:S03]  /*1cd90*/  IADD3 R18, P2, R18, UR6, RZ ;  /* 0x0000000612127c10 */ /* 0x000fc6000ff5e0ff */
[----:B------:R-:W-:Y:S04]  /*1cda0*/  STL [R1+0x90c], R15 ;  /* 0x00090c0f01007387 */ /* 0x000fe80000100800 */
[----:B------:R-:W4:Y:S04]  /*1cdb0*/  LDL.LU R251, [R1+0x5a8] ;  /* 0x0005a80001fb7983 */ /* 0x000f280000300800 */
[----:B------:R-:W-:Y:S04]  /*1cdc0*/  STL [R1+0x8e0], R16 ;  /* 0x0008e01001007387 */ /* 0x000fe80000100800 */
[----:B------:R0:W-:Y:S04]  /*1cdd0*/  STL [R1+0x8d8], R18 ;  /* 0x0008d81201007387 */ /* 0x0001e80000100800 */
[----:B------:R-:W-:Y:S04]  /*1cde0*/  STL [R1+0x904], R17 ;  /* 0x0009041101007387 */ /* 0x000fe80000100800 */
[----:B0-----:R-:W4:Y:S01]  /*1cdf0*/  LDL.LU R18, [R1+0x8dc] ;  /* 0x0008dc0001127983 */ /* 0x001f220000300800 */
[----:B--2---:R-:W-:-:S05]  /*1ce00*/  IADD3.X R19, R19, UR5, RZ, P3, !PT ;  /* 0x0000000513137c10 */ /* 0x004fca0009ffe4ff */
[----:B------:R0:W-:Y:S04]  /*1ce10*/  STL [R1+0x8fc], R19 ;  /* 0x0008fc1301007387 */ /* 0x0001e80000100800 */
[----:B0-----:R-:W2:Y:S04]  /*1ce20*/  LDL.LU R19, [R1+0x5a0] ;  /* 0x0005a00001137983 */ /* 0x001ea80000300800 */
[----:B------:R-:W2:Y:S04]  /*1ce30*/  LDL.LU R252, [R1+0x8d4] ;  /* 0x0008d40001fc7983 */ /* 0x000ea80000300800 */
[----:B------:R-:W2:Y:S04]  /*1ce40*/  LDL.LU R4, [R1+0x598] ;  /* 0x0005980001047983 */ /* 0x000ea80000300800 */
[----:B------:R-:W2:Y:S01]  /*1ce50*/  LDL.LU R5, [R1+0x8c4] ;  /* 0x0008c40001057983 */ /* 0x000ea20000300800 */
[----:B---3--:R-:W-:-:S05]  /*1ce60*/  IADD3 R21, P3, R21, UR6, RZ ;  /* 0x0000000615157c10 */ /* 0x008fca000ff7e0ff */
[----:B------:R0:W-:Y:S04]  /*1ce70*/  STL [R1+0x8c8], R21 ;  /* 0x0008c81501007387 */ /* 0x0001e80000100800 */
[----:B------:R-:W3:Y:S04]  /*1ce80*/  LDL.LU R6, [R1+0x590] ;  /* 0x0005900001067983 */ /* 0x000ee80000300800 */
[----:B------:R-:W3:Y:S04]  /*1ce90*/  LDL.LU R7, [R1+0x8bc] ;  /* 0x0008bc0001077983 */ /* 0x000ee80000300800 */
[----:B------:R-:W3:Y:S04]  /*1cea0*/  LDL.LU R8, [R1+0x588] ;  /* 0x0005880001087983 */ /* 0x000ee80000300800 */
[----:B------:R-:W3:Y:S04]  /*1ceb0*/  LDL.LU R9, [R1+0x5ac] ;  /* 0x0005ac0001097983 */ /* 0x000ee80000300800 */
[----:B0-----:R-:W3:Y:S04]  /*1cec0*/  LDL.LU R21, [R1+0x580] ;  /* 0x0005800001157983 */ /* 0x001ee80000300800 */
[----:B------:R-:W3:Y:S04]  /*1ced0*/  LDL.LU R10, [R1+0x5a4] ;  /* 0x0005a400010a7983 */ /* 0x000ee80000300800 */
[----:B------:R-:W3:Y:S01]  /*1cee0*/  LDL.LU R11, [R1+0x578] ;  /* 0x00057800010b7983 */ /* 0x000ee20000300800 */
[----:B----4-:R-:W-:-:S05]  /*1cef0*/  IADD3.X R22, R22, UR5, RZ, P4, !PT ;  /* 0x0000000516167c10 */ /* 0x010fca000a7fe4ff */
[----:B------:R0:W-:Y:S04]  /*1cf00*/  STL [R1+0x8f4], R22 ;  /* 0x0008f41601007387 */ /* 0x0001e80000100800 */
[----:B0-----:R-:W4:Y:S04]  /*1cf10*/  LDL.LU R22, [R1+0x59c] ;  /* 0x00059c0001167983 */ /* 0x001f280000300800 */
[----:B------:R-:W4:Y:S01]  /*1cf20*/  LDL.LU R12, [R1+0x570] ;  /* 0x00057000010c7983 */ /* 0x000f220000300800 */
[----:B------:R-:W-:-:S05]  /*1cf30*/  IADD3 R23, P4, R23, UR6, RZ ;  /* 0x0000000617177c10 */ /* 0x000fca000ff9e0ff */
[----:B------:R0:W-:Y:S04]  /*1cf40*/  STL [R1+0x8c0], R23 ;  /* 0x0008c01701007387 */ /* 0x0001e80000100800 */
[----:B0-----:R-:W4:Y:S01]  /*1cf50*/  LDL.LU R23, [R1+0x594] ;  /* 0x0005940001177983 */ /* 0x001f220000300800 */
[----:B------:R-:W-:-:S05]  /*1cf60*/  IADD3.X R2, R2, UR5, RZ, P5, !PT ;  /* 0x0000000502027c10 */ /* 0x000fca000affe4ff */
[----:B------:R0:W-:Y:S04]  /*1cf70*/  STL [R1+0x8ec], R2 ;  /* 0x0008ec0201007387 */ /* 0x0001e80000100800 */
[----:B0-----:R-:W4:Y:S01]  /*1cf80*/  LDL.LU R2, [R1+0x568] ;  /* 0x0005680001027983 */ /* 0x001f220000300800 */
[----:B------:R-:W-:-:S03]  /*1cf90*/  IADD3 R20, P5, R20, UR6, RZ ;  /* 0x0000000614147c10 */ /* 0x000fc6000ffbe0ff */
[----:B------:R-:W4:Y:S04]  /*1cfa0*/  LDL.LU R13, [R1+0x58c] ;  /* 0x00058c00010d7983 */ /* 0x000f280000300800 */
[----:B------:R0:W-:Y:S04]  /*1cfb0*/  STL [R1+0x8b8], R20 ;  /* 0x0008b81401007387 */ /* 0x0001e80000100800 */
[----:B0-----:R-:W4:Y:S01]  /*1cfc0*/  LDL.LU R20, [R1+0x560] ;  /* 0x0005600001147983 */ /* 0x001f220000300800 */
[----:B------:R-:W-:-:S03]  /*1cfd0*/  IADD3.X R3, R3, UR5, RZ, P6, !PT ;  /* 0x0000000503037c10 */ /* 0x000fc6000b7fe4ff */
[----:B------:R-:W4:Y:S04]  /*1cfe0*/  LDL.LU R14, [R1+0x584] ;  /* 0x00058400010e7983 */ /* 0x000f280000300800 */
[----:B------:R-:W4:Y:S04]  /*1cff0*/  LDL.LU R15, [R1+0x558] ;  /* 0x00055800010f7983 */ /* 0x000f280000300800 */
[----:B------:R-:W4:Y:S04]  /*1d000*/  LDL.LU R16, [R1+0x57c] ;  /* 0x00057c0001107983 */ /* 0x000f280000300800 */
[----:B------:R0:W-:Y:S04]  /*1d010*/  STL [R1+0x8e4], R3 ;  /* 0x0008e40301007387 */ /* 0x0001e80000100800 */
[----:B------:R-:W4:Y:S01]  /*1d020*/  LDL.LU R17, [R1+0x550] ;  /* 0x0005500001117983 */ /* 0x000f220000300800 */
[----:B------:R-:W-:-:S03]  /*1d030*/  IADD3 R251, P6, R251, UR6, RZ ;  /* 0x00000006fbfb7c10 */ /* 0x000fc6000ffde0ff */
[----:B0-----:R-:W4:Y:S01]  /*1d040*/  LDL.LU R3, [R1+0x574] ;  /* 0x0005740001037983 */ /* 0x001f220000300800 */
[----:B------:R-:W-:-:S05]  /*1d050*/  IADD3.X R18, R18, UR5, RZ, P1, !PT ;  /* 0x0000000512127c10 */ /* 0x000fca0008ffe4ff */
[----:B------:R0:W-:Y:S04]  /*1d060*/  STL [R1+0x8dc], R18 ;  /* 0x0008dc1201007387 */ /* 0x0001e80000100800 */
[----:B0-----:R-:W4:Y:S04]  /*1d070*/  LDL.LU R18, [R1+0x548] ;  /* 0x0005480001127983 */ /* 0x001f280000300800 */
[----:B------:R-:W-:Y:S01]  /*1d080*/  STL [R1+0x5a8], R251 ;  /* 0x0005a8fb01007387 */ /* 0x000fe20000100800 */
[----:B--2---:R-:W-:Y:S02]  /*1d090*/  IADD3 R19, P1, R19, UR6, RZ ;  /* 0x0000000613137c10 */ /* 0x004fe4000ff3e0ff */
[----:B------:R-:W-:-:S03]  /*1d0a0*/  IADD3.X R252, R252, UR5, RZ, P2, !PT ;  /* 0x00000005fcfc7c10 */ /* 0x000fc600097fe4ff */
[----:B------:R0:W-:Y:S01]  /*1d0b0*/  STL [R1+0x5a0], R19 ;  /* 0x0005a01301007387 */ /* 0x0001e20000100800 */
[----:B------:R-:W-:Y:S02]  /*1d0c0*/  IADD3 R4, P2, R4, UR6, RZ ;  /* 0x0000000604047c10 */ /* 0x000fe4000ff5e0ff */
[----:B------:R-:W-:Y:S01]  /*1d0d0*/  IADD3.X R5, R5, UR5, RZ, P3, !PT ;  /* 0x0000000505057c10 */ /* 0x000fe20009ffe4ff */
[----:B0-----:R-:W2:Y:S04]  /*1d0e0*/  LDL.LU R19, [R1+0x56c] ;  /* 0x00056c0001137983 */ /* 0x001ea80000300800 */
[----:B------:R-:W-:Y:S04]  /*1d0f0*/  STL [R1+0x8d4], R252 ;  /* 0x0008d4fc01007387 */ /* 0x000fe80000100800 */
[----:B------:R-:W-:Y:S01]  /*1d100*/  STL [R1+0x598], R4 ;  /* 0x0005980401007387 */ /* 0x000fe20000100800 */
[----:B---3--:R-:W-:-:S03]  /*1d110*/  IADD3 R6, P3, R6, UR6, RZ ;  /* 0x0000000606067c10 */ /* 0x008fc6000ff7e0ff */
        /* <DEDUP_REMOVED lines=9> */
[----:B------:R-:W-:Y:S04]  /*1d1b0*/  STL [R1+0x588], R8 ;  /* 0x0005880801007387 */ /* 0x000fe80000100800 */
[----:B0-----:R-:W3:Y:S04]  /*1d1c0*/  LDL.LU R21, [R1+0x540] ;  /* 0x0005400001157983 */ /* 0x001ee80000300800 */
[----:B------:R-:W-:Y:S01]  /*1d1d0*/  STL [R1+0x5ac], R9 ;  /* 0x0005ac0901007387 */ /* 0x000fe20000100800 */
[----:B----4-:R-:W-:-:S05]  /*1d1e0*/  IADD3.X R22, R22, UR5, RZ, P1, !PT ;  /* 0x0000000516167c10 */ /* 0x010fca0008ffe4ff */
[----:B------:R0:W-:Y:S04]  /*1d1f0*/  STL [R1+0x59c], R22 ;  /* 0x00059c1601007387 */ /* 0x0001e80000100800 */
[----:B------:R-:W-:Y:S04]  /*1d200*/  STL [R1+0x5a4], R10 ;  /* 0x0005a40a01007387 */ /* 0x000fe80000100800 */
[----:B0-----:R-:W4:Y:S01]  /*1d210*/  LDL.LU R22, [R1+0x564] ;  /* 0x0005640001167983 */ /* 0x001f220000300800 */
[----:B------:R-:W-:Y:S02]  /*1d220*/  IADD3 R11, P6, R11, UR6, RZ ;  /* 0x000000060b0b7c10 */ /* 0x000fe4000ffde0ff */
[----:B------:R-:W-:-:S03]  /*1d230*/  IADD3 R12, P1, R12, UR6, RZ ;  /* 0x000000060c0c7c10 */ /* 0x000fc6000ff3e0ff */
[----:B------:R-:W-:Y:S01]  /*1d240*/  STL [R1+0x578], R11 ;  /* 0x0005780b01007387 */ /* 0x000fe20000100800 */
[----:B------:R-:W-:-:S05]  /*1d250*/  IADD3.X R23, R23, UR5, RZ, P2, !PT ;  /* 0x0000000517177c10 */ /* 0x000fca00097fe4ff */
[----:B------:R0:W-:Y:S04]  /*1d260*/  STL [R1+0x594], R23 ;  /* 0x0005941701007387 */ /* 0x0001e80000100800 */
[----:B0-----:R-:W4:Y:S04]  /*1d270*/  LDL.LU R23, [R1+0x538] ;  /* 0x0005380001177983 */ /* 0x001f280000300800 */
[----:B------:R-:W-:Y:S01]  /*1d280*/  STL [R1+0x570], R12 ;  /* 0x0005700c01007387 */ /* 0x000fe20000100800 */
[----:B------:R-:W-:Y:S02]  /*1d290*/  IADD3 R2, P2, R2, UR6, RZ ;  /* 0x0000000602027c10 */ /* 0x000fe4000ff5e0ff */
[----:B------:R-:W-:-:S03]  /*1d2a0*/  IADD3.X R13, R13, UR5, RZ, P3, !PT ;  /* 0x000000050d0d7c10 */ /* 0x000fc60009ffe4ff */
        /* <DEDUP_REMOVED lines=9> */
[----:B------:R-:W-:-:S03]  /*1d340*/  IADD3 R17, P5, R17, UR6, RZ ;  /* 0x0000000611117c10 */ /* 0x000fc6000ffbe0ff */
[----:B------:R-:W-:Y:S01]  /*1d350*/  STL [R1+0x584], R14 ;  /* 0x0005840e01007387 */ /* 0x000fe20000100800 */
[----:B------:R-:W-:-:S03]  /*1d360*/  IADD3.X R3, R3, UR5, RZ, P6, !PT ;  /* 0x0000000503037c10 */ /* 0x000fc6000b7fe4ff */
[----:B------:R-:W-:Y:S04]  /*1d370*/  STL [R1+0x558], R15 ;  /* 0x0005580f01007387 */ /* 0x000fe80000100800 */
[----:B------:R-:W4:Y:S04]  /*1d380*/  LDL.LU R251, [R1+0x554] ;  /* 0x0005540001fb7983 */ /* 0x000f280000300800 */
[----:B------:R-:W-:Y:S04]  /*1d390*/  STL [R1+0x57c], R16 ;  /* 0x00057c1001007387 */ /* 0x000fe80000100800 */
[----:B------:R0:W-:Y:S04]  /*1d3a0*/  STL [R1+0x574], R3 ;  /* 0x0005740301007387 */ /* 0x0001e80000100800 */
[----:B------:R-:W-:Y:S04]  /*1d3b0*/  STL [R1+0x550], R17 ;  /* 0x0005501101007387 */ /* 0x000fe80000100800 */
[----:B0-----:R-:W4:Y:S01]  /*1d3c0*/  LDL.LU R3, [R1+0x528] ;  /* 0x0005280001037983 */ /* 0x001f220000300800 */
[----:B------:R-:W-:-:S03]  /*1d3d0*/  IADD3 R18, P6, R18, UR6, RZ ;  /* 0x0000000612127c10 */ /* 0x000fc6000ffde0ff */
[----:B------:R-:W4:Y:S04]  /*1d3e0*/  LDL.LU R252, [R1+0x54c] ;  /* 0x00054c0001fc7983 */ /* 0x000f280000300800 */
[----:B------:R-:W4:Y:S04]  /*1d3f0*/  LDL.LU R4, [R1+0x520] ;  /* 0x0005200001047983 */ /* 0x000f280000300800 */
[----:B------:R-:W-:Y:S04]  /*1d400*/  STL [R1+0x548], R18 ;  /* 0x0005481201007387 */ /* 0x000fe80000100800 */
[----:B------:R-:W4:Y:S04]  /*1d410*/  LDL.LU R5, [R1+0x544] ;  /* 0x0005440001057983 */ /* 0x000f280000300800 */
[----:B------:R-:W4:Y:S01]  /*1d420*/  LDL.LU R6, [R1+0x518] ;  /* 0x0005180001067983 */ /* 0x000f220000300800 */
[----:B--2---:R-:W-:-:S05]  /*1d430*/  IADD3.X R19, R19, UR5, RZ, P1, !PT ;  /* 0x0000000513137c10 */ /* 0x004fca0008ffe4ff */
[----:B------:R-:W-:Y:S04]  /*1d440*/  STL [R1+0x56c], R19 ;  /* 0x00056c1301007387 */ /* 0x000fe80000100800 */
[----:B------:R-:W2:Y:S04]  /*1d450*/  LDL.LU R7, [R1+0x53c] ;  /* 0x00053c0001077983 */ /* 0x000ea80000300800 */
[----:B------:R-:W2:Y:S04]  /*1d460*/  LDL.LU R8, [R1+0x510] ;  /* 0x0005100001087983 */ /* 0x000ea80000300800 */
[----:B------:R-:W2:Y:S04]  /*1d470*/  LDL.LU R9, [R1+0x534] ;  /* 0x0005340001097983 */ /* 0x000ea80000300800 */
[----:B------:R-:W2:Y:S04]  /*1d480*/  LDL.LU R10, [R1+0x508] ;  /* 0x00050800010a7983 */ /* 0x000ea80000300800 */
[----:B------:R-:W2:Y:S04]  /*1d490*/  LDL.LU R11, [R1+0x52c] ;  /* 0x00052c00010b7983 */ /* 0x000ea80000300800 */
[----:B------:R-:W2:Y:S04]  /*1d4a0*/  LDL.LU R12, [R1+0x500] ;  /* 0x00050000010c7983 */ /* 0x000ea80000300800 */
[----:B------:R-:W2:Y:S01]  /*1d4b0*/  LDL.LU R13, [R1+0x524] ;  /* 0x00052400010d7983 */ /* 0x000ea20000300800 */
[----:B---3--:R-:W-:-:S05]  /*1d4c0*/  IADD3 R21, P1, R21, UR6, RZ ;  /* 0x0000000615157c10 */ /* 0x008fca000ff3e0ff */
[----:B------:R0:W-:Y:S04]  /*1d4d0*/  STL [R1+0x540], R21 ;  /* 0x0005401501007387 */ /* 0x0001e80000100800 */
[----:B0-----:R-:W3:Y:S04]  /*1d4e0*/  LDL.LU R21, [R1+0x4f8] ;  /* 0x0004f80001157983 */ /* 0x001ee80000300800 */
[----:B------:R-:W3:Y:S01]  /*1d4f0*/  LDL.LU R14, [R1+0x51c] ;  /* 0x00051c00010e7983 */ /* 0x000ee20000300800 */
[----:B----4-:R-:W-:-:S05]  /*1d500*/  IADD3.X R22, R22, UR5, RZ, P2, !PT ;  /* 0x0000000516167c10 */ /* 0x010fca00097fe4ff */
[----:B------:R0:W-:Y:S04]  /*1d510*/  STL [R1+0x564], R22 ;  /* 0x0005641601007387 */ /* 0x0001e80000100800 */
[----:B0-----:R-:W4:Y:S01]  /*1d520*/  LDL.LU R22, [R1+0x4f0] ;  /* 0x0004f00001167983 */ /* 0x001f220000300800 */
[----:B------:R-:W-:-:S05]  /*1d530*/  IADD3 R23, P2, R23, UR6, RZ ;  /* 0x0000000617177c10 */ /* 0x000fca000ff5e0ff */
[----:B------:R0:W-:Y:S04]  /*1d540*/  STL [R1+0x538], R23 ;  /* 0x0005381701007387 */ /* 0x0001e80000100800 */
[----:B0-----:R-:W4:Y:S04]  /*1d550*/  LDL.LU R23, [R1+0x514] ;  /* 0x0005140001177983 */ /* 0x001f280000300800 */
        /* <DEDUP_REMOVED lines=8> */
[----:B------:R0:W-:Y:S01]  /*1d5e0*/  STL [R1+0x530], R20 ;  /* 0x0005301401007387 */ /* 0x0001e20000100800 */
[----:B------:R-:W-:-:S03]  /*1d5f0*/  IADD3.X R251, R251, UR5, RZ, P4, !PT ;  /* 0x00000005fbfb7c10 */ /* 0x000fc6000a7fe4ff */
[----:B------:R-:W4:Y:S04]  /*1d600*/  LDL.LU R19, [R1+0x4fc] ;  /* 0x0004fc0001137983 */ /* 0x000f280000300800 */
[----:B0-----:R-:W4:Y:S01]  /*1d610*/  LDL.LU R20, [R1+0x4d0] ;  /* 0x0004d00001147983 */ /* 0x001f220000300800 */
[----:B------:R-:W-:-:S05]  /*1d620*/  IADD3 R3, P4, R3, UR6, RZ ;  /* 0x0000000603037c10 */ /* 0x000fca000ff9e0ff */
[----:B------:R0:W-:Y:S01]  /*1d630*/  STL [R1+0x528], R3 ;  /* 0x0005280301007387 */ /* 0x0001e20000100800 */
[----:B------:R-:W-:Y:S02]  /*1d640*/  IADD3.X R252, R252, UR5, RZ, P5, !PT ;  /* 0x00000005fcfc7c10 */ /* 0x000fe4000affe4ff */
[----:B------:R-:W-:Y:S01]  /*1d650*/  IADD3 R4, P5, R4, UR6, RZ ;  /* 0x0000000604047c10 */ /* 0x000fe2000ffbe0ff */
[----:B0-----:R-:W4:Y:S01]  /*1d660*/  LDL.LU R3, [R1+0x4f4] ;  /* 0x0004f40001037983 */ /* 0x001f220000300800 */
[----:B------:R-:W-:-:S03]  /*1d670*/  IADD3.X R5, R5, UR5, RZ, P6, !PT ;  /* 0x0000000505057c10 */ /* 0x000fc6000b7fe4ff */
[----:B------:R-:W-:Y:S01]  /*1d680*/  STL [R1+0x554], R251 ;  /* 0x000554fb01007387 */ /* 0x000fe20000100800 */
[----:B------:R-:W-:-:S03]  /*1d690*/  IADD3 R6, P6, R6, UR6, RZ ;  /* 0x0000000606067c10 */ /* 0x000fc6000ffde0ff */
[----:B------:R-:W-:Y:S04]  /*1d6a0*/  STL [R1+0x54c], R252 ;  /* 0x00054cfc01007387 */ /* 0x000fe80000100800 */
[----:B------:R-:W-:Y:S04]  /*1d6b0*/  STL [R1+0x520], R4 ;  /* 0x0005200401007387 */ /* 0x000fe80000100800 */
[----:B------:R-:W-:Y:S04]  /*1d6c0*/  STL [R1+0x544], R5 ;  /* 0x0005440501007387 */ /* 0x000fe80000100800 */
[----:B------:R-:W-:Y:S01]  /*1d6d0*/  STL [R1+0x518], R6 ;  /* 0x0005180601007387 */ /* 0x000fe20000100800 */
[----:B--2---:R-:W-:-:S02]  /*1d6e0*/  IADD3.X R7, R7, UR5, RZ, P1, !PT ;  /* 0x0000000507077c10 */ /* 0x004fc40008ffe4ff */
        /* <DEDUP_REMOVED lines=10> */
[----:B------:R-:W-:Y:S01]  /*1d790*/  STL [R1+0x52c], R11 ;  /* 0x00052c0b01007387 */ /* 0x000fe20000100800 */
[----:B---3--:R-:W-:-:S05]  /*1d7a0*/  IADD3 R21, P4, R21, UR6, RZ ;  /* 0x0000000615157c10 */ /* 0x008fca000ff9e0ff */
[----:B------:R0:W-:Y:S01]  /*1d7b0*/  STL [R1+0x4f8], R21 ;  /* 0x0004f81501007387 */ /* 0x0001e20000100800 */
[----:B------:R-:W-:-:S03]  /*1d7c0*/  IADD3.X R14, R14, UR5, RZ, P5, !PT ;  /* 0x000000050e0e7c10 */ /* 0x000fc6000affe4ff */
[----:B------:R-:W-:Y:S04]  /*1d7d0*/  STL [R1+0x500], R12 ;  /* 0x0005000c01007387 */ /* 0x000fe80000100800 */
[----:B0-----:R-:W2:Y:S04]  /*1d7e0*/  LDL.LU R21, [R1+0x4c8] ;  /* 0x0004c80001157983 */ /* 0x001ea80000300800 */
[----:B------:R-:W-:Y:S01]  /*1d7f0*/  STL [R1+0x524], R13 ;  /* 0x0005240d01007387 */ /* 0x000fe20000100800 */
[----:B----4-:R-:W-:-:S05]  /*1d800*/  IADD3 R22, P5, R22, UR6, RZ ;  /* 0x0000000616167c10 */ /* 0x010fca000ffbe0ff */
[----:B------:R0:W-:Y:S04]  /*1d810*/  STL [R1+0x4f0], R22 ;  /* 0x0004f01601007387 */ /* 0x0001e80000100800 */
[----:B0-----:R-:W3:Y:S04]  /*1d820*/  LDL.LU R22, [R1+0x4ec] ;  /* 0x0004ec0001167983 */ /* 0x001ee80000300800 */
[----:B------:R-:W-:Y:S01]  /*1d830*/  STL [R1+0x51c], R14 ;  /* 0x00051c0e01007387 */ /* 0x000fe20000100800 */
[----:B------:R-:W-:Y:S02]  /*1d840*/  IADD3.X R23, R23, UR5, RZ, P6, !PT ;  /* 0x0000000517177c10 */ /* 0x000fe4000b7fe4ff */
        /* <DEDUP_REMOVED lines=35> */
[----:B------:R-:W4:Y:S01]  /*1da80*/  LDL.LU R14, [R1+0x478] ;  /* 0x00047800010e7983 */ /* 0x000f220000300800 */
[----:B--2---:R-:W-:-:S05]  /*1da90*/  IADD3 R21, P4, R21, UR6, RZ ;  /* 0x0000000615157c10 */ /* 0x004fca000ff9e0ff */
[----:B------:R0:W-:Y:S04]  /*1daa0*/  STL [R1+0x4c8], R21 ;  /* 0x0004c81501007387 */ /* 0x0001e80000100800 */
[----:B0-----:R-:W2:Y:S01]  /*1dab0*/  LDL.LU R21, [R1+0x49c] ;  /* 0x00049c0001157983 */ /* 0x001ea20000300800 */
[----:B---3--:R-:W-:-:S05]  /*1dac0*/  IADD3.X R22, R22, UR5, RZ, P5, !PT ;  /* 0x0000000516167c10 */ /* 0x008fca000affe4ff */
[----:B------:R0:W-:Y:S04]  /*1dad0*/  STL [R1+0x4ec], R22 ;  /* 0x0004ec1601007387 */ /* 0x0001e80000100800 */
[----:B0-----:R-:W3:Y:S04]  /*1dae0*/  LDL.LU R22, [R1+0x470] ;  /* 0x0004700001167983 */ /* 0x001ee80000300800 */
[----:B------:R-:W3:Y:S01]  /*1daf0*/  LDL.LU R15, [R1+0x494] ;  /* 0x00049400010f7983 */ /* 0x000ee20000300800 */
        /* <DEDUP_REMOVED lines=9> */
[----:B0-----:R-:W4:Y:S01]  /*1db90*/  LDL.LU R2, [R1+0x47c] ;  /* 0x00047c0001027983 */ /* 0x001f220000300800 */
[----:B------:R-:W-:Y:S02]  /*1dba0*/  IADD3 R249, P6, R249, UR6, RZ ;  /* 0x00000006f9f97c10 */ /* 0x000fe4000ffde0ff */
[----:B------:R-:W-:-:S02]  /*1dbb0*/  IADD3.X R20, R20, UR5, RZ, P1, !PT ;  /* 0x0000000514147c10 */ /* 0x000fc40008ffe4ff */
        /* <DEDUP_REMOVED lines=25> */
[----:B------:R-:W-:Y:S01]  /*1dd50*/  STL [R1+0x4b4], R10 ;  /* 0x0004b40a01007387 */ /* 0x000fe20000100800 */
[----:B------:R-:W-:-:S03]  /*1dd60*/  IADD3 R13, P1, R13, UR6, RZ ;  /* 0x000000060d0d7c10 */ /* 0x000fc6000ff3e0ff */
[----:B------:R-:W-:Y:S04]  /*1dd70*/  STL [R1+0x488], R11 ;  /* 0x0004880b01007387 */ /* 0x000fe80000100800 */
[----:B------:R0:W-:Y:S04]  /*1dd80*/  STL [R1+0x4a4], R3 ;  /* 0x0004a40301007387 */ /* 0x0001e80000100800 */
[----:B------:R-:W-:Y:S04]  /*1dd90*/  STL [R1+0x4ac], R12 ;  /* 0x0004ac0c01007387 */ /* 0x000fe80000100800 */
[----:B0-----:R-:W4:Y:S01]  /*1dda0*/  LDL.LU R3, [R1+0x474] ;  /* 0x0004740001037983 */ /* 0x001f220000300800 */
[----:B------:R-:W-:-:S03]  /*1ddb0*/  IADD3 R14, P2, R14, UR6, RZ ;  /* 0x000000060e0e7c10 */ /* 0x000fc6000ff5e0ff */
[----:B------:R-:W-:Y:S01]  /*1ddc0*/  STL [R1+0x480], R13 ;  /* 0x0004800d01007387 */ /* 0x000fe20000100800 */
[----:B--2---:R-:W-:-:S05]  /*1ddd0*/  IADD3.X R21, R21, UR5, RZ, P3, !PT ;  /* 0x0000000515157c10 */ /* 0x004fca0009ffe4ff */
[----:B------:R0:W-:Y:S04]  /*1dde0*/  STL [R1+0x49c], R21 ;  /* 0x00049c1501007387 */ /* 0x0001e80000100800 */
[----:B0-----:R-:W2:Y:S04]  /*1ddf0*/  LDL.LU R21, [R1+0x448] ;  /* 0x0004480001157983 */ /* 0x001ea80000300800 */
[----:B------:R-:W-:Y:S01]  /*1de00*/  STL [R1+0x478], R14 ;  /* 0x0004780e01007387 */ /* 0x000fe20000100800 */
[----:B---3--:R-:W-:-:S05]  /*1de10*/  IADD3 R22, P3, R22, UR6, RZ ;  /* 0x0000000616167c10 */ /* 0x008fca000ff7e0ff */
[----:B------:R0:W-:Y:S04]  /*1de20*/  STL [R1+0x470], R22 ;  /* 0x0004701601007387 */ /* 0x0001e80000100800 */
[----:B0-----:R-:W3:Y:S01]  /*1de30*/  LDL.LU R22, [R1+0x46c] ;  /* 0x00046c0001167983 */ /* 0x001ee20000300800 */
[----:B------:R-:W-:Y:S02]  /*1de40*/  IADD3.X R15, R15, UR5, RZ, P4, !PT ;  /* 0x000000050f0f7c10 */ /* 0x000fe4000a7fe4ff */
[----:B----4-:R-:W-:Y:S02]  /*1de50*/  IADD3 R23, P4, R23, UR6, RZ ;  /* 0x0000000617177c10 */ /* 0x010fe4000ff9e0ff */
        /* <DEDUP_REMOVED lines=8> */
[----:B------:R-:W-:Y:S04]  /*1dee0*/  STL [R1+0x460], R17 ;  /* 0x0004601101007387 */ /* 0x000fe80000100800 */
[----:B------:R-:W4:Y:S01]  /*1def0*/  LDL.LU R249, [R1+0x464] ;  /* 0x0004640001f97983 */ /* 0x000f220000300800 */
[----:B------:R-:W-:-:S03]  /*1df00*/  IADD3.X R2, R2, UR5, RZ, P1, !PT ;  /* 0x0000000502027c10 */ /* 0x000fc60008ffe4ff */
[----:B------:R-:W-:Y:S04]  /*1df10*/  STL [R1+0x484], R18 ;  /* 0x0004841201007387 */ /* 0x000fe80000100800 */
[----:B------:R0:W-:Y:S04]  /*1df20*/  STL [R1+0x47c], R2 ;  /* 0x00047c0201007387 */ /* 0x0001e80000100800 */
[----:B------:R-:W-:Y:S04]  /*1df30*/  STL [R1+0x458], R19 ;  /* 0x0004581301007387 */ /* 0x000fe80000100800 */
        /* <DEDUP_REMOVED lines=18> */
[----:B------:R-:W-:-:S05]  /*1e060*/  IADD3.X R3, R3, UR5, RZ, P2, !PT ;  /* 0x0000000503037c10 */ /* 0x000fca00097fe4ff */
[----:B------:R0:W-:Y:S04]  /*1e070*/  STL [R1+0x474], R3 ;  /* 0x0004740301007387 */ /* 0x0001e80000100800 */
[----:B0-----:R-:W4:Y:S01]  /*1e080*/  LDL.LU R3, [R1+0x3f8] ;  /* 0x0003f80001037983 */ /* 0x001f220000300800 */
[----:B--2---:R-:W-:-:S05]  /*1e090*/  IADD3 R21, P2, R21, UR6, RZ ;  /* 0x0000000615157c10 */ /* 0x004fca000ff5e0ff */
[----:B------:R0:W-:Y:S04]  /*1e0a0*/  STL [R1+0x448], R21 ;  /* 0x0004481501007387 */ /* 0x0001e80000100800 */
[----:B0-----:R-:W2:Y:S04]  /*1e0b0*/  LDL.LU R21, [R1+0x41c] ;  /* 0x00041c0001157983 */ /* 0x001ea80000300800 */
[----:B------:R-:W2:Y:S01]  /*1e0c0*/  LDL.LU R15, [R1+0x3f0] ;  /* 0x0003f000010f7983 */ /* 0x000ea20000300800 */
[----:B---3--:R-:W-:-:S05]  /*1e0d0*/  IADD3.X R22, R22, UR5, RZ, P3, !PT ;  /* 0x0000000516167c10 */ /* 0x008fca0009ffe4ff */
[----:B------:R0:W-:Y:S04]  /*1e0e0*/  STL [R1+0x46c], R22 ;  /* 0x00046c1601007387 */ /* 0x0001e80000100800 */
[----:B0-----:R-:W3:Y:S04]  /*1e0f0*/  LDL.LU R22, [R1+0x414] ;  /* 0x0004140001167983 */ /* 0x001ee80000300800 */
[----:B------:R-:W3:Y:S04]  /*1e100*/  LDL.LU R16, [R1+0x3e8] ;  /* 0x0003e80001107983 */ /* 0x000ee80000300800 */
[----:B------:R-:W3:Y:S04]  /*1e110*/  LDL.LU R17, [R1+0x40c] ;  /* 0x00040c0001117983 */ /* 0x000ee80000300800 */
[----:B------:R-:W3:Y:S01]  /*1e120*/  LDL.LU R18, [R1+0x3e0] ;  /* 0x0003e00001127983 */ /* 0x000ee20000300800 */
[----:B----4-:R-:W-:-:S05]  /*1e130*/  IADD3 R23, P3, R23, UR6, RZ ;  /* 0x0000000617177c10 */ /* 0x010fca000ff7e0ff */
[----:B------:R0:W-:Y:S04]  /*1e140*/  STL [R1+0x440], R23 ;  /* 0x0004401701007387 */ /* 0x0001e80000100800 */
[----:B------:R-:W4:Y:S04]  /*1e150*/  LDL.LU R19, [R1+0x404] ;  /* 0x0004040001137983 */ /* 0x000f280000300800 */
[----:B0-----:R-:W4:Y:S01]  /*1e160*/  LDL.LU R23, [R1+0x3d8] ;  /* 0x0003d80001177983 */ /* 0x001f220000300800 */
[----:B------:R-:W-:Y:S02]  /*1e170*/  IADD3.X R249, R249, UR5, RZ, P4, !PT ;  /* 0x00000005f9f97c10 */ /* 0x000fe4000a7fe4ff */
[----:B------:R-:W-:-:S02]  /*1e180*/  IADD3 R2, P4, R2, UR6, RZ ;  /* 0x0000000602027c10 */ /* 0x000fc4000ff9e0ff */
        /* <DEDUP_REMOVED lines=26> */
[----:B------:R-:W-:-:S03]  /*1e330*/  IADD3 R20, P5, R20, UR6, RZ ;  /* 0x0000000614147c10 */ /* 0x000fc6000ffbe0ff */
[----:B------:R-:W-:Y:S01]  /*1e340*/  STL [R1+0x434], R11 ;  /* 0x0004340b01007387 */ /* 0x000fe20000100800 */
[----:B------:R-:W-:-:S03]  /*1e350*/  IADD3.X R14, R14, UR5, RZ, P6, !PT ;  /* 0x000000050e0e7c10 */ /* 0x000fc6000b7fe4ff */
[----:B------:R0:W-:Y:S04]  /*1e360*/  STL [R1+0x400], R20 ;  /* 0x0004001401007387 */ /* 0x0001e80000100800 */
[----:B------:R-:W-:Y:S04]  /*1e370*/  STL [R1+0x408], R12 ;  /* 0x0004080c01007387 */ /* 0x000fe80000100800 */
[----:B0-----:R-:W4:Y:S04]  /*1e380*/  LDL.LU R20, [R1+0x3d0] ;  /* 0x0003d00001147983 */ /* 0x001f280000300800 */
[----:B------:R-:W-:Y:S01]  /*1e390*/  STL [R1+0x42c], R13 ;  /* 0x00042c0d01007387 */ /* 0x000fe20000100800 */
[----:B------:R-:W-:-:S05]  /*1e3a0*/  IADD3 R3, P6, R3, UR6, RZ ;  /* 0x0000000603037c10 */ /* 0x000fca000ffde0ff */
[----:B------:R0:W-:Y:S04]  /*1e3b0*/  STL [R1+0x3f8], R3 ;  /* 0x0003f80301007387 */ /* 0x0001e80000100800 */
[----:B0-----:R-:W4:Y:S04]  /*1e3c0*/  LDL.LU R3, [R1+0x3f4] ;  /* 0x0003f40001037983 */ /* 0x001f280000300800 */
[----:B------:R-:W-:Y:S01]  /*1e3d0*/  STL [R1+0x424], R14 ;  /* 0x0004240e01007387 */ /* 0x000fe20000100800 */
[----:B--2---:R-:W-:-:S05]  /*1e3e0*/  IADD3.X R21, R21, UR5, RZ, P1, !PT ;  /* 0x0000000515157c10 */ /* 0x004fca0008ffe4ff */
[----:B------:R0:W-:Y:S04]  /*1e3f0*/  STL [R1+0x41c], R21 ;  /* 0x00041c1501007387 */ /* 0x0001e80000100800 */
[----:B0-----:R-:W2:Y:S01]  /*1e400*/  LDL.LU R21, [R1+0x3c8] ;  /* 0x0003c80001157983 */ /* 0x001ea20000300800 */
[----:B---3--:R-:W-:-:S05]  /*1e410*/  IADD3.X R22, R22, UR5, RZ, P2, !PT ;  /* 0x0000000516167c10 */ /* 0x008fca00097fe4ff */
[----:B------:R0:W-:Y:S04]  /*1e420*/  STL [R1+0x414], R22 ;  /* 0x0004141601007387 */ /* 0x0001e80000100800 */
[----:B0-----:R-:W3:Y:S01]  /*1e430*/  LDL.LU R22, [R1+0x3ec] ;  /* 0x0003ec0001167983 */ /* 0x001ee20000300800 */
[----:B------:R-:W-:Y:S02]  /*1e440*/  IADD3 R15, P1, R15, UR6, RZ ;  /* 0x000000060f0f7c10 */ /* 0x000fe4000ff3e0ff */
[----:B------:R-:W-:Y:S02]  /*1e450*/  IADD3 R16, P2, R16, UR6, RZ ;  /* 0x0000000610107c10 */ /* 0x000fe4000ff5e0ff */
[----:B------:R-:W-:Y:S01]  /*1e460*/  IADD3.X R17, R17, UR5, RZ, P3, !PT ;  /* 0x0000000511117c10 */ /* 0x000fe20009ffe4ff */
[----:B------:R-:W-:Y:S01]  /*1e470*/  STL [R1+0x3f0], R15 ;  /* 0x0003f00f01007387 */ /* 0x000fe20000100800 */
[----:B------:R-:W-:-:S03]  /*1e480*/  IADD3 R18, P3, R18, UR6, RZ ;  /* 0x0000000612127c10 */ /* 0x000fc6000ff7e0ff */
[----:B------:R-:W-:Y:S01]  /*1e490*/  STL [R1+0x3e8], R16 ;  /* 0x0003e81001007387 */ /* 0x000fe20000100800 */
[----:B----4-:R-:W-:-:S03]  /*1e4a0*/  IADD3.X R19, R19, UR5, RZ, P4, !PT ;  /* 0x0000000513137c10 */ /* 0x010fc6000a7fe4ff */
[----:B------:R-:W-:Y:S04]  /*1e4b0*/  STL [R1+0x40c], R17 ;  /* 0x00040c1101007387 */ /* 0x000fe80000100800 */
[----:B------:R-:W4:Y:S01]  /*1e4c0*/  LDL.LU R249, [R1+0x3c0] ;  /* 0x0003c00001f97983 */ /* 0x000f220000300800 */
[----:B------:R-:W-:-:S03]  /*1e4d0*/  IADD3 R23, P4, R23, UR9, RZ ;  /* 0x0000000917177c10 */ /* 0x000fc6000ff9e0ff */
[----:B------:R-:W-:Y:S04]  /*1e4e0*/  STL [R1+0x3e0], R18 ;  /* 0x0003e01201007387 */ /* 0x000fe80000100800 */
[----:B------:R0:W-:Y:S04]  /*1e4f0*/  STL [R1+0x3d8], R23 ;  /* 0x0003d81701007387 */ /* 0x0001e80000100800 */
[----:B------:R-:W-:Y:S04]  /*1e500*/  STL [R1+0x404], R19 ;  /* 0x0004041301007387 */ /* 0x000fe80000100800 */
        /* <DEDUP_REMOVED lines=20> */
[----:B------:R-:W-:Y:S01]  /*1e650*/  STL [R1+0x3d0], R20 ;  /* 0x0003d01401007387 */ /* 0x000fe20000100800 */
[----:B------:R-:W-:-:S05]  /*1e660*/  IADD3.X R3, R3, UR5, RZ, P6, !PT ;  /* 0x0000000503037c10 */ /* 0x000fca000b7fe4ff */
[----:B------:R0:W-:Y:S04]  /*1e670*/  STL [R1+0x3f4], R3 ;  /* 0x0003f40301007387 */ /* 0x0001e80000100800 */
[----:B0-----:R-:W4:Y:S04]  /*1e680*/  LDL.LU R3, [R1+0x378] ;  /* 0x0003780001037983 */ /* 0x001f280000300800 */
[----:B------:R-:W4:Y:S01]  /*1e690*/  LDL.LU R16, [R1+0x39c] ;  /* 0x00039c0001107983 */ /* 0x000f220000300800 */
[----:B--2---:R-:W-:-:S05]  /*1e6a0*/  IADD3 R21, P6, R21, UR9, RZ ;  /* 0x0000000915157c10 */ /* 0x004fca000ffde0ff */
[----:B------:R0:W-:Y:S04]  /*1e6b0*/  STL [R1+0x3c8], R21 ;  /* 0x0003c81501007387 */ /* 0x0001e80000100800 */
[----:B0-----:R-:W2:Y:S04]  /*1e6c0*/  LDL.LU R21, [R1+0x370] ;  /* 0x0003700001157983 */ /* 0x001ea80000300800 */
[----:B------:R-:W2:Y:S04]  /*1e6d0*/  LDL.LU R17, [R1+0x394] ;  /* 0x0003940001117983 */ /* 0x000ea80000300800 */
[----:B------:R-:W2:Y:S04]  /*1e6e0*/  LDL.LU R18, [R1+0x368] ;  /* 0x0003680001127983 */ /* 0x000ea80000300800 */
[----:B------:R-:W2:Y:S01]  /*1e6f0*/  LDL.LU R19, [R1+0x38c] ;  /* 0x00038c0001137983 */ /* 0x000ea20000300800 */
[----:B---3--:R-:W-:-:S05]  /*1e700*/  IADD3.X R22, R22, UR5, RZ, P1, !PT ;  /* 0x0000000516167c10 */ /* 0x008fca0008ffe4ff */
[----:B------:R0:W-:Y:S04]  /*1e710*/  STL [R1+0x3ec], R22 ;  /* 0x0003ec1601007387 */ /* 0x0001e80000100800 */
[----:B------:R-:W3:Y:S04]  /*1e720*/  LDL.LU R20, [R1+0x360] ;  /* 0x0003600001147983 */ /* 0x000ee80000300800 */
[----:B0-----:R-:W3:Y:S01]  /*1e730*/  LDL.LU R22, [R1+0x384] ;  /* 0x0003840001167983 */ /* 0x001ee20000300800 */
[----:B----4-:R-:W-:Y:S02]  /*1e740*/  IADD3 R249, P1, R249, UR9, RZ ;  /* 0x00000009f9f97c10 */ /* 0x010fe4000ff3e0ff */
[----:B------:R-:W-:-:S02]  /*1e750*/  IADD3.X R23, R23, UR5, RZ, P2, !PT ;  /* 0x0000000517177c10 */ /* 0x000fc400097fe4ff */
        /* <DEDUP_REMOVED lines=29> */
[----:B------:R0:W-:Y:S01]  /*1e930*/  STL [R1+0x3ac], R2 ;  /* 0x0003ac0201007387 */ /* 0x0001e20000100800 */
[----:B------:R-:W-:-:S03]  /*1e940*/  IADD3.X R15, R15, UR4, RZ, P4, !PT ;  /* 0x000000040f0f7c10 */ /* 0x000fc6000a7fe4ff */
[----:B------:R-:W-:Y:S04]  /*1e950*/  STL [R1+0x3b4], R12 ;  /* 0x0003b40c01007387 */ /* 0x000fe80000100800 */
[----:B0-----:R-:W4:Y:S04]  /*1e960*/  LDL.LU R2, [R1+0x37c] ;  /* 0x00037c0001027983 */ /* 0x001f280000300800 */
[----:B------:R-:W-:Y:S04]  /*1e970*/  STL [R1+0x388], R13 ;  /* 0x0003880d01007387 */ /* 0x000fe80000100800 */
[----:B------:R-:W-:Y:S01]  /*1e980*/  STL [R1+0x380], R14 ;  /* 0x0003800e01007387 */ /* 0x000fe20000100800 */
[----:B------:R-:W-:-:S02]  /*1e990*/  IADD3 R3, P4, R3, UR9, RZ ;  /* 0x0000000903037c10 */ /* 0x000fc4000ff9e0ff */
[----:B------:R-:W-:-:S03]  /*1e9a0*/  IADD3.X R16, R16, UR4, RZ, P5, !PT ;  /* 0x0000000410107c10 */ /* 0x000fc6000affe4ff */
[----:B------:R0:W-:Y:S04]  /*1e9b0*/  STL [R1+0x378], R3 ;  /* 0x0003780301007387 */ /* 0x0001e80000100800 */
[----:B------:R-:W-:Y:S04]  /*1e9c0*/  STL [R1+0x3a4], R15 ;  /* 0x0003a40f01007387 */ /* 0x000fe80000100800 */
[----:B0-----:R-:W4:Y:S01]  /*1e9d0*/  LDL.LU R3, [R1+0x350] ;  /* 0x0003500001037983 */ /* 0x001f220000300800 */
[----:B--2---:R-:W-:Y:S02]  /*1e9e0*/  IADD3 R21, P5, R21, UR9, RZ ;  /* 0x0000000915157c10 */ /* 0x004fe4000ffbe0ff */
[----:B------:R-:W-:-:S03]  /*1e9f0*/  IADD3.X R17, R17, UR4, RZ, P6, !PT ;  /* 0x0000000411117c10 */ /* 0x000fc6000b7fe4ff */
[----:B------:R0:W-:Y:S01]  /*1ea00*/  STL [R1+0x370], R21 ;  /* 0x0003701501007387 */ /* 0x0001e20000100800 */
[----:B------:R-:W-:Y:S02]  /*1ea10*/  IADD3 R18, P6, R18, UR9, RZ ;  /* 0x0000000912127c10 */ /* 0x000fe4000ffde0ff */
[----:B------:R-:W-:Y:S01]  /*1ea20*/  IADD3.X R19, R19, UR4, RZ, P1, !PT ;  /* 0x0000000413137c10 */ /* 0x000fe20008ffe4ff */
[----:B0-----:R-:W2:Y:S04]  /*1ea30*/  LDL.LU R21, [R1+0x374] ;  /* 0x0003740001157983 */ /* 0x001ea80000300800 */
[----:B------:R-:W-:Y:S04]  /*1ea40*/  STL [R1+0x39c], R16 ;  /* 0x00039c1001007387 */ /* 0x000fe80000100800 */
[----:B------:R-:W-:Y:S04]  /*1ea50*/  STL [R1+0x394], R17 ;  /* 0x0003941101007387 */ /* 0x000fe80000100800 */
[----:B------:R-:W-:Y:S01]  /*1ea60*/  STL [R1+0x368], R18 ;  /* 0x0003681201007387 */ /* 0x000fe20000100800 */
[----:B---3--:R-:W-:-:S05]  /*1ea70*/  IADD3.X R22, R22, UR4, RZ, P2, !PT ;  /* 0x0000000416167c10 */ /* 0x008fca00097fe4ff */
[----:B------:R0:W-:Y:S04]  /*1ea80*/  STL [R1+0x384], R22 ;  /* 0x0003841601007387 */ /* 0x0001e80000100800 */
[----:B------:R-:W-:Y:S04]  /*1ea90*/  STL [R1+0x38c], R19 ;  /* 0x00038c1301007387 */ /* 0x000fe80000100800 */
[----:B0-----:R-:W3:Y:S01]  /*1eaa0*/  LDL.LU R22, [R1+0x348] ;  /* 0x0003480001167983 */ /* 0x001ee20000300800 */
[----:B------:R-:W-:-:S05]  /*1eab0*/  IADD3 R20, P1, R20, UR9, RZ ;  /* 0x0000000914147c10 */ /* 0x000fca000ff3e0ff */
[----:B------:R-:W-:Y:S04]  /*1eac0*/  STL [R1+0x360], R20 ;  /* 0x0003601401007387 */ /* 0x000fe80000100800 */
[----:B------:R-:W3:Y:S04]  /*1ead0*/  LDL.LU R248, [R1+0x36c] ;  /* 0x00036c0001f87983 */ /* 0x000ee80000300800 */
[----:B------:R-:W3:Y:S04]  /*1eae0*/  LDL.LU R249, [R1+0x340] ;  /* 0x0003400001f97983 */ /* 0x000ee80000300800 */
[----:B------:R-:W3:Y:S01]  /*1eaf0*/  LDL.LU R250, [R1+0x364] ;  /* 0x0003640001fa7983 */ /* 0x000ee20000300800 */
        /* <DEDUP_REMOVED lines=29> */
[----:B0-----:R-:W2:Y:S04]  /*1ecd0*/  LDL.LU R21, [R1+0x30c] ;  /* 0x00030c0001157983 */ /* 0x001ea80000300800 */
[----:B------:R-:W2:Y:S01]  /*1ece0*/  LDL.LU R20, [R1+0x2e0] ;  /* 0x0002e00001147983 */ /* 0x000ea20000300800 */
[----:B---3--:R-:W-:-:S05]  /*1ecf0*/  IADD3 R22, P4, R22, UR9, RZ ;  /* 0x0000000916167c10 */ /* 0x008fca000ff9e0ff */
[----:B------:R0:W-:Y:S04]  /*1ed00*/  STL [R1+0x348], R22 ;  /* 0x0003481601007387 */ /* 0x0001e80000100800 */
[----:B0-----:R-:W3:Y:S01]  /*1ed10*/  LDL.LU R22, [R1+0x304] ;  /* 0x0003040001167983 */ /* 0x001ee20000300800 */
[----:B------:R-:W-:Y:S02]  /*1ed20*/  IADD3.X R248, R248, UR4, RZ, P5, !PT ;  /* 0x00000004f8f87c10 */ /* 0x000fe4000affe4ff */
[----:B------:R-:W-:Y:S02]  /*1ed30*/  IADD3 R249, P5, R249, UR9, RZ ;  /* 0x00000009f9f97c10 */ /* 0x000fe4000ffbe0ff */
[----:B------:R-:W-:Y:S01]  /*1ed40*/  IADD3.X R250, R250, UR4, RZ, P6, !PT ;  /* 0x00000004fafa7c10 */ /* 0x000fe2000b7fe4ff */
[----:B------:R-:W-:Y:S04]  /*1ed50*/  STL [R1+0x36c], R248 ;  /* 0x00036cf801007387 */ /* 0x000fe80000100800 */
        /* <DEDUP_REMOVED lines=29> */
[----:B------:R-:W-:Y:S02]  /*1ef30*/  IADD3 R2, P1, R2, UR9, RZ ;  /* 0x0000000902027c10 */ /* 0x000fe4000ff3e0ff */
[----:B------:R-:W-:-:S03]  /*1ef40*/  IADD3.X R15, R15, UR4, RZ, P2, !PT ;  /* 0x000000040f0f7c10 */ /* 0x000fc600097fe4ff */
[----:B------:R0:W-:Y:S04]  /*1ef50*/  STL [R1+0x300], R2 ;  /* 0x0003000201007387 */ /* 0x0001e80000100800 */
[----:B------:R-:W-:Y:S04]  /*1ef60*/  STL [R1+0x308], R13 ;  /* 0x0003080d01007387 */ /* 0x000fe80000100800 */
[----:B0-----:R-:W4:Y:S04]  /*1ef70*/  LDL.LU R2, [R1+0x2fc] ;  /* 0x0002fc0001027983 */ /* 0x001f280000300800 */
[----:B------:R-:W-:Y:S01]  /*1ef80*/  STL [R1+0x32c], R14 ;  /* 0x00032c0e01007387 */ /* 0x000fe20000100800 */
[----:B------:R-:W-:-:S02]  /*1ef90*/  IADD3 R3, P2, R3, UR9, RZ ;  /* 0x0000000903037c10 */ /* 0x000fc4000ff5e0ff */
[----:B------:R-:W-:-:S03]  /*1efa0*/  IADD3.X R16, R16, UR4, RZ, P3, !PT ;  /* 0x0000000410107c10 */ /* 0x000fc60009ffe4ff */
[----:B------:R0:W-:Y:S01]  /*1efb0*/  STL [R1+0x2f8], R3 ;  /* 0x0002f80301007387 */ /* 0x0001e20000100800 */
[----:B------:R-:W-:Y:S02]  /*1efc0*/  IADD3 R17, P3, R17, UR9, RZ ;  /* 0x0000000911117c10 */ /* 0x000fe4000ff7e0ff */
[----:B------:R-:W-:Y:S01]  /*1efd0*/  IADD3.X R18, R18, UR4, RZ, P4, !PT ;  /* 0x0000000412127c10 */ /* 0x000fe2000a7fe4ff */
[----:B0-----:R-:W4:Y:S04]  /*1efe0*/  LDL.LU R3, [R1+0x2d0] ;  /* 0x0002d00001037983 */ /* 0x001f280000300800 */
[----:B------:R-:W-:Y:S04]  /*1eff0*/  STL [R1+0x324], R15 ;  /* 0x0003240f01007387 */ /* 0x000fe80000100800 */
[----:B------:R-:W-:Y:S04]  /*1f000*/  STL [R1+0x31c], R16 ;  /* 0x00031c1001007387 */ /* 0x000fe80000100800 */
[----:B------:R-:W-:Y:S01]  /*1f010*/  STL [R1+0x2f0], R17 ;  /* 0x0002f01101007387 */ /* 0x000fe20000100800 */
[----:B--2---:R-:W-:-:S02]  /*1f020*/  IADD3 R19, P4, R19, UR9, RZ ;  /* 0x0000000913137c10 */ /* 0x004fc4000ff9e0ff */
[----:B------:R-:W-:Y:S02]  /*1f030*/  IADD3.X R21, R21, UR4, RZ, P5, !PT ;  /* 0x0000000415157c10 */ /* 0x000fe4000affe4ff */
[----:B------:R-:W-:-:S03]  /*1f040*/  IADD3 R20, P5, R20, UR9, RZ ;  /* 0x0000000914147c10 */ /* 0x000fc6000ffbe0ff */
[----:B------:R0:W-:Y:S04]  /*1f050*/  STL [R1+0x30c], R21 ;  /* 0x00030c1501007387 */ /* 0x0001e80000100800 */
[----:B------:R-:W-:Y:S04]  /*1f060*/  STL [R1+0x314], R18 ;  /* 0x0003141201007387 */ /* 0x000fe80000100800 */
[----:B0-----:R-:W2:Y:S04]  /*1f070*/  LDL.LU R21, [R1+0x2f4] ;  /* 0x0002f40001157983 */ /* 0x001ea80000300800 */
[----:B------:R-:W-:Y:S04]  /*1f080*/  STL [R1+0x2e8], R19 ;  /* 0x0002e81301007387 */ /* 0x000fe80000100800 */
[----:B------:R-:W2:Y:S04]  /*1f090*/  LDL.LU R248, [R1+0x2c8] ;  /* 0x0002c80001f87983 */ /* 0x000ea80000300800 */
[----:B------:R-:W2:Y:S04]  /*1f0a0*/  LDL.LU R249, [R1+0x2ec] ;  /* 0x0002ec0001f97983 */ /* 0x000ea80000300800 */
[----:B------:R-:W-:Y:S04]  /*1f0b0*/  STL [R1+0x2e0], R20 ;  /* 0x0002e01401007387 */ /* 0x000fe80000100800 */
[----:B------:R-:W2:Y:S01]  /*1f0c0*/  LDL.LU R250, [R1+0x2c0] ;  /* 0x0002c00001fa7983 */ /* 0x000ea20000300800 */
[----:B---3--:R-:W-:-:S05]  /*1f0d0*/  IADD3.X R22, R22, UR4, RZ, P6, !PT ;  /* 0x0000000416167c10 */ /* 0x008fca000b7fe4ff */
[----:B------:R0:W-:Y:S04]  /*1f0e0*/  STL [R1+0x304], R22 ;  /* 0x0003041601007387 */ /* 0x0001e80000100800 */
[----:B------:R-:W3:Y:S04]  /*1f0f0*/  LDL.LU R251, [R1+0x2e4] ;  /* 0x0002e40001fb7983 */ /* 0x000ee80000300800 */
        /* <DEDUP_REMOVED lines=13> */
[----:B----4-:R-:W-:-:S05]  /*1f1d0*/  IADD3 R23, P6, R23, UR9, RZ ;  /* 0x0000000917177c10 */ /* 0x010fca000ffde0ff */
[----:B------:R0:W-:Y:S04]  /*1f1e0*/  STL [R1+0x2d8], R23 ;  /* 0x0002d81701007387 */ /* 0x0001e80000100800 */
[----:B0-----:R-:W4:Y:S04]  /*1f1f0*/  LDL.LU R23, [R1+0x2ac] ;  /* 0x0002ac0001177983 */ /* 0x001f280000300800 */
[----:B------:R-:W4:Y:S01]  /*1f200*/  LDL.LU R15, [R1+0x280] ;  /* 0x00028000010f7983 */ /* 0x000f220000300800 */
        /* <DEDUP_REMOVED lines=9> */
[----:B0-----:R-:W4:Y:S04]  /*1f2a0*/  LDL.LU R3, [R1+0x268] ;  /* 0x0002680001037983 */ /* 0x001f280000300800 */
[----:B------:R-:W4:Y:S01]  /*1f2b0*/  LDL.LU R20, [R1+0x28c] ;  /* 0x00028c0001147983 */ /* 0x000f220000300800 */
[----:B--2---:R-:W-:-:S05]  /*1f2c0*/  IADD3.X R21, R21, UR4, RZ, P2, !PT ;  /* 0x0000000415157c10 */ /* 0x004fca00097fe4ff */
[----:B------:R0:W-:Y:S01]  /*1f2d0*/  STL [R1+0x2f4], R21 ;  /* 0x0002f41501007387 */ /* 0x0001e20000100800 */
[----:B------:R-:W-:Y:S02]  /*1f2e0*/  IADD3 R248, P2, R248, UR9, RZ ;  /* 0x00000009f8f87c10 */ /* 0x000fe4000ff5e0ff */
[----:B------:R-:W-:Y:S01]  /*1f2f0*/  IADD3.X R249, R249, UR4, RZ, P3, !PT ;  /* 0x00000004f9f97c10 */ /* 0x000fe20009ffe4ff */
[----:B0-----:R-:W2:Y:S01]  /*1f300*/  LDL.LU R21, [R1+0x260] ;  /* 0x0002600001157983 */ /* 0x001ea20000300800 */
[----:B------:R-:W-:-:S03]  /*1f310*/  IADD3 R250, P3, R250, UR9, RZ ;  /* 0x00000009fafa7c10 */ /* 0x000fc6000ff7e0ff */
[----:B------:R-:W-:Y:S04]  /*1f320*/  STL [R1+0x2c8], R248 ;  /* 0x0002c8f801007387 */ /* 0x000fe80000100800 */
[----:B------:R-:W-:Y:S01]  /*1f330*/  STL [R1+0x2ec], R249 ;  /* 0x0002ecf901007387 */ /* 0x000fe20000100800 */
[----:B---3--:R-:W-:-:S03]  /*1f340*/  IADD3.X R251, R251, UR4, RZ, P4, !PT ;  /* 0x00000004fbfb7c10 */ /* 0x008fc6000a7fe4ff */
        /* <DEDUP_REMOVED lines=20> */
[----:B0-----:R-:W3:Y:S01]  /*1f490*/  LDL.LU R22, [R1+0x284] ;  /* 0x0002840001167983 */ /* 0x001ee20000300800 */
[----:B------:R-:W-:Y:S01]  /*1f4a0*/  UIADD3.64 UR32, UR28, 0x3fe, URZ ;  /* 0x000003fe1c207897 */ /* 0x000fe2000fffe03f */
[----:B------:R-:W-:-:S08]  /*1f4b0*/  WARPGROUP.ARRIVE ;  /* 0x00000000000079c5 */ /* 0x000fd00000000000 */
[----:B------:R-:W-:Y:S01]  /*1f4c0*/  QGMMA.64x128x32.F32.E4M3.E4M3 R152, gdesc[UR32], R152, gsb0 ;  /* 0x01e00000209879f3 */ /* 0x000fe20008000898 */
[----:B------:R-:W-:Y:S01]  /*1f4d0*/  UIADD3.64 UR12, UR28, 0x400, URZ ;  /* 0x000004001c0c7897 */ /* 0x000fe2000fffe03f */
[----:B------:R-:W-:Y:S01]  /*1f4e0*/  UMOV UR14, UR30 ;  /* 0x0000001e000e7c82 */ /* 0x000fe20008000000 */
[----:B------:R-:W-:Y:S01]  /*1f4f0*/  UMOV UR15, UR31 ;  /* 0x0000001f000f7c82 */ /* 0x000fe20008000000 */
[----:B------:R-:W-:Y:S02]  /*1f500*/  IADD3 R11, P2, R11, UR9, RZ ;  /* 0x000000090b0b7c10 */ /* 0x000fe4000ff5e0ff */
[----:B------:R-:W-:Y:S02]  /*1f510*/  IADD3 R12, P3, R12, UR9, RZ ;  /* 0x000000090c0c7c10 */ /* 0x000fe4000ff7e0ff */
[----:B------:R-:W-:Y:S01]  /*1f520*/  IADD3.X R13, R13, UR4, RZ, P4, !PT ;  /* 0x000000040d0d7c10 */ /* 0x000fe2000a7fe4ff */
[----:B------:R-:W-:Y:S01]  /*1f530*/  STL [R1+0x298], R11 ;  /* 0x0002980b01007387 */ /* 0x000fe20000100800 */
[----:B----4-:R-:W-:-:S03]  /*1f540*/  IADD3.X R23, R23, UR4, RZ, P5, !PT ;  /* 0x0000000417177c10 */ /* 0x010fc6000affe4ff */
[----:B------:R-:W-:Y:S01]  /*1f550*/  STL [R1+0x290], R12 ;  /* 0x0002900c01007387 */ /* 0x000fe20000100800 */
[----:B------:R-:W-:Y:S02]  /*1f560*/  IADD3 R14, P4, R14, UR9, RZ ;  /* 0x000000090e0e7c10 */ /* 0x000fe4000ff9e0ff */
[----:B------:R-:W-:Y:S01]  /*1f570*/  IADD3 R15, P5, R15, UR9, RZ ;  /* 0x000000090f0f7c10 */ /* 0x000fe2000ffbe0ff */
[----:B------:R0:W-:Y:S04]  /*1f580*/  STL [R1+0x2ac], R23 ;  /* 0x0002ac1701007387 */ /* 0x0001e80000100800 */
[----:B------:R-:W-:Y:S04]  /*1f590*/  STL [R1+0x2b4], R13 ;  /* 0x0002b40d01007387 */ /* 0x000fe80000100800 */
[----:B0-----:R-:W4:Y:S04]  /*1f5a0*/  LDL.LU R23, [R1+0x258] ;  /* 0x0002580001177983 */ /* 0x001f280000300800 */
[----:B------:R-:W-:Y:S01]  /*1f5b0*/  STL [R1+0x288], R14 ;  /* 0x0002880e01007387 */ /* 0x000fe20000100800 */
[----:B------:R-:W-:-:S02]  /*1f5c0*/  IADD3.X R2, R2, UR4, RZ, P6, !PT ;  /* 0x0000000402027c10 */ /* 0x000fc4000b7fe4ff */
[----:B------:R-:W-:-:S03]  /*1f5d0*/  IADD3 R16, P6, R16, UR9, RZ ;  /* 0x0000000910107c10 */ /* 0x000fc6000ffde0ff */
[----:B------:R0:W-:Y:S01]  /*1f5e0*/  STL [R1+0x2a4], R2 ;  /* 0x0002a40201007387 */ /* 0x0001e20000100800 */
[----:B------:R-:W-:Y:S02]  /*1f5f0*/  IADD3.X R17, R17, UR4, RZ, P1, !PT ;  /* 0x0000000411117c10 */ /* 0x000fe40008ffe4ff */
[----:B------:R-:W-:Y:S01]  /*1f600*/  IADD3 R18, P1, R18, UR9, RZ ;  /* 0x0000000912127c10 */ /* 0x000fe2000ff3e0ff */
[----:B0-----:R-:W4:Y:S04]  /*1f610*/  LDL.LU R2, [R1+0x27c] ;  /* 0x00027c0001027983 */ /* 0x001f280000300800 */
[----:B------:R-:W-:Y:S04]  /*1f620*/  STL [R1+0x280], R15 ;  /* 0x0002800f01007387 */ /* 0x000fe80000100800 */
[----:B------:R-:W-:Y:S04]  /*1f630*/  STL [R1+0x278], R16 ;  /* 0x0002781001007387 */ /* 0x000fe80000100800 */
[----:B------:R-:W-:Y:S01]  /*1f640*/  STL [R1+0x29c], R17 ;  /* 0x00029c1101007387 */ /* 0x000fe20000100800 */
[----:B------:R-:W-:-:S02]  /*1f650*/  IADD3.X R19, R19, UR4, RZ, P2, !PT ;  /* 0x0000000413137c10 */ /* 0x000fc400097fe4ff */
[----:B------:R-:W-:Y:S01]  /*1f660*/  IADD3 R3, P2, R3, UR9, RZ ;  /* 0x0000000903037c10 */ /* 0x000fe2000ff5e0ff */
[----:B------:R-:W-:Y:S02]  /*1f670*/  WARPGROUP.DEPBAR.LE gsb0, 0x0 ;  /* 0x00008000000079c5 */ /* 0x000fe40000010000 */
[----:B------:R-:W-:-:S06]  /*1f680*/  WARPGROUP.ARRIVE ;  /* 0x00000000000079c5 */ /* 0x000fcc0000000000 */
[----:B------:R-:W-:Y:S01]  /*1f690*/  QGMMA.64x128x32.F32.E4M3.E4M3 R152, gdesc[UR12], R152, gsb0 ;  /* 0x01e000000c9879f3 */ /* 0x000fe20008000898 */
[----:B------:R0:W-:Y:S01]  /*1f6a0*/  STL [R1+0x268], R3 ;  /* 0x0002680301007387 */ /* 0x0001e20000100800 */
[----:B------:R-:W-:-:S03]  /*1f6b0*/  IADD3.X R20, R20, UR4, RZ, P3, !PT ;  /* 0x0000000414147c10 */ /* 0x000fc60009ffe4ff */
[----:B------:R1:W-:Y:S04]  /*1f6c0*/  STL [R1+0x270], R18 ;  /* 0x0002701201007387 */ /* 0x0003e80000100800 */
[----:B0-----:R-:W4:Y:S04]  /*1f6d0*/  LDL.LU R3, [R1+0x250] ;  /* 0x0002500001037983 */ /* 0x001f280000300800 */
[----:B------:R0:W-:Y:S04]  /*1f6e0*/  STL [R1+0x294], R19 ;  /* 0x0002941301007387 */ /* 0x0001e80000100800 */
[----:B------:R-:W4:Y:S04]  /*1f6f0*/  LDL.LU R248, [R1+0x274] ;  /* 0x0002740001f87983 */ /* 0x000f280000300800 */
[----:B------:R-:W4:Y:S04]  /*1f700*/  LDL.LU R249, [R1+0x248] ;  /* 0x0002480001f97983 */ /* 0x000f280000300800 */
[----:B------:R0:W-:Y:S04]  /*1f710*/  STL [R1+0x28c], R20 ;  /* 0x00028c1401007387 */ /* 0x0001e80000100800 */
[----:B------:R-:W4:Y:S01]  /*1f720*/  LDL.LU R250, [R1+0x26c] ;  /* 0x00026c0001fa7983 */ /* 0x000f220000300800 */
        /* <DEDUP_REMOVED lines=16> */
[----:B---3--:R-:W-:-:S05]  /*1f830*/  IADD3.X R22, R22, UR4, RZ, P4, !PT ;  /* 0x0000000416167c10 */ /* 0x008fca000a7fe4ff */
[----:B------:R3:W-:Y:S04]  /*1f840*/  STL [R1+0x284], R22 ;  /* 0x0002841601007387 */ /* 0x0007e80000100800 */
[----:B------:R-:W3:Y:S01]  /*1f850*/  LDL.LU R16, [R1+0x22c] ;  /* 0x00022c0001107983 */ /* 0x000ee20000300800 */
[----:B------:R-:W-:Y:S01]  /*1f860*/  UIADD3.64 UR36, UR28, 0x402, URZ ;  /* 0x000004021c247897 */ /* 0x000fe2000fffe03f */
[----:B------:R-:W-:Y:S02]  /*1f870*/  WARPGROUP.DEPBAR.LE gsb0, 0x0 ;  /* 0x00008000000079c5 */ /* 0x000fe40000010000 */
[----:B------:R-:W-:Y:S01]  /*1f880*/  WARPGROUP.ARRIVE ;  /* 0x00000000000079c5 */ /* 0x000fe20000000000 */
[----:B------:R-:W-:Y:S01]  /*1f890*/  UIADD3.64 UR16, UR28, 0x404, URZ ;  /* 0x000004041c107897 */ /* 0x000fe2000fffe03f */
[----:B------:R-:W3:Y:S04]  /*1f8a0*/  LDL.LU R17, [R1+0x224] ;  /* 0x0002240001117983 */ /* 0x000ee80000300800 */
[----:B------:R-:W-:Y:S01]  /*1f8b0*/  QGMMA.64x128x32.F32.E4M3.E4M3 R152, gdesc[UR36], R152, gsb0 ;  /* 0x01e00000249879f3 */ /* 0x000fe20008000898 */
[----:B-1----:R-:W3:Y:S01]  /*1f8c0*/  LDL.LU R18, [R1+0x1f8] ;  /* 0x0001f80001127983 */ /* 0x002ee20000300800 */
[----:B----4-:R-:W-:-:S05]  /*1f8d0*/  IADD3 R23, P4, R23, UR9, RZ ;  /* 0x0000000917177c10 */ /* 0x010fca000ff9e0ff */
[----:B------:R1:W-:Y:S04]  /*1f8e0*/  STL [R1+0x258], R23 ;  /* 0x0002581701007387 */ /* 0x0003e80000100800 */
[----:B0-----:R-:W4:Y:S04]  /*1f8f0*/  LDL.LU R19, [R1+0x1f0] ;  /* 0x0001f00001137983 */ /* 0x001f280000300800 */
[----:B------:R-:W4:Y:S04]  /*1f900*/  LDL.LU R20, [R1+0x214] ;  /* 0x0002140001147983 */ /* 0x000f280000300800 */
[----:B--2---:R-:W2:Y:S01]  /*1f910*/  LDL.LU R21, [R1+0x1e8] ;  /* 0x0001e80001157983 */ /* 0x004ea20000300800 */
[----:B------:R-:W-:-:S02]  /*1f920*/  WARPGROUP.DEPBAR.LE gsb0, 0x0 ;  /* 0x00008000000079c5 */ /* 0x000fc40000010000 */
[----:B------:R-:W-:-:S06]  /*1f930*/  WARPGROUP.ARRIVE ;  /* 0x00000000000079c5 */ /* 0x000fcc0000000000 */
[----:B------:R-:W-:Y:S01]  /*1f940*/  QGMMA.64x128x32.F32.E4M3.E4M3 R152, gdesc[UR16], R152, gsb0 ;  /* 0x01e00000109879f3 */ /* 0x000fe20008000898 */
[----:B------:R-:W-:Y:S02]  /*1f950*/  IADD3.X R2, R2, UR4, RZ, P5, !PT ;  /* 0x0000000402027c10 */ /* 0x000fe4000affe4ff */
[----:B------:R-:W-:-:S03]  /*1f960*/  IADD3 R3, P5, R3, UR9, RZ ;  /* 0x0000000903037c10 */ /* 0x000fc6000ffbe0ff */
[----:B------:R0:W-:Y:S04]  /*1f970*/  STL [R1+0x27c], R2 ;  /* 0x00027c0201007387 */ /* 0x0001e80000100800 */
[----:B---3--:R-:W3:Y:S01]  /*1f980*/  LDL.LU R22, [R1+0x20c] ;  /* 0x00020c0001167983 */ /* 0x008ee20000300800 */
[----:B------:R-:W-:-:S03]  /*1f990*/  IADD3.X R248, R248, UR4, RZ, P6, !PT ;  /* 0x00000004f8f87c10 */ /* 0x000fc6000b7fe4ff */
[----:B-1----:R-:W3:Y:S01]  /*1f9a0*/  LDL.LU R23, [R1+0x1e0] ;  /* 0x0001e00001177983 */ /* 0x002ee20000300800 */
[----:B------:R-:W-:-:S03]  /*1f9b0*/  IADD3 R249, P6, R249, UR9, RZ ;  /* 0x00000009f9f97c10 */ /* 0x000fc6000ffde0ff */
[----:B0-----:R-:W3:Y:S01]  /*1f9c0*/  LDL.LU R2, [R1+0x1fc] ;  /* 0x0001fc0001027983 */ /* 0x001ee20000300800 */
[----:B------:R-:W-:-:S03]  /*1f9d0*/  IADD3.X R250, R250, UR4, RZ, P1, !PT ;  /* 0x00000004fafa7c10 */ /* 0x000fc60008ffe4ff */
[----:B------:R0:W-:Y:S01]  /*1f9e0*/  STL [R1+0x250], R3 ;  /* 0x0002500301007387 */ /* 0x0001e20000100800 */
[----:B------:R-:W-:-:S03]  /*1f9f0*/  UIADD3.64 UR32, UR28, 0x7fe, URZ ;  /* 0x000007fe1c207897 */ /* 0x000fc6000fffe03f */
[----:B0-----:R-:W3:Y:S04]  /*1fa00*/  LDL.LU R3, [R1+0x1f4] ;  /* 0x0001f40001037983 */ /* 0x001ee80000300800 */
[----:B------:R-:W-:Y:S04]  /*1fa10*/  STL [R1+0x274], R248 ;  /* 0x000274f801007387 */ /* 0x000fe80000100800 */
[----:B------:R-:W-:Y:S04]  /*1fa20*/  STL [R1+0x248], R249 ;  /* 0x000248f901007387 */ /* 0x000fe80000100800 */
[----:B------:R-:W-:Y:S01]  /*1fa30*/  STL [R1+0x26c], R250 ;  /* 0x00026cfa01007387 */ /* 0x000fe20000100800 */
[----:B------:R-:W-:-:S02]  /*1fa40*/  IADD3 R251, P1, R251, UR9, RZ ;  /* 0x00000009fbfb7c10 */ /* 0x000fc4000ff3e0ff */
        /* <DEDUP_REMOVED lines=12> */
[----:B------:R-:W-:Y:S02]  /*1fb10*/  IADD3.X R221, R221, UR4, RZ, P1, !PT ;  /* 0x00000004dddd7c10 */ /* 0x000fe40008ffe4ff */
[----:B------:R-:W-:Y:S01]  /*1fb20*/  IADD3.X R9, R9, UR4, RZ, P5, !PT ;  /* 0x0000000409097c10 */ /* 0x000fe2000affe4ff */
[----:B------:R-:W-:Y:S01]  /*1fb30*/  STL [R1+0x228], R8 ;  /* 0x0002280801007387 */ /* 0x000fe20000100800 */
[----:B------:R-:W-:-:S03]  /*1fb40*/  IADD3 R10, P5, R10, UR9, RZ ;  /* 0x000000090a0a7c10 */ /* 0x000fc6000ffbe0ff */
[----:B------:R-:W-:Y:S01]  /*1fb50*/  STL [R1+0x24c], R9 ;  /* 0x00024c0901007387 */ /* 0x000fe20000100800 */
[----:B------:R-:W-:-:S03]  /*1fb60*/  IADD3.X R11, R11, UR4, RZ, P6, !PT ;  /* 0x000000040b0b7c10 */ /* 0x000fc6000b7fe4ff */
[----:B------:R-:W-:Y:S01]  /*1fb70*/  STL [R1+0x220], R10 ;  /* 0x0002200a01007387 */ /* 0x000fe20000100800 */
[----:B------:R-:W-:-:S03]  /*1fb80*/  IADD3 R12, P6, R12, UR9, RZ ;  /* 0x000000090c0c7c10 */ /* 0x000fc6000ffde0ff */
[----:B------:R0:W-:Y:S01]  /*1fb90*/  STL [R1+0x23c], R221 ;  /* 0x00023cdd01007387 */ /* 0x0001e20000100800 */
[----:B------:R-:W-:-:S03]  /*1fba0*/  IADD3 R13, P1, R13, UR9, RZ ;  /* 0x000000090d0d7c10 */ /* 0x000fc6000ff3e0ff */
[----:B------:R-:W-:Y:S01]  /*1fbb0*/  STL [R1+0x244], R11 ;  /* 0x0002440b01007387 */ /* 0x000fe20000100800 */
[----:B------:R-:W-:-:S03]  /*1fbc0*/  IADD3.X R14, R14, UR4, RZ, P2, !PT ;  /* 0x000000040e0e7c10 */ /* 0x000fc600097fe4ff */
[----:B0-----:R-:W3:Y:S01]  /*1fbd0*/  LDL.LU R221, [R1+0xc9c] ;  /* 0x000c9c0001dd7983 */ /* 0x001ee20000300800 */
[----:B------:R-:W-:Y:S02]  /*1fbe0*/  WARPGROUP.DEPBAR.LE gsb0, 0x0 ;  /* 0x00008000000079c5 */ /* 0x000fe40000010000 */
[----:B------:R-:W-:Y:S01]  /*1fbf0*/  WARPGROUP.ARRIVE ;  /* 0x00000000000079c5 */ /* 0x000fe20000000000 */
[----:B------:R-:W-:Y:S01]  /*1fc00*/  IADD3 R15, P2, R15, UR9, RZ ;  /* 0x000000090f0f7c10 */ /* 0x000fe2000ff5e0ff */
[----:B------:R-:W-:Y:S04]  /*1fc10*/  STL [R1+0x218], R12 ;  /* 0x0002180c01007387 */ /* 0x000fe80000100800 */
[----:B------:R-:W-:Y:S01]  /*1fc20*/  QGMMA.64x128x32.F32.E4M3.E4M3 R88, gdesc[UR32], R88, gsb0 ;  /* 0x01e00000205879f3 */ /* 0x000fe20008000858 */
[----:B------:R-:W-:Y:S01]  /*1fc30*/  STL [R1+0x210], R13 ;  /* 0x0002100d01007387 */ /* 0x000fe20000100800 */
[----:B------:R-:W-:-:S02]  /*1fc40*/  IADD3.X R16, R16, UR4, RZ, P3, !PT ;  /* 0x0000000410107c10 */ /* 0x000fc40009ffe4ff */
[----:B------:R-:W-:Y:S01]  /*1fc50*/  IADD3 R220, P3, R220, UR9, RZ ;  /* 0x00000009dcdc7c10 */ /* 0x000fe2000ff7e0ff */
[----:B------:R-:W-:Y:S04]  /*1fc60*/  STL [R1+0x234], R14 ;  /* 0x0002340e01007387 */ /* 0x000fe80000100800 */
[----:B------:R0:W-:Y:S04]  /*1fc70*/  STL [R1+0x200], R220 ;  /* 0x000200dc01007387 */ /* 0x0001e80000100800 */
[----:B------:R-:W-:Y:S04]  /*1fc80*/  STL [R1+0x208], R15 ;  /* 0x0002080f01007387 */ /* 0x000fe80000100800 */
[----:B0-----:R-:W3:Y:S01]  /*1fc90*/  LDL.LU R220, [R1+0xc98] ;  /* 0x000c980001dc7983 */ /* 0x001ee20000300800 */
[----:B------:R-:W-:Y:S01]  /*1fca0*/  UIADD3.64 UR12, UR28, 0x800, URZ ;  /* 0x000008001c0c7897 */ /* 0x000fe2000fffe03f */
[----:B------:R-:W-:Y:S01]  /*1fcb0*/  UMOV UR14, UR30 ;  /* 0x0000001e000e7c82 */ /* 0x000fe20008000000 */
[----:B------:R-:W-:Y:S01]  /*1fcc0*/  UMOV UR15, UR31 ;  /* 0x0000001f000f7c82 */ /* 0x000fe20008000000 */
[----:B------:R-:W-:-:S02]  /*1fcd0*/  WARPGROUP.DEPBAR.LE gsb0, 0x0 ;  /* 0x00008000000079c5 */ /* 0x000fc40000010000 */
[----:B------:R-:W-:-:S06]  /*1fce0*/  WARPGROUP.ARRIVE ;  /* 0x00000000000079c5 */ /* 0x000fcc0000000000 */
[----:B------:R-:W-:Y:S01]  /*1fcf0*/  QGMMA.64x128x32.F32.E4M3.E4M3 R88, gdesc[UR12], R88, gsb0 ;  /* 0x01e000000c5879f3 */ /* 0x000fe20008000858 */
[----:B------:R-:W-:Y:S01]  /*1fd00*/  UIADD3.64 UR36, UR28, 0x802, URZ ;  /* 0x000008021c247897 */ /* 0x000fe2000fffe03f */
[----:B------:R-:W-:Y:S02]  /*1fd10*/  IADD3.X R222, R222, UR4, RZ, P5, !PT ;  /* 0x00000004dede7c10 */ /* 0x000fe4000affe4ff */
[----:B------:R-:W-:Y:S01]  /*1fd20*/  IADD3.X R17, R17, UR4, RZ, P4, !PT ;  /* 0x0000000411117c10 */ /* 0x000fe2000a7fe4ff */
[----:B------:R-:W-:Y:S01]  /*1fd30*/  STL [R1+0x22c], R16 ;  /* 0x00022c1001007387 */ /* 0x000fe20000100800 */
[----:B------:R-:W-:Y:S02]  /*1fd40*/  IADD3 R18, P4, R18, UR9, RZ ;  /* 0x0000000912127c10 */ /* 0x000fe4000ff9e0ff */
[----:B----4-:R-:W-:Y:S01]  /*1fd50*/  IADD3 R19, P5, R19, UR9, RZ ;  /* 0x0000000913137c10 */ /* 0x010fe2000ffbe0ff */
[----:B------:R0:W-:Y:S01]  /*1fd60*/  STL [R1+0x21c], R222 ;  /* 0x00021cde01007387 */ /* 0x0001e20000100800 */
[----:B------:R-:W-:-:S02]  /*1fd70*/  IADD3.X R20, R20, UR4, RZ, P6, !PT ;  /* 0x0000000414147c10 */ /* 0x000fc4000b7fe4ff */
[----:B--2---:R-:W-:Y:S01]  /*1fd80*/  IADD3 R21, P6, R21, UR9, RZ ;  /* 0x0000000915157c10 */ /* 0x004fe2000ffde0ff */
[----:B------:R-:W-:Y:S04]  /*1fd90*/  STL [R1+0x224], R17 ;  /* 0x0002241101007387 */ /* 0x000fe80000100800 */
[----:B0-----:R-:W2:Y:S04]  /*1fda0*/  LDL.LU R222, [R1+0xc94] ;  /* 0x000c940001de7983 */ /* 0x001ea80000300800 */
[----:B------:R-:W-:Y:S01]  /*1fdb0*/  STL [R1+0x1f8], R18 ;  /* 0x0001f81201007387 */ /* 0x000fe20000100800 */
[----:B---3--:R-:W-:-:S03]  /*1fdc0*/  IADD3.X R22, R22, UR4, RZ, P1, !PT ;  /* 0x0000000416167c10 */ /* 0x008fc60008ffe4ff */
[----:B------:R-:W-:Y:S04]  /*1fdd0*/  STL [R1+0x1f0], R19 ;  /* 0x0001f01301007387 */ /* 0x000fe80000100800 */
[----:B------:R-:W-:Y:S04]  /*1fde0*/  STL [R1+0x214], R20 ;  /* 0x0002141401007387 */ /* 0x000fe80000100800 */
[----:B------:R-:W-:Y:S01]  /*1fdf0*/  STL [R1+0x1e8], R21 ;  /* 0x0001e81501007387 */ /* 0x000fe20000100800 */
[----:B------:R-:W-:Y:S02]  /*1fe00*/  WARPGROUP.DEPBAR.LE gsb0, 0x0 ;  /* 0x00008000000079c5 */ /* 0x000fe40000010000 */
[----:B------:R-:W-:-:S06]  /*1fe10*/  WARPGROUP.ARRIVE ;  /* 0x00000000000079c5 */ /* 0x000fcc0000000000 */
[----:B------:R-:W-:Y:S01]  /*1fe20*/  QGMMA.64x128x32.F32.E4M3.E4M3 R88, gdesc[UR36], R88, gsb0 ;  /* 0x01e00000245879f3 */ /* 0x000fe20008000858 */
[----:B------:R-:W-:Y:S01]  /*1fe30*/  UIADD3.64 UR16, UR28, 0x804, URZ ;  /* 0x000008041c107897 */ /* 0x000fe2000fffe03f */
[----:B------:R-:W-:-:S05]  /*1fe40*/  IADD3.X R220, R220, UR4, RZ, P2, !PT ;  /* 0x00000004dcdc7c10 */ /* 0x000fca00097fe4ff */
[----:B------:R0:W-:Y:S04]  /*1fe50*/  STL [R1+0x204], R220 ;  /* 0x000204dc01007387 */ /* 0x0001e80000100800 */
[----:B------:R-:W-:Y:S04]  /*1fe60*/  STL [R1+0x20c], R22 ;  /* 0x00020c1601007387 */ /* 0x000fe80000100800 */
[----:B0-----:R-:W3:Y:S01]  /*1fe70*/  LDL.LU R220, [R1+0xc90] ;  /* 0x000c900001dc7983 */ /* 0x001ee20000300800 */
[----:B------:R-:W-:Y:S02]  /*1fe80*/  WARPGROUP.DEPBAR.LE gsb0, 0x0 ;  /* 0x00008000000079c5 */ /* 0x000fe40000010000 */
[----:B------:R-:W-:-:S06]  /*1fe90*/  WARPGROUP.ARRIVE ;  /* 0x00000000000079c5 */ /* 0x000fcc0000000000 */
[----:B------:R-:W-:Y:S01]  /*1fea0*/  QGMMA.64x128x32.F32.E4M3.E4M3 R88, gdesc[UR16], R88, gsb0 ;  /* 0x01e00000105879f3 */ /* 0x000fe20008000858 */
[----:B------:R-:W-:Y:S02]  /*1feb0*/  UIADD3.64 UR32, UR28, 0xbfe, URZ ;  /* 0x00000bfe1c207897 */ /* 0x000fe4000fffe03f */
[----:B------:R-:W-:Y:S01]  /*1fec0*/  UIADD3.64 UR20, UR28, 0xc00, URZ ;  /* 0x00000c001c147897 */ /* 0x000fe2000fffe03f */
[----:B------:R-:W-:Y:S01]  /*1fed0*/  UMOV UR22, UR30 ;  /* 0x0000001e00167c82 */ /* 0x000fe20008000000 */
[----:B------:R-:W-:Y:S01]  /*1fee0*/  UMOV UR23, UR31 ;  /* 0x0000001f00177c82 */ /* 0x000fe20008000000 */
[----:B------:R-:W-:Y:S02]  /*1fef0*/  WARPGROUP.DEPBAR.LE gsb0, 0x0 ;  /* 0x00008000000079c5 */ /* 0x000fe40000010000 */
[----:B------:R-:W-:-:S06]  /*1ff00*/  WARPGROUP.ARRIVE ;  /* 0x00000000000079c5 */ /* 0x000fcc0000000000 */
[----:B------:R-:W-:Y:S01]  /*1ff10*/  QGMMA.64x128x32.F32.E4M3.E4M3 R24, gdesc[UR32], R24, gsb0 ;  /* 0x01e00000201879f3 */ /* 0x000fe20008000818 */
[----:B------:R-:W-:Y:S02]  /*1ff20*/  IADD3 R23, P1, R23, UR9, RZ ;  /* 0x0000000917177c10 */ /* 0x000fe4000ff3e0ff */
[----:B--2---:R-:W-:Y:S02]  /*1ff30*/  IADD3.X R222, R222, UR4, RZ, P5, !PT ;  /* 0x00000004dede7c10 */ /* 0x004fe4000affe4ff */
[----:B------:R-:W-:Y:S01]  /*1ff40*/  IADD3.X R2, R2, UR4, RZ, P3, !PT ;  /* 0x0000000402027c10 */ /* 0x000fe20009ffe4ff */
[----:B------:R-:W-:Y:S01]  /*1ff50*/  STL [R1+0x1e0], R23 ;  /* 0x0001e01701007387 */ /* 0x000fe20000100800 */
[----:B------:R-:W-:Y:S02]  /*1ff60*/  IADD3.X R3, R3, UR4, RZ, P4, !PT ;  /* 0x0000000403037c10 */ /* 0x000fe4000a7fe4ff */
[----:B------:R-:W-:Y:S01]  /*1ff70*/  IADD3.X R221, R221, UR4, RZ, P6, !PT ;  /* 0x00000004dddd7c10 */ /* 0x000fe2000b7fe4ff */
[----:B------:R0:W-:Y:S04]  /*1ff80*/  STL [R1+0x1ec], R222 ;  /* 0x0001ecde01007387 */ /* 0x0001e80000100800 */
[----:B------:R-:W-:Y:S04]  /*1ff90*/  STL [R1+0x1fc], R2 ;  /* 0x0001fc0201007387 */ /* 0x000fe80000100800 */
[----:B0-----:R0:W5:Y:S04]  /*1ffa0*/  LDL.LU R222, [R1+0xc8c] ;  /* 0x000c8c0001de7983 */ /* 0x0011680000300800 */
[----:B------:R-:W-:Y:S04]  /*1ffb0*/  STL [R1+0x1f4], R3 ;  /* 0x0001f40301007387 */ /* 0x000fe80000100800 */
[----:B------:R1:W-:Y:S04]  /*1ffc0*/  STL [R1+0x1e4], R221 ;  /* 0x0001e4dd01007387 */ /* 0x0003e80000100800 */
[----:B-1----:R0:W5:Y:S01]  /*1ffd0*/  LDL.LU R221, [R1+0xc88] ;  /* 0x000c880001dd7983 */ /* 0x0021620000300800 */
[----:B---3--:R-:W-:-:S05]  /*1ffe0*/  IADD3.X R220, R220, UR4, RZ, P1, !PT ;  /* 0x00000004dcdc7c10 */ /* 0x008fca0008ffe4ff */
[----:B------:R1:W-:Y:S04]  /*1fff0*/  STL [R1+0x1dc], R220 ;  /* 0x0001dcdc01007387 */ /* 0x0003e80000100800 */
[----:B-1----:R0:W5:Y:S01]  /*20000*/  LDL.LU R220, [R1+0xc84] ;  /* 0x000c840001dc7983 */ /* 0x0021620000300800 */
[----:B------:R-:W-:Y:S02]  /*20010*/  WARPGROUP.DEPBAR.LE gsb0, 0x0 ;  /* 0x00008000000079c5 */ /* 0x000fe40000010000 */
[----:B------:R-:W-:-:S06]  /*20020*/  WARPGROUP.ARRIVE ;  /* 0x00000000000079c5 */ /* 0x000fcc0000000000 */
[----:B------:R-:W-:Y:S01]  /*20030*/  QGMMA.64x128x32.F32.E4M3.E4M3 R24, gdesc[UR20], R24, gsb0 ;  /* 0x01e00000141879f3 */ /* 0x000fe20008000818 */
[----:B------:R-:W-:Y:S01]  /*20040*/  UIADD3.64 UR40, UR28, 0xc02, URZ ;  /* 0x00000c021c287897 */ /* 0x000fe2000fffe03f */
[----:B------:R-:W-:Y:S01]  /*20050*/  UMOV UR42, UR38 ;  /* 0x00000026002a7c82 */ /* 0x000fe20008000000 */
[----:B------:R-:W-:Y:S01]  /*20060*/  UMOV UR43, UR39 ;  /* 0x00000027002b7c82 */ /* 0x000fe20008000000 */
[----:B------:R-:W-:Y:S01]  /*20070*/  UIADD3.64 UR24, UR28, 0xc04, URZ ;  /* 0x00000c041c187897 */ /* 0x000fe2000fffe03f */
[----:B------:R-:W-:Y:S01]  /*20080*/  UMOV UR26, UR18 ;  /* 0x00000012001a7c82 */ /* 0x000fe20008000000 */
[----:B------:R-:W-:Y:S01]  /*20090*/  UMOV UR27, UR19 ;  /* 0x00000013001b7c82 */ /* 0x000fe20008000000 */
[----:B------:R-:W-:Y:S02]  /*200a0*/  WARPGROUP.DEPBAR.LE gsb0, 0x0 ;  /* 0x00008000000079c5 */ /* 0x000fe40000010000 */
[----:B------:R-:W-:-:S06]  /*200b0*/  WARPGROUP.ARRIVE ;  /* 0x00000000000079c5 */ /* 0x000fcc0000000000 */
[----:B------:R-:W-:Y:S03]  /*200c0*/  QGMMA.64x128x32.F32.E4M3.E4M3 R24, gdesc[UR40], R24, gsb0 ;  /* 0x01e00000281879f3 */ /* 0x000fe60008000818 */
[----:B------:R-:W-:Y:S02]  /*200d0*/  WARPGROUP.DEPBAR.LE gsb0, 0x0 ;  /* 0x00008000000079c5 */ /* 0x000fe40000010000 */
[----:B------:R-:W-:-:S07]  /*200e0*/  WARPGROUP.ARRIVE ;  /* 0x00000000000079c5 */ /* 0x000fce0000000000 */
[----:B------:R-:W-:Y:S03]  /*200f0*/  QGMMA.64x128x32.F32.E4M3.E4M3 R24, gdesc[UR24], R24, gsb0 ;  /* 0x01e00000181879f3 */ /* 0x000fe60008000818 */
[----:B------:R-:W-:Y:S02]  /*20100*/  WARPGROUP.DEPBAR.LE gsb0, 0x0 ;  /* 0x00008000000079c5 */ /* 0x000fe40000010000 */
[----:B0-----:R-:W-:Y:S05]  /*20110*/  @P0 BRA `(.L_x_2) ;  /* 0xfffffeb400e80947 */ /* 0x001fea000383ffff */
.L_x_1:
[----:B------:R1:W-:Y:S01]  /*20120*/  STL [R1+0xc9c], R84 ;  /* 0x000c9c5401007387 */ /* 0x0003e20000100800 */
[----:B------:R-:W-:Y:S01]  /*20130*/  F2FP.SATFINITE.E4M3.F32.PACK_AB_MERGE_C R116, R117, R116, RZ ;  /* 0x000000747574723e */ /* 0x000fe200048070ff */
[----:B------:R-:W-:Y:S01]  /*20140*/  ULDC.64 UR26, c[0x0][0x228] ;  /* 0x00008a00001a7ab9 */ /* 0x000fe20000000a00 */
[----:B------:R-:W-:Y:S01]  /*20150*/  F2FP.SATFINITE.E4M3.F32.PACK_AB_MERGE_C R114, R115, R114, RZ ;  /* 0x000000727372723e */ /* 0x000fe200048070ff */
[----:B------:R-:W2:Y:S01]  /*20160*/  LDL.LU R6, [R1+0x4] ;  /* 0x0000040001067983 */ /* 0x000ea20000300800 */
[----:B------:R-:W-:Y:S01]  /*20170*/  F2FP.SATFINITE.E4M3.F32.PACK_AB_MERGE_C R118, R119, R118, RZ ;  /* 0x000000767776723e */ /* 0x000fe200048070ff */
[----:B------:R-:W-:Y:S01]  /*20180*/  ULDC UR4, c[0x0][0x22c] ;  /* 0x00008b0000047ab9 */ /* 0x000fe20000000800 */
[----:B------:R-:W-:Y:S01]  /*20190*/  F2FP.SATFINITE.E4M3.F32.PACK_AB_MERGE_C R88, R89, R88, RZ ;  /* 0x000000585958723e */ /* 0x000fe200048070ff */
[----:B------:R-:W-:Y:S01]  /*201a0*/  ULDC UR5, c[0x0][0x22c] ;  /* 0x00008b0000057ab9 */ /* 0x000fe20000000800 */
[----:B------:R-:W-:Y:S01]  /*201b0*/  F2FP.SATFINITE.E4M3.F32.PACK_AB_MERGE_C R90, R91, R90, RZ ;  /* 0x0000005a5b5a723e */ /* 0x000fe200048070ff */
[----:B-1----:R-:W2:Y:S01]  /*201c0*/  LDL.LU R84, [R1] ;  /* 0x0000000001547983 */ /* 0x002ea20000300800 */
[----:B------:R-:W-:Y:S01]  /*201d0*/  F2FP.SATFINITE.E4M3.F32.PACK_AB_MERGE_C R112, R113, R112, RZ ;  /* 0x000000707170723e */ /* 0x000fe200048070ff */
[----:B------:R-:W-:Y:S01]  /*201e0*/  ULDC.64 UR28, c[0x0][0x228] ;  /* 0x00008a00001c7ab9 */ /* 0x000fe20000000a00 */
[----:B------:R-:W-:Y:S01]  /*201f0*/  F2FP.SATFINITE.E4M3.F32.PACK_AB_MERGE_C R152, R153, R152, RZ ;  /* 0x000000989998723e */ /* 0x000fe200048070ff */
[----:B------:R1:W-:Y:S01]  /*20200*/  STL [R1+0xc98], R85 ;  /* 0x000c985501007387 */ /* 0x0003e20000100800 */
[----:B------:R-:W-:Y:S01]  /*20210*/  F2FP.SATFINITE.E4M3.F32.PACK_AB_MERGE_C R154, R155, R154, RZ ;  /* 0x0000009a9b9a723e */ /* 0x000fe200048070ff */
[----:B------:R-:W-:Y:S01]  /*20220*/  ULDC UR8, c[0x0][0x248] ;  /* 0x0000920000087ab9 */ /* 0x000fe20000000800 */
[----:B------:R-:W-:Y:S01]  /*20230*/  F2FP.SATFINITE.E4M3.F32.PACK_AB_MERGE_C R27, R27, R26, RZ ;  /* 0x0000001a1b1b723e */ /* 0x000fe200048070ff */
[----:B------:R-:W-:Y:S01]  /*20240*/  ULDC.64 UR12, c[0x0][0x228] ;  /* 0x00008a00000c7ab9 */ /* 0x000fe20000000a00 */
[----:B------:R-:W-:Y:S01]  /*20250*/  F2FP.SATFINITE.E4M3.F32.PACK_AB_MERGE_C R108, R109, R108, RZ ;  /* 0x0000006c6d6c723e */ /* 0x000fe200048070ff */
[----:B------:R-:W-:Y:S01]  /*20260*/  ULDC.64 UR16, c[0x0][0x228] ;  /* 0x00008a0000107ab9 */ /* 0x000fe20000000a00 */
[----:B------:R-:W-:Y:S01]  /*20270*/  F2FP.SATFINITE.E4M3.F32.PACK_AB_MERGE_C R110, R111, R110, RZ ;  /* 0x0000006e6f6e723e */ /* 0x000fe200048070ff */
[----:B------:R-:W-:Y:S01]  /*20280*/  ULDC.64 UR14, c[0x0][0x228] ;  /* 0x00008a00000e7ab9 */ /* 0x000fe20000000a00 */
[----:B------:R-:W-:Y:S01]  /*20290*/  F2FP.SATFINITE.E4M3.F32.PACK_AB_MERGE_C R92, R93, R92, RZ ;  /* 0x0000005c5d5c723e */ /* 0x000fe200048070ff */
[----:B-1----:R-:W3:Y:S01]  /*202a0*/  LDL.LU R85, [R1+0x8] ;  /* 0x0000080001557983 */ /* 0x002ee20000300800 */
[----:B------:R-:W-:Y:S01]  /*202b0*/  F2FP.SATFINITE.E4M3.F32.PACK_AB_MERGE_C R94, R95, R94, RZ ;  /* 0x0000005e5f5e723e */ /* 0x000fe200048070ff */
[----:B------:R-:W-:Y:S01]  /*202c0*/  ULDC.64 UR20, c[0x0][0x228] ;  /* 0x00008a0000147ab9 */ /* 0x000fe20000000a00 */
[----:B------:R-:W-:Y:S01]  /*202d0*/  F2FP.SATFINITE.E4M3.F32.PACK_AB_MERGE_C R156, R157, R156, RZ ;  /* 0x0000009c9d9c723e */ /* 0x000fe200048070ff */
[----:B------:R-:W3:Y:S01]  /*202e0*/  LDL.LU R4, [R1+0xc] ;  /* 0x00000c0001047983 */ /* 0x000ee20000300800 */
[----:B------:R-:W-:Y:S01]  /*202f0*/  F2FP.SATFINITE.E4M3.F32.PACK_AB_MERGE_C R158, R159, R158, RZ ;  /* 0x0000009e9f9e723e */ /* 0x000fe200048070ff */
[----:B------:R-:W-:Y:S01]  /*20300*/  ULDC.64 UR18, c[0x0][0x228] ;  /* 0x00008a0000127ab9 */ /* 0x000fe20000000a00 */
[----:B------:R-:W-:Y:S01]  /*20310*/  F2FP.SATFINITE.E4M3.F32.PACK_AB_MERGE_C R96, R97, R96, RZ ;  /* 0x000000606160723e */ /* 0x000fe200048070ff */
[----:B-----5:R1:W-:Y:S01]  /*20320*/  STL [R1+0xc94], R220 ;  /* 0x000c94dc01007387 */ /* 0x0203e20000100800 */
[----:B------:R-:W-:Y:S01]  /*20330*/  F2FP.SATFINITE.E4M3.F32.PACK_AB_MERGE_C R98, R99, R98, RZ ;  /* 0x000000626362723e */ /* 0x000fe200048070ff */
[----:B------:R-:W-:Y:S01]  /*20340*/  ULDC.64 UR24, c[0x0][0x228] ;  /* 0x00008a0000187ab9 */ /* 0x000fe20000000a00 */
[----:B------:R-:W-:Y:S01]  /*20350*/  F2FP.SATFINITE.E4M3.F32.PACK_AB_MERGE_C R162, R163, R162, RZ ;  /* 0x000000a2a3a2723e */ /* 0x000fe200048070ff */
[----:B------:R-:W-:Y:S01]  /*20360*/  ULDC.64 UR22, c[0x0][0x228] ;  /* 0x00008a0000167ab9 */ /* 0x000fe20000000a00 */
[----:B-1----:R-:W4:Y:S04]  /*20370*/  LDL.LU R220, [R1+0x10] ;  /* 0x0000100001dc7983 */ /* 0x002f280000300800 */
[----:B------:R-:W4:Y:S04]  /*20380*/  LDL.LU R2, [R1+0x14] ;  /* 0x0000140001027983 */ /* 0x000f280000300800 */
[----:B------:R1:W-:Y:S04]  /*20390*/  STL [R1+0xc90], R86 ;  /* 0x000c905601007387 */ /* 0x0003e80000100800 */
[----:B-1----:R-:W4:Y:S04]  /*203a0*/  LDL.LU R86, [R1+0x18] ;  /* 0x0000180001567983 */ /* 0x002f280000300800 */
[----:B0-----:R-:W4:Y:S04]  /*203b0*/  LDL.LU R0, [R1+0x1c] ;  /* 0x00001c0001007983 */ /* 0x001f280000300800 */
[----:B------:R0:W-:Y:S04]  /*203c0*/  STL [R1+0xc8c], R87 ;  /* 0x000c8c5701007387 */ /* 0x0001e80000100800 */
[----:B0-----:R-:W4:Y:S04]  /*203d0*/  LDL.LU R87, [R1+0x20] ;  /* 0x0000200001577983 */ /* 0x001f280000300800 */
[----:B------:R-:W4:Y:S04]  /*203e0*/  LDL.LU R3, [R1+0x24] ;  /* 0x0000240001037983 */ /* 0x000f280000300800 */
[----:B------:R0:W-:Y:S04]  /*203f0*/  STL [R1+0xc88], R221 ;  /* 0x000c88dd01007387 */ /* 0x0001e80000100800 */
[----:B0-----:R-:W4:Y:S04]  /*20400*/  LDL.LU R221, [R1+0x28] ;  /* 0x0000280001dd7983 */ /* 0x001f280000300800 */
[----:B------:R-:W4:Y:S04]  /*20410*/  LDL.LU R5, [R1+0x2c] ;  /* 0x00002c0001057983 */ /* 0x000f280000300800 */
[----:B------:R0:W-:Y:S04]  /*20420*/  STL [R1+0xc84], R222 ;  /* 0x000c84de01007387 */ /* 0x0001e80000100800 */
[----:B0-----:R-:W4:Y:S04]  /*20430*/  LDL.LU R222, [R1+0x30] ;  /* 0x0000300001de7983 */ /* 0x001f280000300800 */
        /* <DEDUP_REMOVED lines=51> */
[----:B--2---:R-:W-:-:S03]  /*20770*/  F2FP.SATFINITE.E4M3.F32.PACK_AB_MERGE_C R6, R6, R84, RZ ;  /* 0x000000540606723e */ /* 0x004fc600048070ff */
[----:B------:R-:W2:Y:S01]  /*20780*/  LDL.LU R84, [R1+0xc9c] ;  /* 0x000c9c0001547983 */ /* 0x000ea20000300800 */
[----:B---3--:R-:W-:-:S03]  /*20790*/  F2FP.SATFINITE.E4M3.F32.PACK_AB_MERGE_C R4, R4, R85, RZ ;  /* 0x000000550404723e */ /* 0x008fc600048070ff */
[----:B------:R-:W2:Y:S01]  /*207a0*/  LDL.LU R85, [R1+0xc98] ;  /* 0x000c980001557983 */ /* 0x000ea20000300800 */
[----:B----4-:R-:W-:-:S03]  /*207b0*/  F2FP.SATFINITE.E4M3.F32.PACK_AB_MERGE_C R2, R2, R220, RZ ;  /* 0x000000dc0202723e */ /* 0x010fc600048070ff */
[----:B------:R-:W3:Y:S01]  /*207c0*/  LDL.LU R220, [R1+0xc94] ;  /* 0x000c940001dc7983 */ /* 0x000ee20000300800 */
[----:B------:R-:W-:-:S03]  /*207d0*/  F2FP.SATFINITE.E4M3.F32.PACK_AB_MERGE_C R0, R0, R86, RZ ;  /* 0x000000560000723e */ /* 0x000fc600048070ff */
[----:B------:R-:W4:Y:S01]  /*207e0*/  LDL.LU R86, [R1+0xc90] ;  /* 0x000c900001567983 */ /* 0x000f220000300800 */
[----:B------:R-:W-:-:S03]  /*207f0*/  F2FP.SATFINITE.E4M3.F32.PACK_AB_MERGE_C R3, R3, R87, RZ ;  /* 0x000000570303723e */ /* 0x000fc600048070ff */
[----:B------:R-:W4:Y:S01]  /*20800*/  LDL.LU R87, [R1+0xc8c] ;  /* 0x000c8c0001577983 */ /* 0x000f220000300800 */
[----:B------:R-:W-:-:S03]  /*20810*/  F2FP.SATFINITE.E4M3.F32.PACK_AB_MERGE_C R5, R5, R221, RZ ;  /* 0x000000dd0505723e */ /* 0x000fc600048070ff */
[----:B------:R-:W4:Y:S01]  /*20820*/  LDL.LU R221, [R1+0xc88] ;  /* 0x000c880001dd7983 */ /* 0x000f220000300800 */
[----:B------:R-:W-:-:S03]  /*20830*/  F2FP.SATFINITE.E4M3.F32.PACK_AB_MERGE_C R7, R7, R222, RZ ;  /* 0x000000de0707723e */ /* 0x000fc600048070ff */
[----:B------:R-:W4:Y:S01]  /*20840*/  LDL.LU R222, [R1+0xc84] ;  /* 0x000c840001de7983 */ /* 0x000f220000300800 */
[----:B------:R-:W-:Y:S02]  /*20850*/  F2FP.SATFINITE.E4M3.F32.PACK_AB_MERGE_C R117, R29, R28, RZ ;  /* 0x0000001c1d75723e */ /* 0x000fe400048070ff */
[----:B------:R-:W-:Y:S02]  /*20860*/  F2FP.SATFINITE.E4M3.F32.PACK_AB_MERGE_C R115, R25, R24, RZ ;  /* 0x000000181973723e */ /* 0x000fe400048070ff */
[----:B------:R-:W-:Y:S02]  /*20870*/  F2FP.SATFINITE.E4M3.F32.PACK_AB_MERGE_C R119, R31, R30, RZ ;  /* 0x0000001e1f77723e */ /* 0x000fe400048070ff */
[----:B------:R-:W-:Y:S02]  /*20880*/  F2FP.SATFINITE.E4M3.F32.PACK_AB_MERGE_C R113, R35, R34, RZ ;  /* 0x000000222371723e */ /* 0x000fe400048070ff */
[----:B------:R-:W-:Y:S02]  /*20890*/  LOP3.LUT R152, R152, 0xffff, RZ, 0xc0, !PT ;  /* 0x0000ffff98987812 */ /* 0x000fe400078ec0ff */
[----:B------:R-:W-:-:S02]  /*208a0*/  LOP3.LUT R154, R154, 0xffff, RZ, 0xc0, !PT ;  /* 0x0000ffff9a9a7812 */ /* 0x000fc400078ec0ff */
[----:B------:R-:W-:Y:S02]  /*208b0*/  F2FP.SATFINITE.E4M3.F32.PACK_AB_MERGE_C R109, R37, R36, RZ ;  /* 0x00000024256d723e */ /* 0x000fe400048070ff */
[----:B------:R-:W-:Y:S02]  /*208c0*/  F2FP.SATFINITE.E4M3.F32.PACK_AB_MERGE_C R111, R39, R38, RZ ;  /* 0x00000026276f723e */ /* 0x000fe400048070ff */
[----:B------:R-:W-:Y:S02]  /*208d0*/  LOP3.LUT R156, R156, 0xffff, RZ, 0xc0, !PT ;  /* 0x0000ffff9c9c7812 */ /* 0x000fe400078ec0ff */
[----:B------:R-:W-:Y:S02]  /*208e0*/  F2FP.SATFINITE.E4M3.F32.PACK_AB_MERGE_C R97, R45, R44, RZ ;  /* 0x0000002c2d61723e */ /* 0x000fe400048070ff */
[----:B------:R-:W-:Y:S02]  /*208f0*/  LOP3.LUT R158, R158, 0xffff, RZ, 0xc0, !PT ;  /* 0x0000ffff9e9e7812 */ /* 0x000fe400078ec0ff */
[----:B------:R-:W-:-:S02]  /*20900*/  F2FP.SATFINITE.E4M3.F32.PACK_AB_MERGE_C R99, R47, R46, RZ ;  /* 0x0000002e2f63723e */ /* 0x000fc400048070ff */
[----:B------:R-:W-:Y:S02]  /*20910*/  F2FP.SATFINITE.E4M3.F32.PACK_AB_MERGE_C R160, R161, R160, RZ ;  /* 0x000000a0a1a0723e */ /* 0x000fe400048070ff */
[----:B------:R-:W-:Y:S02]  /*20920*/  LOP3.LUT R98, R98, 0xffff, RZ, 0xc0, !PT ;  /* 0x0000ffff62627812 */ /* 0x000fe400078ec0ff */
[----:B------:R-:W-:Y:S02]  /*20930*/  LOP3.LUT R162, R162, 0xffff, RZ, 0xc0, !PT ;  /* 0x0000ffffa2a27812 */ /* 0x000fe400078ec0ff */
[----:B------:R-:W-:Y:S02]  /*20940*/  LOP3.LUT R96, R96, 0xffff, RZ, 0xc0, !PT ;  /* 0x0000ffff60607812 */ /* 0x000fe400078ec0ff */
[----:B------:R-:W-:Y:S02]  /*20950*/  F2FP.SATFINITE.E4M3.F32.PACK_AB_MERGE_C R93, R53, R52, RZ ;  /* 0x00000034355d723e */ /* 0x000fe400048070ff */
[----:B------:R-:W-:-:S02]  /*20960*/  F2FP.SATFINITE.E4M3.F32.PACK_AB_MERGE_C R95, R55, R54, RZ ;  /* 0x00000036375f723e */ /* 0x000fc400048070ff */
[----:B------:R-:W-:Y:S02]  /*20970*/  F2FP.SATFINITE.E4M3.F32.PACK_AB_MERGE_C R8, R8, R217, RZ ;  /* 0x000000d90808723e */ /* 0x000fe400048070ff */
[----:B------:R-:W-:Y:S02]  /*20980*/  F2FP.SATFINITE.E4M3.F32.PACK_AB_MERGE_C R102, R103, R102, RZ ;  /* 0x000000666766723e */ /* 0x000fe400048070ff */
[----:B------:R-:W-:Y:S02]  /*20990*/  F2FP.SATFINITE.E4M3.F32.PACK_AB_MERGE_C R164, R165, R164, RZ ;  /* 0x000000a4a5a4723e */ /* 0x000fe400048070ff */
[----:B------:R-:W-:Y:S02]  /*209a0*/  F2FP.SATFINITE.E4M3.F32.PACK_AB_MERGE_C R100, R101, R100, RZ ;  /* 0x000000646564723e */ /* 0x000fe400048070ff */
        /* <DEDUP_REMOVED lines=13> */
[----:B------:R-:W-:-:S02]  /*20a80*/  LOP3.LUT R108, R108, 0xffff, RZ, 0xc0, !PT ;  /* 0x0000ffff6c6c7812 */ /* 0x000fc400078ec0ff */
        /* <DEDUP_REMOVED lines=8> */
[----:B------:R-:W-:Y:S02]  /*20b10*/  LOP3.LUT R112, R112, 0xffff, RZ, 0xc0, !PT ;  /* 0x0000ffff70707812 */ /* 0x000fe400078ec0ff */
        /* <DEDUP_REMOVED lines=46> */
[----:B------:R-:W4:Y:S01]  /*20e00*/  LDL.LU R229, [R1+0xc80] ;  /* 0x000c800001e57983 */ /* 0x000f220000300800 */
[----:B------:R-:W-:Y:S02]  /*20e10*/  F2FP.SATFINITE.E4M3.F32.PACK_AB_MERGE_C R227, R227, R228, RZ ;  /* 0x000000e4e3e3723e */ /* 0x000fe400048070ff */
[----:B------:R-:W0:Y:S01]  /*20e20*/  S2R R228, SR_TID.X ;  /* 0x0000000000e47919 */ /* 0x000e220000002100 */
[----:B------:R-:W-:Y:S02]  /*20e30*/  LOP3.LUT R6, R6, 0xffff, RZ, 0xc0, !PT ;  /* 0x0000ffff06067812 */ /* 0x000fe400078ec0ff */
[----:B------:R-:W-:Y:S02]  /*20e40*/  LOP3.LUT R35, R88, 0xffff, RZ, 0xc0, !PT ;  /* 0x0000ffff58237812 */ /* 0x000fe400078ec0ff */
[----:B------:R-:W-:-:S02]  /*20e50*/  F2FP.SATFINITE.E4M3.F32.PACK_AB_MERGE_C R31, R41, R40, RZ ;  /* 0x00000028291f723e */ /* 0x000fc400048070ff */
[----:B------:R-:W-:Y:S02]  /*20e60*/  LOP3.LUT R4, R4, 0xffff, RZ, 0xc0, !PT ;  /* 0x0000ffff04047812 */ /* 0x000fe400078ec0ff */
[----:B------:R-:W-:Y:S02]  /*20e70*/  LOP3.LUT R41, R27, 0xffff, RZ, 0xc0, !PT ;  /* 0x0000ffff1b297812 */ /* 0x000fe400078ec0ff */
[----:B------:R-:W-:Y:S02]  /*20e80*/  LOP3.LUT R115, R115, 0xffff, RZ, 0xc0, !PT ;  /* 0x0000ffff73737812 */ /* 0x000fe400078ec0ff */
[----:B------:R-:W-:Y:S01]  /*20e90*/  F2FP.SATFINITE.E4M3.F32.PACK_AB_MERGE_C R25, R33, R32, RZ ;  /* 0x000000202119723e */ /* 0x000fe200048070ff */
[----:B---3--:R-:W-:Y:S01]  /*20ea0*/  VIADD R30, R220, 0x7f ;  /* 0x0000007fdc1e7836 */ /* 0x008fe20000000000 */
[----:B------:R-:W-:Y:S02]  /*20eb0*/  LOP3.LUT R2, R2, 0xffff, RZ, 0xc0, !PT ;  /* 0x0000ffff02027812 */ /* 0x000fe400078ec0ff */
[----:B------:R-:W-:Y:S01]  /*20ec0*/  LOP3.LUT R117, R117, 0xffff, RZ, 0xc0, !PT ;  /* 0x0000ffff75757812 */ /* 0x000fe200078ec0ff */
[----:B0-----:R-:W-:Y:S01]  /*20ed0*/  IMAD.SHL.U32 R28, R228, 0x80, RZ ;  /* 0x00000080e41c7824 */ /* 0x001fe200078e00ff */
[----:B------:R-:W-:-:S02]  /*20ee0*/  LOP3.LUT R119, R119, 0xffff, RZ, 0xc0, !PT ;  /* 0x0000ffff77777812 */ /* 0x000fc400078ec0ff */
[----:B------:R-:W-:Y:S02]  /*20ef0*/  LOP3.LUT R5, R5, 0xffff, RZ, 0xc0, !PT ;  /* 0x0000ffff05057812 */ /* 0x000fe400078ec0ff */
[----:B------:R-:W-:Y:S01]  /*20f00*/  LOP3.LUT R29, R28, 0x800, RZ, 0xc0, !PT ;  /* 0x000008001c1d7812 */ /* 0x000fe200078ec0ff */
[----:B------:R-:W-:Y:S01]  /*20f10*/  VIADD R28, R220, 0x2 ;  /* 0x00000002dc1c7836 */ /* 0x000fe20000000000 */
[----:B------:R-:W-:Y:S01]  /*20f20*/  ISETP.GE.AND P0, PT, R30, UR27, PT ;  /* 0x0000001b1e007c0c */ /* 0x000fe2000bf06270 */
[----:B------:R-:W-:Y:S01]  /*20f30*/  VIADD R30, R220, 0x1 ;  /* 0x00000001dc1e7836 */ /* 0x000fe20000000000 */
[----:B------:R-:W-:Y:S02]  /*20f40*/  PRMT R34, R6, 0x3340, R35 ;  /* 0x0000334006227816 */ /* 0x000fe40000000023 */
[----:B------:R-:W-:Y:S02]  /*20f50*/  ISETP.GE.AND P3, PT, R28, UR5, PT ;  /* 0x000000051c007c0c */ /* 0x000fe4000bf66270 */
[----:B------:R-:W-:Y:S01]  /*20f60*/  ISETP.GE.AND P2, PT, R30, UR4, PT ;  /* 0x000000041e007c0c */ /* 0x000fe2000bf46270 */
[----:B------:R-:W-:Y:S01]  /*20f70*/  ULDC UR4, c[0x0][0x244] ;  /* 0x0000910000047ab9 */ /* 0x000fe20000000800 */
[----:B------:R-:W-:-:S02]  /*20f80*/  SHF.R.U32.HI R27, RZ, 0x8, R6 ;  /* 0x00000008ff1b7819 */ /* 0x000fc40000011606 */
[----:B------:R-:W-:Y:S02]  /*20f90*/  SHF.R.U32.HI R35, RZ, 0x8, R35 ;  /* 0x00000008ff237819 */ /* 0x000fe40000011623 */
[----:B------:R-:W-:Y:S02]  /*20fa0*/  SHF.R.U32.HI R28, RZ, 0x8, R4 ;  /* 0x00000008ff1c7819 */ /* 0x000fe40000011604 */
[----:B------:R-:W-:Y:S02]  /*20fb0*/  SHF.R.U32.HI R33, RZ, 0x8, R154 ;  /* 0x00000008ff217819 */ /* 0x000fe4000001169a */
[----:B------:R-:W-:Y:S02]  /*20fc0*/  SHF.R.U32.HI R38, RZ, 0x8, R41 ;  /* 0x00000008ff267819 */ /* 0x000fe40000011629 */
[----:B------:R-:W-:Y:S02]  /*20fd0*/  F2FP.SATFINITE.E4M3.F32.PACK_AB_MERGE_C R32, R43, R42, RZ ;  /* 0x0000002a2b20723e */ /* 0x000fe400048070ff */
[----:B------:R-:W-:-:S02]  /*20fe0*/  SHF.R.U32.HI R37, RZ, 0x8, R115 ;  /* 0x00000008ff257819 */ /* 0x000fc40000011673 */
[----:B------:R-:W-:Y:S02]  /*20ff0*/  LOP3.LUT R42, R27, 0xffff, RZ, 0xc0, !PT ;  /* 0x0000ffff1b2a7812 */ /* 0x000fe400078ec0ff */
[----:B------:R-:W-:Y:S02]  /*21000*/  LOP3.LUT R35, R35, 0xffff, RZ, 0xc0, !PT ;  /* 0x0000ffff23237812 */ /* 0x000fe400078ec0ff */
[----:B------:R-:W-:Y:S02]  /*21010*/  LOP3.LUT R27, R28, 0xffff, RZ, 0xc0, !PT ;  /* 0x0000ffff1c1b7812 */ /* 0x000fe400078ec0ff */
[----:B------:R-:W-:Y:S02]  /*21020*/  LOP3.LUT R33, R33, 0xffff, RZ, 0xc0, !PT ;  /* 0x0000ffff21217812 */ /* 0x000fe400078ec0ff */
[----:B------:R-:W-:Y:S02]  /*21030*/  LOP3.LUT R38, R38, 0xffff, RZ, 0xc0, !PT ;  /* 0x0000ffff26267812 */ /* 0x000fe400078ec0ff */
[----:B------:R-:W-:-:S02]  /*21040*/  LOP3.LUT R43, R92, 0xffff, RZ, 0xc0, !PT ;  /* 0x0000ffff5c2b7812 */ /* 0x000fc400078ec0ff */
[----:B------:R-:W-:Y:S02]  /*21050*/  SHF.R.U32.HI R45, RZ, 0x8, R117 ;  /* 0x00000008ff2d7819 */ /* 0x000fe40000011675 */
[----:B------:R-:W-:Y:S02]  /*21060*/  F2FP.SATFINITE.E4M3.F32.PACK_AB_MERGE_C R40, R51, R50, RZ ;  /* 0x000000323328723e */ /* 0x000fe400048070ff */
[----:B------:R-:W-:Y:S02]  /*21070*/  SHF.R.U32.HI R46, RZ, 0x8, R119 ;  /* 0x00000008ff2e7819 */ /* 0x000fe40000011677 */
[----:B------:R-:W-:Y:S02]  /*21080*/  F2FP.SATFINITE.E4M3.F32.PACK_AB_MERGE_C R39, R49, R48, RZ ;  /* 0x000000303127723e */ /* 0x000fe400048070ff */
[----:B------:R-:W-:Y:S02]  /*21090*/  LOP3.LUT R113, R113, 0xffff, RZ, 0xc0, !PT ;  /* 0x0000ffff71717812 */ /* 0x000fe400078ec0ff */
[----:B------:R-:W-:-:S02]  /*210a0*/  LOP3.LUT R46, R46, 0xffff, RZ, 0xc0, !PT ;  /* 0x0000ffff2e2e7812 */ /* 0x000fc400078ec0ff */
[----:B------:R-:W-:Y:S02]  /*210b0*/  LOP3.LUT R3, R3, 0xffff, RZ, 0xc0, !PT ;  /* 0x0000ffff03037812 */ /* 0x000fe400078ec0ff */
[----:B------:R-:W-:Y:S02]  /*210c0*/  LOP3.LUT R160, R160, 0xffff, RZ, 0xc0, !PT ;  /* 0x0000ffffa0a07812 */ /* 0x000fe400078ec0ff */
[----:B------:R-:W-:Y:S02]  /*210d0*/  LOP3.LUT R25, R25, 0xffff, RZ, 0xc0, !PT ;  /* 0x0000ffff19197812 */ /* 0x000fe400078ec0ff */
[----:B------:R-:W-:Y:S02]  /*210e0*/  SHF.R.U32.HI R52, RZ, 0x8, R113 ;  /* 0x00000008ff347819 */ /* 0x000fe40000011671 */
[----:B------:R-:W-:Y:S02]  /*210f0*/  PRMT R48, R3, 0x3340, R96 ;  /* 0x0000334003307816 */ /* 0x000fe40000000060 */
[----:B------:R-:W-:-:S02]  /*21100*/  SHF.R.U32.HI R50, RZ, 0x8, R98 ;  /* 0x00000008ff327819 */ /* 0x000fc40000011662 */
[----:B------:R-:W-:Y:S02]  /*21110*/  F2FP.SATFINITE.E4M3.F32.PACK_AB_MERGE_C R47, R59, R58, RZ ;  /* 0x0000003a3b2f723e */ /* 0x000fe400048070ff */
[----:B------:R-:W-:Y:S02]  /*21120*/  LOP3.LUT R50, R50, 0xffff, RZ, 0xc0, !PT ;  /* 0x0000ffff32327812 */ /* 0x000fe400078ec0ff */
[----:B------:R-:W-:Y:S02]  /*21130*/  LOP3.LUT R58, R8, 0xffff, RZ, 0xc0, !PT ;  /* 0x0000ffff083a7812 */ /* 0x000fe400078ec0ff */
[----:B------:R-:W-:Y:S02]  /*21140*/  LOP3.LUT R164, R164, 0xffff, RZ, 0xc0, !PT ;  /* 0x0000ffffa4a47812 */ /* 0x000fe400078ec0ff */
[----:B------:R-:W-:Y:S02]  /*21150*/  LOP3.LUT R109, R109, 0xffff, RZ, 0xc0, !PT ;  /* 0x0000ffff6d6d7812 */ /* 0x000fe400078ec0ff */
[----:B------:R-:W-:-:S02]  /*21160*/  LOP3.LUT R7, R7, 0xffff, RZ, 0xc0, !PT ;  /* 0x0000ffff07077812 */ /* 0x000fc400078ec0ff */
[----:B------:R-:W-:Y:S02]  /*21170*/  LOP3.LUT R100, R100, 0xffff, RZ, 0xc0, !PT ;  /* 0x0000ffff64647812 */ /* 0x000fe400078ec0ff */
[----:B------:R-:W-:Y:S02]  /*21180*/  LOP3.LUT R166, R166, 0xffff, RZ, 0xc0, !PT ;  /* 0x0000ffffa6a67812 */ /* 0x000fe400078ec0ff */
[----:B------:R-:W-:Y:S02]  /*21190*/  LOP3.LUT R111, R111, 0xffff, RZ, 0xc0, !PT ;  /* 0x0000ffff6f6f7812 */ /* 0x000fe400078ec0ff */
[----:B------:R-:W-:Y:S02]  /*211a0*/  SHF.R.U32.HI R54, RZ, 0x8, R109 ;  /* 0x00000008ff367819 */ /* 0x000fe4000001166d */
[----:B------:R-:W-:Y:S02]  /*211b0*/  F2FP.SATFINITE.E4M3.F32.PACK_AB_MERGE_C R107, R63, R62, RZ ;  /* 0x0000003e3f6b723e */ /* 0x000fe400048070ff */
[----:B------:R-:W-:-:S02]  /*211c0*/  PRMT R62, R7, 0x3340, R100 ;  /* 0x00003340073e7816 */ /* 0x000fc40000000064 */
[----:B------:R-:W-:Y:S02]  /*211d0*/  LOP3.LUT R54, R54, 0xffff, RZ, 0xc0, !PT ;  /* 0x0000ffff36367812 */ /* 0x000fe400078ec0ff */
[----:B------:R-:W-:Y:S02]  /*211e0*/  F2FP.SATFINITE.E4M3.F32.PACK_AB_MERGE_C R103, R61, R60, RZ ;  /* 0x0000003c3d67723e */ /* 0x000fe400048070ff */
[----:B------:R-:W-:Y:S02]  /*211f0*/  LOP3.LUT R9, R9, 0xffff, RZ, 0xc0, !PT ;  /* 0x0000ffff09097812 */ /* 0x000fe400078ec0ff */
[----:B------:R-:W-:Y:S02]  /*21200*/  LOP3.LUT R104, R104, 0xffff, RZ, 0xc0, !PT ;  /* 0x0000ffff68687812 */ /* 0x000fe400078ec0ff */
[----:B------:R-:W-:Y:S02]  /*21210*/  LOP3.LUT R10, R10, 0xffff, RZ, 0xc0, !PT ;  /* 0x0000ffff0a0a7812 */ /* 0x000fe400078ec0ff */
[----:B------:R-:W-:-:S02]  /*21220*/  F2FP.SATFINITE.E4M3.F32.PACK_AB_MERGE_C R101, R65, R64, RZ ;  /* 0x000000404165723e */ /* 0x000fc400048070ff */
[----:B------:R-:W-:Y:S02]  /*21230*/  PRMT R56, R9, 0x3340, R104 ;  /* 0x0000334009387816 */ /* 0x000fe40000000068 */
[----:B------:R-:W-:Y:S02]  /*21240*/  SHF.R.U32.HI R8, RZ, 0x8, R100 ;  /* 0x00000008ff087819 */ /* 0x000fe40000011664 */
[----:B------:R-:W-:Y:S02]  /*21250*/  LOP3.LUT R12, R12, 0xffff, RZ, 0xc0, !PT ;  /* 0x0000ffff0c0c7812 */ /* 0x000fe400078ec0ff */
[----:B------:R-:W-:Y:S02]  /*21260*/  LOP3.LUT R8, R8, 0xffff, RZ, 0xc0, !PT ;  /* 0x0000ffff08087812 */ /* 0x000fe400078ec0ff */
[----:B------:R-:W-:Y:S02]  /*21270*/  LOP3.LUT R170, R170, 0xffff, RZ, 0xc0, !PT ;  /* 0x0000ffffaaaa7812 */ /* 0x000fe400078ec0ff */
[----:B------:R-:W-:-:S02]  /*21280*/  LOP3.LUT R11, R11, 0xffff, RZ, 0xc0, !PT ;  /* 0x0000ffff0b0b7812 */ /* 0x000fc400078ec0ff */
[----:B------:R-:W-:Y:S02]  /*21290*/  LOP3.LUT R168, R168, 0xffff, RZ, 0xc0, !PT ;  /* 0x0000ffffa8a87812 */ /* 0x000fe400078ec0ff */
[----:B------:R-:W-:Y:S02]  /*212a0*/  LOP3.LUT R31, R31, 0xffff, RZ, 0xc0, !PT ;  /* 0x0000ffff1f1f7812 */ /* 0x000fe400078ec0ff */
[----:B------:R-:W-:Y:S02]  /*212b0*/  LOP3.LUT R174, R174, 0xffff, RZ, 0xc0, !PT ;  /* 0x0000ffffaeae7812 */ /* 0x000fe400078ec0ff */
[----:B------:R-:W-:Y:S02]  /*212c0*/  LOP3.LUT R99, R99, 0xffff, RZ, 0xc0, !PT ;  /* 0x0000ffff63637812 */ /* 0x000fe400078ec0ff */
[----:B------:R-:W-:Y:S02]  /*212d0*/  PRMT R81, R11, 0x3340, R108 ;  /* 0x000033400b517816 */ /* 0x000fe4000000006c */
[----:B------:R-:W-:-:S02]  /*212e0*/  F2FP.SATFINITE.E4M3.F32.PACK_AB_MERGE_C R105, R67, R66, RZ ;  /* 0x000000424369723e */ /* 0x000fc400048070ff */
[----:B------:R-:W-:Y:S02]  /*212f0*/  LOP3.LUT R14, R14, 0xffff, RZ, 0xc0, !PT ;  /* 0x0000ffff0e0e7812 */ /* 0x000fe400078ec0ff */
[----:B------:R-:W-:Y:S02]  /*21300*/  LOP3.LUT R172, R172, 0xffff, RZ, 0xc0, !PT ;  /* 0x0000ffffacac7812 */ /* 0x000fe400078ec0ff */
[----:B------:R-:W-:Y:S02]  /*21310*/  LOP3.LUT R97, R97, 0xffff, RZ, 0xc0, !PT ;  /* 0x0000ffff61617812 */ /* 0x000fe400078ec0ff */
[----:B------:R-:W-:Y:S02]  /*21320*/  LOP3.LUT R13, R13, 0xffff, RZ, 0xc0, !PT ;  /* 0x0000ffff0d0d7812 */ /* 0x000fe400078ec0ff */
[----:B------:R-:W-:Y:S02]  /*21330*/  LOP3.LUT R178, R178, 0xffff, RZ, 0xc0, !PT ;  /* 0x0000ffffb2b27812 */ /* 0x000fe400078ec0ff */
[----:B------:R-:W-:-:S02]  /*21340*/  LOP3.LUT R176, R176, 0xffff, RZ, 0xc0, !PT ;  /* 0x0000ffffb0b07812 */ /* 0x000fc400078ec0ff */
[----:B------:R-:W-:Y:S02]  /*21350*/  LOP3.LUT R39, R39, 0xffff, RZ, 0xc0, !PT ;  /* 0x0000ffff27277812 */ /* 0x000fe400078ec0ff */
[----:B------:R-:W-:Y:S02]  /*21360*/  LOP3.LUT R16, R16, 0xffff, RZ, 0xc0, !PT ;  /* 0x0000ffff10107812 */ /* 0x000fe400078ec0ff */
[----:B------:R-:W-:Y:S02]  /*21370*/  PRMT R70, R172, 0x3340, R97 ;  /* 0x00003340ac467816 */ /* 0x000fe40000000061 */
[----:B------:R-:W-:Y:S02]  /*21380*/  LOP3.LUT R180, R180, 0xffff, RZ, 0xc0, !PT ;  /* 0x0000ffffb4b47812 */ /* 0x000fe400078ec0ff */
[----:B------:R-:W-:Y:S02]  /*21390*/  LOP3.LUT R93, R93, 0xffff, RZ, 0xc0, !PT ;  /* 0x0000ffff5d5d7812 */ /* 0x000fe400078ec0ff */
[----:B--2---:R-:W-:-:S02]  /*213a0*/  F2FP.SATFINITE.E4M3.F32.PACK_AB_MERGE_C R84, R85, R84, RZ ;  /* 0x000000545554723e */ /* 0x004fc400048070ff */
[----:B----4-:R-:W-:Y:S02]  /*213b0*/  F2FP.SATFINITE.E4M3.F32.PACK_AB_MERGE_C R86, R87, R86, RZ ;  /* 0x000000565756723e */ /* 0x010fe400048070ff */
[----:B------:R-:W-:Y:S02]  /*213c0*/  F2FP.SATFINITE.E4M3.F32.PACK_AB_MERGE_C R216, R239, R240, RZ ;  /* 0x000000f0efd8723e */ /* 0x000fe400048070ff */
[----:B------:R-:W-:Y:S02]  /*213d0*/  F2FP.SATFINITE.E4M3.F32.PACK_AB_MERGE_C R218, R235, R236, RZ ;  /* 0x000000ecebda723e */ /* 0x000fe400048070ff */
[----:B------:R-:W-:Y:S02]  /*213e0*/  F2FP.SATFINITE.E4M3.F32.PACK_AB_MERGE_C R217, R237, R238, RZ ;  /* 0x000000eeedd9723e */ /* 0x000fe400048070ff */
[----:B------:R-:W-:Y:S02]  /*213f0*/  F2FP.SATFINITE.E4M3.F32.PACK_AB_MERGE_C R219, R233, R234, RZ ;  /* 0x000000eae9db723e */ /* 0x000fe400048070ff */
[----:B------:R-:W-:-:S04]  /*21400*/  LOP3.LUT R24, R229, 0xf0, RZ, 0xc0, !PT ;  /* 0x000000f0e5187812 */ /* 0x000fc800078ec0ff */
[----:B------:R-:W-:Y:S01]  /*21410*/  IADD3 R29, R29, UR7, R24 ;  /* 0x000000071d1d7c10 */ /* 0x000fe2000fffe018 */
[----:B------:R-:W-:-:S05]  /*21420*/  IMAD.SHL.U32 R24, R228, 0x8, RZ ;  /* 0x00000008e4187824 */ /* 0x000fca00078e00ff */
[----:B------:R-:W-:-:S05]  /*21430*/  LOP3.LUT R24, R24, 0x700, RZ, 0xc0, !PT ;  /* 0x0000070018187812 */ /* 0x000fca00078ec0ff */
[----:B------:R-:W-:Y:S01]  /*21440*/  IMAD.IADD R24, R24, 0x1, R29 ;  /* 0x0000000118187824 */ /* 0x000fe200078e021d */
[----:B------:R-:W-:-:S04]  /*21450*/  LOP3.LUT R29, R90, 0xffff, RZ, 0xc0, !PT ;  /* 0x0000ffff5a1d7812 */ /* 0x000fc800078ec0ff */
[--C-:B------:R-:W-:Y:S02]  /*21460*/  PRMT R30, R4, 0x3340, R29.reuse ;  /* 0x00003340041e7816 */ /* 0x100fe4000000001d */
[----:B------:R-:W-:Y:S02]  /*21470*/  SHF.R.U32.HI R36, RZ, 0x8, R29 ;  /* 0x00000008ff247819 */ /* 0x000fe4000001161d */
[----:B------:R-:W-:Y:S02]  /*21480*/  SHF.R.U32.HI R29, RZ, 0x8, R152 ;  /* 0x00000008ff1d7819 */ /* 0x000fe40000011698 */
[----:B------:R-:W-:Y:S02]  /*21490*/  LOP3.LUT R36, R36, 0xffff, RZ, 0xc0, !PT ;  /* 0x0000ffff24247812 */ /* 0x000fe400078ec0ff */
[----:B------:R-:W-:Y:S02]  /*214a0*/  LOP3.LUT R28, R29, 0xffff, RZ, 0xc0, !PT ;  /* 0x0000ffff1d1c7812 */ /* 0x000fe400078ec0ff */
[----:B------:R-:W-:-:S02]  /*214b0*/  LOP3.LUT R29, R37, 0xffff, RZ, 0xc0, !PT ;  /* 0x0000ffff251d7812 */ /* 0x000fc400078ec0ff */
[----:B------:R-:W-:Y:S02]  /*214c0*/  PRMT R37, R42, 0x3340, R35 ;  /* 0x000033402a257816 */ /* 0x000fe40000000023 */
[----:B------:R-:W-:Y:S02]  /*214d0*/  PRMT R35, R27, 0x3340, R36 ;  /* 0x000033401b237816 */ /* 0x000fe40000000024 */
[----:B------:R-:W-:Y:S02]  /*214e0*/  PRMT R27, R33, 0x3340, R38 ;  /* 0x00003340211b7816 */ /* 0x000fe40000000026 */
[----:B------:R-:W-:Y:S02]  /*214f0*/  LOP3.LUT R38, R0, 0xffff, RZ, 0xc0, !PT ;  /* 0x0000ffff00267812 */ /* 0x000fe400078ec0ff */
[----:B------:R-:W-:Y:S02]  /*21500*/  LOP3.LUT R33, R94, 0xffff, RZ, 0xc0, !PT ;  /* 0x0000ffff5e217812 */ /* 0x000fe400078ec0ff */
[----:B------:R-:W-:-:S02]  /*21510*/  SHF.R.U32.HI R0, RZ, 0x8, R2 ;  /* 0x00000008ff007819 */ /* 0x000fc40000011602 */
[--C-:B------:R-:W-:Y:S02]  /*21520*/  PRMT R42, R2, 0x3340, R43.reuse ;  /* 0x00003340022a7816 */ /* 0x100fe4000000002b */
[----:B------:R-:W-:Y:S02]  /*21530*/  SHF.R.U32.HI R2, RZ, 0x8, R38 ;  /* 0x00000008ff027819 */ /* 0x000fe40000011626 */
[----:B------:R-:W-:Y:S02]  /*21540*/  SHF.R.U32.HI R43, RZ, 0x8, R43 ;  /* 0x00000008ff2b7819 */ /* 0x000fe4000001162b */
[--C-:B------:R-:W-:Y:S02]  /*21550*/  PRMT R38, R38, 0x3340, R33.reuse ;  /* 0x0000334026267816 */ /* 0x100fe40000000021 */
[----:B------:R-:W-:Y:S02]  /*21560*/  SHF.R.U32.HI R44, RZ, 0x8, R33 ;  /* 0x00000008ff2c7819 */ /* 0x000fe40000011621 */
[----:B------:R-:W-:-:S02]  /*21570*/  SHF.R.U32.HI R33, RZ, 0x8, R156 ;  /* 0x00000008ff217819 */ /* 0x000fc4000001169c */
        /* <DEDUP_REMOVED lines=9> */
[----:B------:R-:W-:Y:S02]  /*21610*/  PRMT R49, R0, 0x3340, R43 ;  /* 0x0000334000317816 */ /* 0x000fe4000000002b */
[----:B------:R-:W-:Y:S02]  /*21620*/  PRMT R45, R51, 0x3340, R44 ;  /* 0x00003340332d7816 */ /* 0x000fe4000000002c */
[----:B------:R-:W-:-:S02]  /*21630*/  PRMT R43, R33, 0x3340, R2 ;  /* 0x00003340212b7816 */ /* 0x000fc40000000002 */
[----:B------:R-:W-:Y:S02]  /*21640*/  SHF.R.U32.HI R2, RZ, 0x8, R5 ;  /* 0x00000008ff027819 */ /* 0x000fe40000011605 */
[----:B------:R-:W-:Y:S02]  /*21650*/  PRMT R44, R5, 0x3340, R98 ;  /* 0x00003340052c7816 */ /* 0x000fe40000000062 */
[----:B------:R-:W-:Y:S02]  /*21660*/  SHF.R.U32.HI R5, RZ, 0x8, R162 ;  /* 0x00000008ff057819 */ /* 0x000fe400000116a2 */
[----:B------:R-:W-:Y:S02]  /*21670*/  PRMT R33, R41, 0x3340, R46 ;  /* 0x0000334029217816 */ /* 0x000fe4000000002e */
[----:B------:R-:W-:Y:S02]  /*21680*/  SHF.R.U32.HI R0, RZ, 0x8, R3 ;  /* 0x00000008ff007819 */ /* 0x000fe40000011603 */
[----:B------:R-:W-:-:S02]  /*21690*/  SHF.R.U32.HI R46, RZ, 0x8, R96 ;  /* 0x00000008ff2e7819 */ /* 0x000fc40000011660 */
[----:B------:R-:W-:Y:S02]  /*216a0*/  SHF.R.U32.HI R3, RZ, 0x8, R160 ;  /* 0x00000008ff037819 */ /* 0x000fe400000116a0 */
        /* <DEDUP_REMOVED lines=9> */
[----:B------:R-:W-:Y:S02]  /*21740*/  LOP3.LUT R5, R102, 0xffff, RZ, 0xc0, !PT ;  /* 0x0000ffff66057812 */ /* 0x000fe400078ec0ff */
[----:B------:R-:W-:-:S02]  /*21750*/  PRMT R53, R53, 0x3340, R46 ;  /* 0x0000334035357816 */ /* 0x000fc4000000002e */
[----:B------:R-:W-:Y:S02]  /*21760*/  PRMT R46, R3, 0x3340, R0 ;  /* 0x00003340032e7816 */ /* 0x000fe40000000000 */
[----:B------:R-:W-:Y:S02]  /*21770*/  PRMT R51, R55, 0x3340, R50 ;  /* 0x0000334037337816 */ /* 0x000fe40000000032 */
[----:B------:R-:W-:Y:S02]  /*21780*/  SHF.R.U32.HI R3, RZ, 0x8, R58 ;  /* 0x00000008ff037819 */ /* 0x000fe4000001163a */
[--C-:B------:R-:W-:Y:S02]  /*21790*/  PRMT R58, R58, 0x3340, R5.reuse ;  /* 0x000033403a3a7816 */ /* 0x100fe40000000005 */
[----:B------:R-:W-:Y:S02]  /*217a0*/  SHF.R.U32.HI R50, RZ, 0x8, R5 ;  /* 0x00000008ff327819 */ /* 0x000fe40000011605 */
[----:B------:R-:W-:-:S02]  /*217b0*/  SHF.R.U32.HI R5, RZ, 0x8, R164 ;  /* 0x00000008ff057819 */ /* 0x000fc400000116a4 */
[----:B------:R-:W-:Y:S02]  /*217c0*/  SHF.R.U32.HI R0, RZ, 0x8, R7 ;  /* 0x00000008ff007819 */ /* 0x000fe40000011607 */
[----:B------:R-:W-:Y:S02]  /*217d0*/  SHF.R.U32.HI R7, RZ, 0x8, R166 ;  /* 0x00000008ff077819 */ /* 0x000fe400000116a6 */
[----:B------:R-:W-:Y:S02]  /*217e0*/  SHF.R.U32.HI R55, RZ, 0x8, R111 ;  /* 0x00000008ff377819 */ /* 0x000fe4000001166f */
        /* <DEDUP_REMOVED lines=10> */
[----:B------:R-:W-:Y:S02]  /*21890*/  SHF.R.U32.HI R0, RZ, 0x8, R9 ;  /* 0x00000008ff007819 */ /* 0x000fe40000011609 */
[----:B------:R-:W-:Y:S02]  /*218a0*/  SHF.R.U32.HI R3, RZ, 0x8, R10 ;  /* 0x00000008ff037819 */ /* 0x000fe4000001160a */
[----:B------:R-:W-:Y:S02]  /*218b0*/  SHF.R.U32.HI R9, RZ, 0x8, R5 ;  /* 0x00000008ff097819 */ /* 0x000fe40000011605 */
[----:B------:R-:W-:Y:S02]  /*218c0*/  LOP3.LUT R63, R0, 0xffff, RZ, 0xc0, !PT ;  /* 0x0000ffff003f7812 */ /* 0x000fe400078ec0ff */
[----:B------:R-:W-:-:S02]  /*218d0*/  LOP3.LUT R0, R3, 0xffff, RZ, 0xc0, !PT ;  /* 0x0000ffff03007812 */ /* 0x000fc400078ec0ff */
[----:B------:R-:W-:Y:S02]  /*218e0*/  LOP3.LUT R9, R9, 0xffff, RZ, 0xc0, !PT ;  /* 0x0000ffff09097812 */ /* 0x000fe400078ec0ff */
[----:B------:R-:W-:Y:S02]  /*218f0*/  PRMT R71, R71, 0x3340, R8 ;  /* 0x0000334047477816 */ /* 0x000fe40000000008 */
[----:B------:R-:W-:Y:S02]  /*21900*/  PRMT R59, R0, 0x3340, R9 ;  /* 0x00003340003b7816 */ /* 0x000fe40000000009 */
[----:B------:R-:W-:Y:S02]  /*21910*/  SHF.R.U32.HI R8, RZ, 0x8, R104 ;  /* 0x00000008ff087819 */ /* 0x000fe40000011668 */
[----:B------:R-:W-:Y:S02]  /*21920*/  LOP3.LUT R9, R110, 0xffff, RZ, 0xc0, !PT ;  /* 0x0000ffff6e097812 */ /* 0x000fe400078ec0ff */
[----:B------:R-:W-:-:S02]  /*21930*/  LOP3.LUT R8, R8, 0xffff, RZ, 0xc0, !PT ;  /* 0x0000ffff08087812 */ /* 0x000fc400078ec0ff */
[--C-:B------:R-:W-:Y:S02]  /*21940*/  PRMT R75, R12, 0x3340, R9.reuse ;  /* 0x000033400c4b7816 */ /* 0x100fe40000000009 */
[----:B------:R-:W-:Y:S02]  /*21950*/  SHF.R.U32.HI R3, RZ, 0x8, R12 ;  /* 0x00000008ff037819 */ /* 0x000fe4000001160c */
[----:B------:R-:W-:Y:S02]  /*21960*/  SHF.R.U32.HI R9, RZ, 0x8, R9 ;  /* 0x00000008ff097819 */ /* 0x000fe40000011609 */
[----:B------:R-:W-:Y:S02]  /*21970*/  SHF.R.U32.HI R7, RZ, 0x8, R170 ;  /* 0x00000008ff077819 */ /* 0x000fe400000116aa */
[----:B------:R-:W-:Y:S02]  /*21980*/  PRMT R63, R63, 0x3340, R8 ;  /* 0x000033403f3f7816 */ /* 0x000fe40000000008 */
[----:B------:R-:W-:-:S02]  /*21990*/  SHF.R.U32.HI R0, RZ, 0x8, R11 ;  /* 0x00000008ff007819 */ /* 0x000fc4000001160b */
[----:B------:R-:W-:Y:S02]  /*219a0*/  SHF.R.U32.HI R8, RZ, 0x8, R108 ;  /* 0x00000008ff087819 */ /* 0x000fe4000001166c */
[----:B------:R-:W-:Y:S02]  /*219b0*/  LOP3.LUT R90, R3, 0xffff, RZ, 0xc0, !PT ;  /* 0x0000ffff035a7812 */ /* 0x000fe400078ec0ff */
[----:B------:R-:W-:Y:S02]  /*219c0*/  LOP3.LUT R9, R9, 0xffff, RZ, 0xc0, !PT ;  /* 0x0000ffff09097812 */ /* 0x000fe400078ec0ff */
[----:B------:R-:W-:Y:S02]  /*219d0*/  PRMT R54, R10, 0x3340, R5 ;  /* 0x000033400a367816 */ /* 0x000fe40000000005 */
[----:B------:R-:W-:Y:S02]  /*219e0*/  LOP3.LUT R64, R7, 0xffff, RZ, 0xc0, !PT ;  /* 0x0000ffff07407812 */ /* 0x000fe400078ec0ff */
[----:B------:R-:W-:-:S02]  /*219f0*/  SHF.R.U32.HI R5, RZ, 0x8, R168 ;  /* 0x00000008ff057819 */ /* 0x000fc400000116a8 */
[----:B------:R-:W-:Y:S02]  /*21a00*/  SHF.R.U32.HI R10, RZ, 0x8, R31 ;  /* 0x00000008ff0a7819 */ /* 0x000fe4000001161f */
[----:B------:R-:W-:Y:S02]  /*21a10*/  SHF.R.U32.HI R7, RZ, 0x8, R174 ;  /* 0x00000008ff077819 */ /* 0x000fe400000116ae */
[----:B------:R-:W-:Y:S02]  /*21a20*/  SHF.R.U32.HI R11, RZ, 0x8, R99 ;  /* 0x00000008ff0b7819 */ /* 0x000fe40000011663 */
[----:B------:R-:W-:Y:S02]  /*21a30*/  LOP3.LUT R67, R0, 0xffff, RZ, 0xc0, !PT ;  /* 0x0000ffff00437812 */ /* 0x000fe400078ec0ff */
[----:B------:R-:W-:Y:S02]  /*21a40*/  LOP3.LUT R8, R8, 0xffff, RZ, 0xc0, !PT ;  /* 0x0000ffff08087812 */ /* 0x000fe400078ec0ff */
[----:B------:R-:W-:-:S02]  /*21a50*/  PRMT R90, R90, 0x3340, R9 ;  /* 0x000033405a5a7816 */ /* 0x000fc40000000009 */
[----:B------:R-:W-:Y:S02]  /*21a60*/  LOP3.LUT R9, R114, 0xffff, RZ, 0xc0, !PT ;  /* 0x0000ffff72097812 */ /* 0x000fe400078ec0ff */
[----:B------:R-:W-:Y:S02]  /*21a70*/  LOP3.LUT R55, R32, 0xffff, RZ, 0xc0, !PT ;  /* 0x0000ffff20377812 */ /* 0x000fe400078ec0ff */
[----:B------:R-:W-:Y:S02]  /*21a80*/  LOP3.LUT R5, R5, 0xffff, RZ, 0xc0, !PT ;  /* 0x0000ffff05057812 */ /* 0x000fe400078ec0ff */
[----:B------:R-:W-:Y:S02]  /*21a90*/  LOP3.LUT R10, R10, 0xffff, RZ, 0xc0, !PT ;  /* 0x0000ffff0a0a7812 */ /* 0x000fe400078ec0ff */
[----:B------:R-:W-:Y:S02]  /*21aa0*/  LOP3.LUT R0, R7, 0xffff, RZ, 0xc0, !PT ;  /* 0x0000ffff07007812 */ /* 0x000fe400078ec0ff */
[----:B------:R-:W-:-:S02]  /*21ab0*/  LOP3.LUT R11, R11, 0xffff, RZ, 0xc0, !PT ;  /* 0x0000ffff0b0b7812 */ /* 0x000fc400078ec0ff */
[----:B------:R-:W-:Y:S02]  /*21ac0*/  PRMT R94, R67, 0x3340, R8 ;  /* 0x00003340435e7816 */ /* 0x000fe40000000008 */
[----:B------:R-:W-:Y:S02]  /*21ad0*/  PRMT R50, R168, 0x3340, R31 ;  /* 0x00003340a8327816 */ /* 0x000fe4000000001f */
[----:B------:R-:W-:Y:S02]  /*21ae0*/  PRMT R67, R14, 0x3340, R9 ;  /* 0x000033400e437816 */ /* 0x000fe40000000009 */
[--C-:B------:R-:W-:Y:S02]  /*21af0*/  PRMT R32, R170, 0x3340, R55.reuse ;  /* 0x00003340aa207816 */ /* 0x100fe40000000037 */
[----:B------:R-:W-:Y:S02]  /*21b00*/  SHF.R.U32.HI R31, RZ, 0x8, R55 ;  /* 0x00000008ff1f7819 */ /* 0x000fe40000011637 */
[----:B------:R-:W-:-:S02]  /*21b10*/  SHF.R.U32.HI R3, RZ, 0x8, R14 ;  /* 0x00000008ff037819 */ /* 0x000fc4000001160e */
[----:B------:R-:W-:Y:S02]  /*21b20*/  SHF.R.U32.HI R9, RZ, 0x8, R9 ;  /* 0x00000008ff097819 */ /* 0x000fe40000011609 */
[----:B------:R-:W-:Y:S02]  /*21b30*/  PRMT R55, R5, 0x3340, R10 ;  /* 0x0000334005377816 */ /* 0x000fe4000000000a */
[----:B------:R-:W-:Y:S02]  /*21b40*/  PRMT R73, R0, 0x3340, R11 ;  /* 0x0000334000497816 */ /* 0x000fe4000000000b */
[----:B------:R-:W-:Y:S02]  /*21b50*/  SHF.R.U32.HI R5, RZ, 0x8, R172 ;  /* 0x00000008ff057819 */ /* 0x000fe400000116ac */
[----:B------:R-:W-:Y:S02]  /*21b60*/  SHF.R.U32.HI R10, RZ, 0x8, R97 ;  /* 0x00000008ff0a7819 */ /* 0x000fe40000011661 */
[----:B------:R-:W-:-:S02]  /*21b70*/  LOP3.LUT R11, R40, 0xffff, RZ, 0xc0, !PT ;  /* 0x0000ffff280b7812 */ /* 0x000fc400078ec0ff */
[----:B------:R-:W-:Y:S02]  /*21b80*/  LOP3.LUT R88, R3, 0xffff, RZ, 0xc0, !PT ;  /* 0x0000ffff03587812 */ /* 0x000fe400078ec0ff */
[----:B------:R-:W-:Y:S02]  /*21b90*/  LOP3.LUT R9, R9, 0xffff, RZ, 0xc0, !PT ;  /* 0x0000ffff09097812 */ /* 0x000fe400078ec0ff */
[----:B------:R-:W-:Y:S02]  /*21ba0*/  LOP3.LUT R5, R5, 0xffff, RZ, 0xc0, !PT ;  /* 0x0000ffff05057812 */ /* 0x000fe400078ec0ff */
[----:B------:R-:W-:Y:S02]  /*21bb0*/  LOP3.LUT R10, R10, 0xffff, RZ, 0xc0, !PT ;  /* 0x0000ffff0a0a7812 */ /* 0x000fe400078ec0ff */
[----:B------:R-:W-:Y:S02]  /*21bc0*/  SHF.R.U32.HI R0, RZ, 0x8, R13 ;  /* 0x00000008ff007819 */ /* 0x000fe4000001160d */
[----:B------:R-:W-:-:S02]  /*21bd0*/  PRMT R40, R178, 0x3340, R11 ;  /* 0x00003340b2287816 */ /* 0x000fc4000000000b */
[----:B------:R-:W-:Y:S02]  /*21be0*/  SHF.R.U32.HI R7, RZ, 0x8, R178 ;  /* 0x00000008ff077819 */ /* 0x000fe400000116b2 */
[----:B------:R-:W-:Y:S02]  /*21bf0*/  SHF.R.U32.HI R11, RZ, 0x8, R11 ;  /* 0x00000008ff0b7819 */ /* 0x000fe4000001160b */
[----:B------:R-:W-:Y:S02]  /*21c00*/  PRMT R88, R88, 0x3340, R9 ;  /* 0x0000334058587816 */ /* 0x000fe40000000009 */
[----:B------:R-:W-:Y:S02]  /*21c10*/  LOP3.LUT R31, R31, 0xffff, RZ, 0xc0, !PT ;  /* 0x0000ffff1f1f7812 */ /* 0x000fe400078ec0ff */
[----:B------:R-:W-:Y:S02]  /*21c20*/  LOP3.LUT R9, R118, 0xffff, RZ, 0xc0, !PT ;  /* 0x0000ffff76097812 */ /* 0x000fe400078ec0ff */
[----:B------:R-:W-:-:S02]  /*21c30*/  PRMT R77, R5, 0x3340, R10 ;  /* 0x00003340054d7816 */ /* 0x000fc4000000000a */
[----:B------:R-:W-:Y:S02]  /*21c40*/  LOP3.LUT R79, R0, 0xffff, RZ, 0xc0, !PT ;  /* 0x0000ffff004f7812 */ /* 0x000fe400078ec0ff */
[----:B------:R-:W-:Y:S02]  /*21c50*/  SHF.R.U32.HI R5, RZ, 0x8, R176 ;  /* 0x00000008ff057819 */ /* 0x000fe400000116b0 */
[----:B------:R-:W-:Y:S02]  /*21c60*/  SHF.R.U32.HI R10, RZ, 0x8, R39 ;  /* 0x00000008ff0a7819 */ /* 0x000fe40000011627 */
[----:B------:R-:W-:Y:S02]  /*21c70*/  LOP3.LUT R0, R7, 0xffff, RZ, 0xc0, !PT ;  /* 0x0000ffff07007812 */ /* 0x000fe400078ec0ff */
[----:B------:R-:W-:Y:S02]  /*21c80*/  LOP3.LUT R11, R11, 0xffff, RZ, 0xc0, !PT ;  /* 0x0000ffff0b0b7812 */ /* 0x000fe400078ec0ff */
[----:B------:R-:W-:-:S02]  /*21c90*/  SHF.R.U32.HI R8, RZ, 0x8, R112 ;  /* 0x00000008ff087819 */ /* 0x000fc40000011670 */
[----:B------:R-:W-:Y:S02]  /*21ca0*/  PRMT R31, R64, 0x3340, R31 ;  /* 0x00003340401f7816 */ /* 0x000fe4000000001f */
[----:B------:R-:W-:Y:S02]  /*21cb0*/  PRMT R97, R16, 0x3340, R9 ;  /* 0x0000334010617816 */ /* 0x000fe40000000009 */
[----:B------:R-:W-:Y:S02]  /*21cc0*/  PRMT R64, R176, 0x3340, R39 ;  /* 0x00003340b0407816 */ /* 0x000fe40000000027 */
[----:B------:R-:W-:Y:S02]  /*21cd0*/  SHF.R.U32.HI R3, RZ, 0x8, R16 ;  /* 0x00000008ff037819 */ /* 0x000fe40000011610 */
[----:B------:R-:W-:Y:S02]  /*21ce0*/  SHF.R.U32.HI R9, RZ, 0x8, R9 ;  /* 0x00000008ff097819 */ /* 0x000fe40000011609 */
[----:B------:R-:W-:-:S02]  /*21cf0*/  LOP3.LUT R5, R5, 0xffff, RZ, 0xc0, !PT ;  /* 0x0000ffff05057812 */ /* 0x000fc400078ec0ff */
[----:B------:R-:W-:Y:S02]  /*21d00*/  LOP3.LUT R10, R10, 0xffff, RZ, 0xc0, !PT ;  /* 0x0000ffff0a0a7812 */ /* 0x000fe400078ec0ff */
[----:B------:R-:W-:Y:S02]  /*21d10*/  PRMT R39, R0, 0x3340, R11 ;  /* 0x0000334000277816 */ /* 0x000fe4000000000b */
[----:B------:R-:W-:Y:S02]  /*21d20*/  LOP3.LUT R8, R8, 0xffff, RZ, 0xc0, !PT ;  /* 0x0000ffff08087812 */ /* 0x000fe400078ec0ff */
[----:B------:R-:W-:Y:S02]  /*21d30*/  LOP3.LUT R182, R182, 0xffff, RZ, 0xc0, !PT ;  /* 0x0000ffffb6b67812 */ /* 0x000fe400078ec0ff */
[----:B------:R-:W-:Y:S02]  /*21d40*/  LOP3.LUT R11, R95, 0xffff, RZ, 0xc0, !PT ;  /* 0x0000ffff5f0b7812 */ /* 0x000fe400078ec0ff */
[----:B------:R-:W-:-:S02]  /*21d50*/  LOP3.LUT R15, R15, 0xffff, RZ, 0xc0, !PT ;  /* 0x0000ffff0f0f7812 */ /* 0x000fc400078ec0ff */
[----:B------:R-:W-:Y:S02]  /*21d60*/  LOP3.LUT R104, R3, 0xffff, RZ, 0xc0, !PT ;  /* 0x0000ffff03687812 */ /* 0x000fe400078ec0ff */
[----:B------:R-:W-:Y:S02]  /*21d70*/  LOP3.LUT R9, R9, 0xffff, RZ, 0xc0, !PT ;  /* 0x0000ffff09097812 */ /* 0x000fe400078ec0ff */
[----:B------:R-:W-:Y:S02]  /*21d80*/  PRMT R69, R5, 0x3340, R10 ;  /* 0x0000334005457816 */ /* 0x000fe4000000000a */
[----:B------:R-:W-:Y:S02]  /*21d90*/  PRMT R79, R79, 0x3340, R8 ;  /* 0x000033404f4f7816 */ /* 0x000fe40000000008 */
[----:B------:R-:W-:Y:S02]  /*21da0*/  SHF.R.U32.HI R5, RZ, 0x8, R180 ;  /* 0x00000008ff057819 */ /* 0x000fe400000116b4 */
[----:B------:R-:W-:-:S02]  /*21db0*/  SHF.R.U32.HI R10, RZ, 0x8, R93 ;  /* 0x00000008ff0a7819 */ /* 0x000fc4000001165d */
[----:B------:R-:W-:Y:S02]  /*21dc0*/  SHF.R.U32.HI R7, RZ, 0x8, R182 ;  /* 0x00000008ff077819 */ /* 0x000fe400000116b6 */
[----:B------:R-:W-:Y:S02]  /*21dd0*/  PRMT R85, R182, 0x3340, R11 ;  /* 0x00003340b6557816 */ /* 0x000fe4000000000b */
[----:B------:R-:W-:Y:S02]  /*21de0*/  SHF.R.U32.HI R0, RZ, 0x8, R15 ;  /* 0x00000008ff007819 */ /* 0x000fe4000001160f */
[----:B------:R-:W-:Y:S02]  /*21df0*/  SHF.R.U32.HI R8, RZ, 0x8, R116 ;  /* 0x00000008ff087819 */ /* 0x000fe40000011674 */
[----:B------:R-:W-:Y:S02]  /*21e00*/  SHF.R.U32.HI R11, RZ, 0x8, R11 ;  /* 0x00000008ff0b7819 */ /* 0x000fe4000001160b */
[----:B------:R-:W-:-:S02]  /*21e10*/  PRMT R104, R104, 0x3340, R9 ;  /* 0x0000334068687816 */ /* 0x000fc40000000009 */
[----:B------:R-:W-:Y:S02]  /*21e20*/  LOP3.LUT R18, R18, 0xffff, RZ, 0xc0, !PT ;  /* 0x0000ffff12127812 */ /* 0x000fe400078ec0ff */
[----:B------:R-:W-:Y:S02]  /*21e30*/  LOP3.LUT R9, R122, 0xffff, RZ, 0xc0, !PT ;  /* 0x0000ffff7a097812 */ /* 0x000fe400078ec0ff */
[----:B------:R-:W-:Y:S02]  /*21e40*/  PRMT R68, R13, 0x3340, R112 ;  /* 0x000033400d447816 */ /* 0x000fe40000000070 */
[----:B------:R-:W-:Y:S02]  /*21e50*/  LOP3.LUT R5, R5, 0xffff, RZ, 0xc0, !PT ;  /* 0x0000ffff05057812 */ /* 0x000fe400078ec0ff */
[----:B------:R-:W-:Y:S02]  /*21e60*/  LOP3.LUT R10, R10, 0xffff, RZ, 0xc0, !PT ;  /* 0x0000ffff0a0a7812 */ /* 0x000fe400078ec0ff */
[----:B------:R-:W-:-:S02]  /*21e70*/  LOP3.LUT R98, R7, 0xffff, RZ, 0xc0, !PT ;  /* 0x0000ffff07627812 */ /* 0x000fc400078ec0ff */
        /* <DEDUP_REMOVED lines=11> */
[----:B------:R-:W-:-:S02]  /*21f30*/  SHF.R.U32.HI R3, RZ, 0x8, R18 ;  /* 0x00000008ff037819 */ /* 0x000fc40000011612 */
[----:B------:R-:W-:Y:S02]  /*21f40*/  SHF.R.U32.HI R9, RZ, 0x8, R9 ;  /* 0x00000008ff097819 */ /* 0x000fe40000011609 */
[----:B------:R-:W-:Y:S02]  /*21f50*/  PRMT R108, R13, 0x3340, R8 ;  /* 0x000033400d6c7816 */ /* 0x000fe40000000008 */
[----:B------:R-:W-:Y:S02]  /*21f60*/  PRMT R98, R98, 0x3340, R11 ;  /* 0x0000334062627816 */ /* 0x000fe4000000000b */
[----:B------:R-:W-:Y:S02]  /*21f70*/  SHF.R.U32.HI R0, RZ, 0x8, R17 ;  /* 0x00000008ff007819 */ /* 0x000fe40000011611 */
[--C-:B------:R-:W-:Y:S02]  /*21f80*/  PRMT R83, R184, 0x3340, R7.reuse ;  /* 0x00003340b8537816 */ /* 0x100fe40000000007 */
        /* <DEDUP_REMOVED lines=12> */
[----:B------:R-:W-:-:S02]  /*22050*/  PRMT R96, R96, 0x3340, R9 ;  /* 0x0000334060607816 */ /* 0x000fc40000000009 */
[----:B------:R-:W-:Y:S02]  /*22060*/  PRMT R26, R186, 0x3340, R47 ;  /* 0x00003340ba1a7816 */ /* 0x000fe4000000002f */
[----:B------:R-:W-:Y:S02]  /*22070*/  LOP3.LUT R20, R20, 0xffff, RZ, 0xc0, !PT ;  /* 0x0000ffff14147812 */ /* 0x000fe400078ec0ff */
[----:B------:R-:W-:Y:S02]  /*22080*/  LOP3.LUT R9, R126, 0xffff, RZ, 0xc0, !PT ;  /* 0x0000ffff7e097812 */ /* 0x000fe400078ec0ff */
[----:B------:R-:W-:Y:S02]  /*22090*/  SHF.R.U32.HI R5, RZ, 0x8, R184 ;  /* 0x00000008ff057819 */ /* 0x000fe400000116b8 */
[----:B------:R-:W-:Y:S02]  /*220a0*/  PRMT R102, R13, 0x3340, R8 ;  /* 0x000033400d667816 */ /* 0x000fe40000000008 */
[----:B------:R-:W-:-:S02]  /*220b0*/  PRMT R47, R0, 0x3340, R11 ;  /* 0x00003340002f7816 */ /* 0x000fc4000000000b */
[----:B------:R-:W-:Y:S02]  /*220c0*/  SHF.R.U32.HI R0, RZ, 0x8, R19 ;  /* 0x00000008ff007819 */ /* 0x000fe40000011613 */
[----:B------:R-:W-:Y:S02]  /*220d0*/  SHF.R.U32.HI R8, RZ, 0x8, R124 ;  /* 0x00000008ff087819 */ /* 0x000fe4000001167c */
[----:B------:R-:W-:Y:S02]  /*220e0*/  PRMT R52, R166, 0x3340, R111 ;  /* 0x00003340a6347816 */ /* 0x000fe4000000006f */
[----:B------:R-:W-:Y:S02]  /*220f0*/  PRMT R111, R20, 0x3340, R9 ;  /* 0x00003340146f7816 */ /* 0x000fe40000000009 */
[----:B------:R-:W-:Y:S02]  /*22100*/  LOP3.LUT R5, R5, 0xffff, RZ, 0xc0, !PT ;  /* 0x0000ffff05057812 */ /* 0x000fe400078ec0ff */
[----:B------:R-:W-:-:S02]  /*22110*/  LOP3.LUT R10, R10, 0xffff, RZ, 0xc0, !PT ;  /* 0x0000ffff0a0a7812 */ /* 0x000fc400078ec0ff */
[----:B------:R-:W-:Y:S02]  /*22120*/  LOP3.LUT R190, R190, 0xffff, RZ, 0xc0, !PT ;  /* 0x0000ffffbebe7812 */ /* 0x000fe400078ec0ff */
[----:B------:R-:W-:Y:S02]  /*22130*/  SHF.R.U32.HI R3, RZ, 0x8, R20 ;  /* 0x00000008ff037819 */ /* 0x000fe40000011614 */
[----:B------:R-:W-:Y:S02]  /*22140*/  SHF.R.U32.HI R9, RZ, 0x8, R9 ;  /* 0x00000008ff097819 */ /* 0x000fe40000011609 */
[----:B------:R-:W-:Y:S02]  /*22150*/  LOP3.LUT R188, R188, 0xffff, RZ, 0xc0, !PT ;  /* 0x0000ffffbcbc7812 */ /* 0x000fe400078ec0ff */
[----:B------:R-:W-:Y:S02]  /*22160*/  LOP3.LUT R103, R103, 0xffff, RZ, 0xc0, !PT ;  /* 0x0000ffff67677812 */ /* 0x000fe400078ec0ff */
[----:B------:R-:W-:-:S02]  /*22170*/  LOP3.LUT R107, R107, 0xffff, RZ, 0xc0, !PT ;  /* 0x0000ffff6b6b7812 */ /* 0x000fc400078ec0ff */
[----:B------:R-:W-:Y:S02]  /*22180*/  LOP3.LUT R13, R0, 0xffff, RZ, 0xc0, !PT ;  /* 0x0000ffff000d7812 */ /* 0x000fe400078ec0ff */
[----:B------:R-:W-:Y:S02]  /*22190*/  LOP3.LUT R8, R8, 0xffff, RZ, 0xc0, !PT ;  /* 0x0000ffff08087812 */ /* 0x000fe400078ec0ff */
[----:B------:R-:W-:Y:S02]  /*221a0*/  PRMT R95, R180, 0x3340, R93 ;  /* 0x00003340b45f7816 */ /* 0x000fe4000000005d */
[----:B------:R-:W-:Y:S02]  /*221b0*/  PRMT R93, R17, 0x3340, R120 ;  /* 0x00003340115d7816 */ /* 0x000fe40000000078 */
[----:B------:R-:W-:Y:S02]  /*221c0*/  PRMT R92, R5, 0x3340, R10 ;  /* 0x00003340055c7816 */ /* 0x000fe4000000000a */
[----:B------:R-:W-:-:S02]  /*221d0*/  SHF.R.U32.HI R7, RZ, 0x8, R190 ;  /* 0x00000008ff077819 */ /* 0x000fc400000116be */
[----:B------:R-:W-:Y:S02]  /*221e0*/  LOP3.LUT R118, R3, 0xffff, RZ, 0xc0, !PT ;  /* 0x0000ffff03767812 */ /* 0x000fe400078ec0ff */
[----:B------:R-:W-:Y:S02]  /*221f0*/  LOP3.LUT R9, R9, 0xffff, RZ, 0xc0, !PT ;  /* 0x0000ffff09097812 */ /* 0x000fe400078ec0ff */
[----:B------:R-:W-:Y:S02]  /*22200*/  SHF.R.U32.HI R5, RZ, 0x8, R188 ;  /* 0x00000008ff057819 */ /* 0x000fe400000116bc */
[----:B------:R-:W-:Y:S02]  /*22210*/  SHF.R.U32.HI R10, RZ, 0x8, R103 ;  /* 0x00000008ff0a7819 */ /* 0x000fe40000011667 */
[----:B------:R-:W-:Y:S02]  /*22220*/  SHF.R.U32.HI R11, RZ, 0x8, R107 ;  /* 0x00000008ff0b7819 */ /* 0x000fe4000001166b */
        /* <DEDUP_REMOVED lines=8> */
[----:B------:R-:W-:Y:S02]  /*222b0*/  LOP3.LUT R5, R5, 0xffff, RZ, 0xc0, !PT ;  /* 0x0000ffff05057812 */ /* 0x000fe400078ec0ff */
[----:B------:R-:W-:Y:S02]  /*222c0*/  LOP3.LUT R10, R10, 0xffff, RZ, 0xc0, !PT ;  /* 0x0000ffff0a0a7812 */ /* 0x000fe400078ec0ff */
[----:B------:R-:W-:Y:S02]  /*222d0*/  LOP3.LUT R11, R11, 0xffff, RZ, 0xc0, !PT ;  /* 0x0000ffff0b0b7812 */ /* 0x000fe400078ec0ff */
[----:B------:R-:W-:Y:S02]  /*222e0*/  SHF.R.U32.HI R0, RZ, 0x8, R21 ;  /* 0x00000008ff007819 */ /* 0x000fe40000011615 */
[----:B------:R-:W-:-:S02]  /*222f0*/  SHF.R.U32.HI R9, RZ, 0x8, R128 ;  /* 0x00000008ff097819 */ /* 0x000fc40000011680 */
[----:B------:R-:W-:Y:S02]  /*22300*/  SHF.R.U32.HI R7, RZ, 0x8, R192 ;  /* 0x00000008ff077819 */ /* 0x000fe400000116c0 */
[----:B------:R-:W-:Y:S02]  /*22310*/  LOP3.LUT R22, R22, 0xffff, RZ, 0xc0, !PT ;  /* 0x0000ffff16167812 */ /* 0x000fe400078ec0ff */
[----:B------:R-:W-:Y:S02]  /*22320*/  LOP3.LUT R3, R130, 0xffff, RZ, 0xc0, !PT ;  /* 0x0000ffff82037812 */ /* 0x000fe400078ec0ff */
[----:B------:R-:W-:Y:S02]  /*22330*/  SHF.R.U32.HI R8, RZ, 0x8, R194 ;  /* 0x00000008ff087819 */ /* 0x000fe400000116c2 */
[----:B------:R-:W-:Y:S02]  /*22340*/  SHF.R.U32.HI R12, RZ, 0x8, R13 ;  /* 0x00000008ff0c7819 */ /* 0x000fe4000001160d */
[----:B------:R-:W-:-:S02]  /*22350*/  PRMT R114, R5, 0x3340, R10 ;  /* 0x0000334005727816 */ /* 0x000fc4000000000a */
[----:B------:R-:W-:Y:S02]  /*22360*/  PRMT R112, R112, 0x3340, R11 ;  /* 0x0000334070707816 */ /* 0x000fe4000000000b */
[----:B------:R-:W-:Y:S02]  /*22370*/  LOP3.LUT R0, R0, 0xffff, RZ, 0xc0, !PT ;  /* 0x0000ffff00007812 */ /* 0x000fe400078ec0ff */
[----:B------:R-:W-:Y:S02]  /*22380*/  LOP3.LUT R9, R9, 0xffff, RZ, 0xc0, !PT ;  /* 0x0000ffff09097812 */ /* 0x000fe400078ec0ff */
[----:B------:R-:W-:Y:S02]  /*22390*/  LOP3.LUT R106, R7, 0xffff, RZ, 0xc0, !PT ;  /* 0x0000ffff076a7812 */ /* 0x000fe400078ec0ff */
[----:B------:R-:W-:Y:S02]  /*223a0*/  LOP3.LUT R11, R101, 0xffff, RZ, 0xc0, !PT ;  /* 0x0000ffff650b7812 */ /* 0x000fe400078ec0ff */
[----:B------:R-:W-:-:S02]  /*223b0*/  PRMT R105, R22, 0x3340, R3 ;  /* 0x0000334016697816 */ /* 0x000fc40000000003 */
[----:B------:R-:W-:Y:S02]  /*223c0*/  SHF.R.U32.HI R10, RZ, 0x8, R3 ;  /* 0x00000008ff0a7819 */ /* 0x000fe40000011603 */
[----:B------:R-:W-:Y:S02]  /*223d0*/  LOP3.LUT R7, R8, 0xffff, RZ, 0xc0, !PT ;  /* 0x0000ffff08077812 */ /* 0x000fe400078ec0ff */
[----:B------:R-:W-:Y:S02]  /*223e0*/  LOP3.LUT R12, R12, 0xffff, RZ, 0xc0, !PT ;  /* 0x0000ffff0c0c7812 */ /* 0x000fe400078ec0ff */
[----:B------:R-:W-:Y:S02]  /*223f0*/  PRMT R66, R174, 0x3340, R99 ;  /* 0x00003340ae427816 */ /* 0x000fe40000000063 */
[----:B------:R-:W-:Y:S02]  /*22400*/  PRMT R3, R194, 0x3340, R13 ;  /* 0x00003340c2037816 */ /* 0x000fe4000000000d */
[----:B------:R-:W-:-:S02]  /*22410*/  LOP3.LUT R196, R196, 0xffff, RZ, 0xc0, !PT ;  /* 0x0000ffffc4c47812 */ /* 0x000fc400078ec0ff */
[----:B------:R-:W-:Y:S02]  /*22420*/  LOP3.LUT R89, R89, 0xffff, RZ, 0xc0, !PT ;  /* 0x0000ffff59597812 */ /* 0x000fe400078ec0ff */
[----:B------:R-:W-:Y:S02]  /*22430*/  PRMT R99, R15, 0x3340, R116 ;  /* 0x000033400f637816 */ /* 0x000fe40000000074 */
[----:B------:R-:W-:Y:S02]  /*22440*/  LOP3.LUT R198, R198, 0xffff, RZ, 0xc0, !PT ;  /* 0x0000ffffc6c67812 */ /* 0x000fe400078ec0ff */
[----:B------:R-:W-:Y:S02]  /*22450*/  LOP3.LUT R13, R91, 0xffff, RZ, 0xc0, !PT ;  /* 0x0000ffff5b0d7812 */ /* 0x000fe400078ec0ff */
[----:B------:R-:W-:Y:S02]  /*22460*/  PRMT R116, R0, 0x3340, R9 ;  /* 0x0000334000747816 */ /* 0x000fe40000000009 */
[----:B------:R-:W-:-:S02]  /*22470*/  PRMT R101, R192, 0x3340, R11 ;  /* 0x00003340c0657816 */ /* 0x000fc4000000000b */
[----:B------:R-:W-:Y:S02]  /*22480*/  PRMT R0, R7, 0x3340, R12 ;  /* 0x0000334007007816 */ /* 0x000fe4000000000c */
[----:B------:R-:W-:Y:S02]  /*22490*/  SHF.R.U32.HI R11, RZ, 0x8, R11 ;  /* 0x00000008ff0b7819 */ /* 0x000fe4000001160b */
[--C-:B------:R-:W-:Y:S02]  /*224a0*/  PRMT R91, R196, 0x3340, R89.reuse ;  /* 0x00003340c45b7816 */ /* 0x100fe40000000059 */
[----:B------:R-:W-:Y:S02]  /*224b0*/  SHF.R.U32.HI R12, RZ, 0x8, R89 ;  /* 0x00000008ff0c7819 */ /* 0x000fe40000011659 */
[----:B------:R-:W-:Y:S02]  /*224c0*/  LOP3.LUT R216, R216, 0xffff, RZ, 0xc0, !PT ;  /* 0x0000ffffd8d87812 */ /* 0x000fe400078ec0ff */
[----:B------:R-:W-:-:S02]  /*224d0*/  PRMT R89, R198, 0x3340, R13 ;  /* 0x00003340c6597816 */ /* 0x000fc4000000000d */
[----:B------:R-:W-:Y:S02]  /*224e0*/  SHF.R.U32.HI R9, RZ, 0x8, R198 ;  /* 0x00000008ff097819 */ /* 0x000fe400000116c6 */
[----:B------:R-:W-:Y:S02]  /*224f0*/  SHF.R.U32.HI R13, RZ, 0x8, R13 ;  /* 0x00000008ff0d7819 */ /* 0x000fe4000001160d */
[----:B------:R-:W-:Y:S02]  /*22500*/  LOP3.LUT R11, R11, 0xffff, RZ, 0xc0, !PT ;  /* 0x0000ffff0b0b7812 */ /* 0x000fe400078ec0ff */
[----:B------:R-:W-:Y:S02]  /*22510*/  SHF.R.U32.HI R5, RZ, 0x8, R22 ;  /* 0x00000008ff057819 */ /* 0x000fe40000011616 */
[----:B------:R-:W-:Y:S02]  /*22520*/  SHF.R.U32.HI R7, RZ, 0x8, R216 ;  /* 0x00000008ff077819 */ /* 0x000fe400000116d8 */
[----:B------:R-:W-:-:S02]  /*22530*/  PRMT R41, R160, 0x3340, R25 ;  /* 0x00003340a0297816 */ /* 0x000fc40000000019 */
[----:B------:R-:W-:Y:S02]  /*22540*/  SHF.R.U32.HI R8, RZ, 0x8, R196 ;  /* 0x00000008ff087819 */ /* 0x000fe400000116c4 */
[----:B------:R-:W-:Y:S02]  /*22550*/  LOP3.LUT R122, R9, 0xffff, RZ, 0xc0, !PT ;  /* 0x0000ffff097a7812 */ /* 0x000fe400078ec0ff */
[----:B------:R-:W-:Y:S02]  /*22560*/  LOP3.LUT R13, R13, 0xffff, RZ, 0xc0, !PT ;  /* 0x0000ffff0d0d7812 */ /* 0x000fe400078ec0ff */
[----:B------:R-:W-:Y:S02]  /*22570*/  PRMT R25, R162, 0x3340, R113 ;  /* 0x00003340a2197816 */ /* 0x000fe40000000071 */
[----:B------:R-:W-:Y:S02]  /*22580*/  PRMT R113, R19, 0x3340, R124 ;  /* 0x0000334013717816 */ /* 0x000fe4000000007c */
[----:B------:R-:W-:-:S02]  /*22590*/  PRMT R106, R106, 0x3340, R11 ;  /* 0x000033406a6a7816 */ /* 0x000fc4000000000b */
        /* <DEDUP_REMOVED lines=11> */
[----:B------:R-:W-:-:S02]  /*22650*/  LOP3.LUT R9, R72, 0xffff, RZ, 0xc0, !PT ;  /* 0x0000ffff48097812 */ /* 0x000fc400078ec0ff */
[----:B------:R-:W-:Y:S02]  /*22660*/  LOP3.LUT R13, R74, 0xffff, RZ, 0xc0, !PT ;  /* 0x0000ffff4a0d7812 */ /* 0x000fe400078ec0ff */
[----:B------:R-:W-:Y:S02]  /*22670*/  PRMT R6, R152, 0x3340, R115 ;  /* 0x0000334098067816 */ /* 0x000fe40000000073 */
[----:B------:R-:W-:Y:S02]  /*22680*/  PRMT R110, R5, 0x3340, R10 ;  /* 0x00003340056e7816 */ /* 0x000fe4000000000a */
[----:B------:R-:W-:Y:S02]  /*22690*/  PRMT R115, R216, 0x3340, R11 ;  /* 0x00003340d8737816 */ /* 0x000fe4000000000b */
[----:B------:R-:W-:Y:S02]  /*226a0*/  SHF.R.U32.HI R5, RZ, 0x8, R23 ;  /* 0x00000008ff057819 */ /* 0x000fe40000011617 */
[----:B------:R-:W-:-:S02]  /*226b0*/  SHF.R.U32.HI R10, RZ, 0x8, R132 ;  /* 0x00000008ff0a7819 */ /* 0x000fc40000011684 */
[----:B------:R-:W-:Y:S02]  /*226c0*/  SHF.R.U32.HI R11, RZ, 0x8, R11 ;  /* 0x00000008ff0b7819 */ /* 0x000fe4000001160b */
[----:B------:R-:W-:Y:S02]  /*226d0*/  PRMT R126, R7, 0x3340, R12 ;  /* 0x00003340077e7816 */ /* 0x000fe4000000000c */
[----:B------:R-:W-:Y:S02]  /*226e0*/  SHF.R.U32.HI R8, RZ, 0x8, R200 ;  /* 0x00000008ff087819 */ /* 0x000fe400000116c8 */
[--C-:B------:R-:W-:Y:S02]  /*226f0*/  PRMT R74, R200, 0x3340, R9.reuse ;  /* 0x00003340c84a7816 */ /* 0x100fe40000000009 */
[----:B------:R-:W-:Y:S02]  /*22700*/  SHF.R.U32.HI R12, RZ, 0x8, R9 ;  /* 0x00000008ff0c7819 */ /* 0x000fe40000011609 */
[----:B------:R-:W-:-:S02]  /*22710*/  PRMT R72, R202, 0x3340, R13 ;  /* 0x00003340ca487816 */ /* 0x000fc4000000000d */
[----:B------:R-:W-:Y:S02]  /*22720*/  SHF.R.U32.HI R9, RZ, 0x8, R202 ;  /* 0x00000008ff097819 */ /* 0x000fe400000116ca */
[----:B------:R-:W-:Y:S02]  /*22730*/  SHF.R.U32.HI R13, RZ, 0x8, R13 ;  /* 0x00000008ff0d7819 */ /* 0x000fe4000001160d */
[----:B------:R-:W-:Y:S02]  /*22740*/  PRMT R57, R164, 0x3340, R109 ;  /* 0x00003340a4397816 */ /* 0x000fe4000000006d */
[----:B------:R-:W-:Y:S02]  /*22750*/  LOP3.LUT R5, R5, 0xffff, RZ, 0xc0, !PT ;  /* 0x0000ffff05057812 */ /* 0x000fe400078ec0ff */
[----:B------:R-:W-:Y:S02]  /*22760*/  LOP3.LUT R10, R10, 0xffff, RZ, 0xc0, !PT ;  /* 0x0000ffff0a0a7812 */ /* 0x000fe400078ec0ff */
[----:B------:R-:W-:-:S02]  /*22770*/  LOP3.LUT R11, R11, 0xffff, RZ, 0xc0, !PT ;  /* 0x0000ffff0b0b7812 */ /* 0x000fc400078ec0ff */
[----:B------:R-:W-:Y:S02]  /*22780*/  LOP3.LUT R218, R218, 0xffff, RZ, 0xc0, !PT ;  /* 0x0000ffffdada7812 */ /* 0x000fe400078ec0ff */
[----:B------:R-:W-:Y:S02]  /*22790*/  PRMT R109, R188, 0x3340, R103 ;  /* 0x00003340bc6d7816 */ /* 0x000fe40000000067 */
[----:B------:R-:W-:Y:S02]  /*227a0*/  LOP3.LUT R217, R217, 0xffff, RZ, 0xc0, !PT ;  /* 0x0000ffffd9d97812 */ /* 0x000fe400078ec0ff */
[----:B------:R-:W-:Y:S02]  /*227b0*/  LOP3.LUT R136, R136, 0xffff, RZ, 0xc0, !PT ;  /* 0x0000ffff88887812 */ /* 0x000fe400078ec0ff */
[----:B------:R-:W-:Y:S02]  /*227c0*/  LOP3.LUT R125, R8, 0xffff, RZ, 0xc0, !PT ;  /* 0x0000ffff087d7812 */ /* 0x000fe400078ec0ff */
[----:B------:R-:W-:-:S02]  /*227d0*/  PRMT R103, R190, 0x3340, R107 ;  /* 0x00003340be677816 */ /* 0x000fc4000000006b */
[----:B------:R-:W-:Y:S02]  /*227e0*/  LOP3.LUT R8, R9, 0xffff, RZ, 0xc0, !PT ;  /* 0x0000ffff09087812 */ /* 0x000fe400078ec0ff */
[----:B------:R-:W-:Y:S02]  /*227f0*/  LOP3.LUT R13, R13, 0xffff, RZ, 0xc0, !PT ;  /* 0x0000ffff0d0d7812 */ /* 0x000fe400078ec0ff */
[----:B------:R-:W-:Y:S02]  /*22800*/  PRMT R107, R21, 0x3340, R128 ;  /* 0x00003340156b7816 */ /* 0x000fe40000000080 */
[----:B------:R-:W-:Y:S02]  /*22810*/  PRMT R128, R5, 0x3340, R10 ;  /* 0x0000334005807816 */ /* 0x000fe4000000000a */
[----:B------:R-:W-:Y:S02]  /*22820*/  PRMT R124, R124, 0x3340, R11 ;  /* 0x000033407c7c7816 */ /* 0x000fe4000000000b */
[----:B------:R-:W-:-:S02]  /*22830*/  SHF.R.U32.HI R7, RZ, 0x8, R218 ;  /* 0x00000008ff077819 */ /* 0x000fc400000116da */
[----:B------:R-:W-:Y:S02]  /*22840*/  LOP3.LUT R11, R138, 0xffff, RZ, 0xc0, !PT ;  /* 0x0000ffff8a0b7812 */ /* 0x000fe400078ec0ff */
[----:B------:R-:W-:Y:S02]  /*22850*/  SHF.R.U32.HI R5, RZ, 0x8, R217 ;  /* 0x00000008ff057819 */ /* 0x000fe400000116d9 */
[----:B------:R-:W-:Y:S02]  /*22860*/  SHF.R.U32.HI R10, RZ, 0x8, R136 ;  /* 0x00000008ff0a7819 */ /* 0x000fe40000011688 */
[----:B------:R-:W-:Y:S02]  /*22870*/  LOP3.LUT R12, R12, 0xffff, RZ, 0xc0, !PT ;  /* 0x0000ffff0c0c7812 */ /* 0x000fe400078ec0ff */
[----:B------:R-:W-:Y:S02]  /*22880*/  LOP3.LUT R223, R223, 0xffff, RZ, 0xc0, !PT ;  /* 0x0000ffffdfdf7812 */ /* 0x000fe400078ec0ff */
[----:B------:R-:W-:-:S02]  /*22890*/  PRMT R123, R8, 0x3340, R13 ;  /* 0x00003340087b7816 */ /* 0x000fc4000000000d */
[----:B------:R-:W-:Y:S02]  /*228a0*/  LOP3.LUT R204, R204, 0xffff, RZ, 0xc0, !PT ;  /* 0x0000ffffcccc7812 */ /* 0x000fe400078ec0ff */
[----:B------:R-:W-:Y:S02]  /*228b0*/  LOP3.LUT R9, R76, 0xffff, RZ, 0xc0, !PT ;  /* 0x0000ffff4c097812 */ /* 0x000fe400078ec0ff */
[----:B------:R-:W-:Y:S02]  /*228c0*/  PRMT R29, R28, 0x3340, R29 ;  /* 0x000033401c1d7816 */ /* 0x000fe4000000001d */
[----:B------:R-:W-:Y:S02]  /*228d0*/  LOP3.LUT R206, R206, 0xffff, RZ, 0xc0, !PT ;  /* 0x0000ffffcece7812 */ /* 0x000fe400078ec0ff */
[----:B------:R-:W-:Y:S02]  /*228e0*/  LOP3.LUT R13, R78, 0xffff, RZ, 0xc0, !PT ;  /* 0x0000ffff4e0d7812 */ /* 0x000fe400078ec0ff */
[----:B------:R-:W-:-:S02]  /*228f0*/  PRMT R28, R158, 0x3340, R119 ;  /* 0x000033409e1c7816 */ /* 0x000fc40000000077 */
[----:B------:R-:W-:Y:S02]  /*22900*/  LOP3.LUT R130, R7, 0xffff, RZ, 0xc0, !PT ;  /* 0x0000ffff07827812 */ /* 0x000fe400078ec0ff */
[----:B------:R-:W-:Y:S02]  /*22910*/  PRMT R119, R218, 0x3340, R11 ;  /* 0x00003340da777816 */ /* 0x000fe4000000000b */
[----:B------:R-:W-:Y:S02]  /*22920*/  LOP3.LUT R5, R5, 0xffff, RZ, 0xc0, !PT ;  /* 0x0000ffff05057812 */ /* 0x000fe400078ec0ff */
[----:B------:R-:W-:Y:S02]  /*22930*/  LOP3.LUT R10, R10, 0xffff, RZ, 0xc0, !PT ;  /* 0x0000ffff0a0a7812 */ /* 0x000fe400078ec0ff */
[----:B------:R-:W-:Y:S02]  /*22940*/  PRMT R125, R125, 0x3340, R12 ;  /* 0x000033407d7d7816 */ /* 0x000fe4000000000c */
        /* <DEDUP_REMOVED lines=8> */
[--C-:B------:R-:W-:Y:S02]  /*229d0*/  PRMT R78, R206, 0x3340, R13.reuse ;  /* 0x00003340ce4e7816 */ /* 0x100fe4000000000d */
[----:B------:R-:W-:Y:S02]  /*229e0*/  PRMT R117, R23, 0x3340, R132 ;  /* 0x0000334017757816 */ /* 0x000fe40000000084 */
[----:B------:R-:W-:Y:S02]  /*229f0*/  SHF.R.U32.HI R9, RZ, 0x8, R206 ;  /* 0x00000008ff097819 */ /* 0x000fe400000116ce */
[----:B------:R-:W-:Y:S02]  /*22a00*/  SHF.R.U32.HI R13, RZ, 0x8, R13 ;  /* 0x00000008ff0d7819 */ /* 0x000fe4000001160d */
[----:B------:R-:W-:-:S02]  /*22a10*/  PRMT R132, R5, 0x3340, R10 ;  /* 0x0000334005847816 */ /* 0x000fc4000000000a */
[----:B------:R-:W-:Y:S02]  /*22a20*/  LOP3.LUT R14, R7, 0xffff, RZ, 0xc0, !PT ;  /* 0x0000ffff070e7812 */ /* 0x000fe400078ec0ff */
[----:B------:R-:W-:Y:S02]  /*22a30*/  LOP3.LUT R11, R11, 0xffff, RZ, 0xc0, !PT ;  /* 0x0000ffff0b0b7812 */ /* 0x000fe400078ec0ff */
[----:B------:R-:W-:Y:S02]  /*22a40*/  SHF.R.U32.HI R5, RZ, 0x8, R219 ;  /* 0x00000008ff057819 */ /* 0x000fe400000116db */
[----:B------:R-:W-:Y:S02]  /*22a50*/  SHF.R.U32.HI R10, RZ, 0x8, R140 ;  /* 0x00000008ff0a7819 */ /* 0x000fe4000001168c */
[----:B------:R-:W-:Y:S02]  /*22a60*/  LOP3.LUT R7, R8, 0xffff, RZ, 0xc0, !PT ;  /* 0x0000ffff08077812 */ /* 0x000fe400078ec0ff */
[----:B------:R-:W-:-:S02]  /*22a70*/  LOP3.LUT R12, R12, 0xffff, RZ, 0xc0, !PT ;  /* 0x0000ffff0c0c7812 */ /* 0x000fc400078ec0ff */
[----:B------:R-:W-:Y:S02]  /*22a80*/  LOP3.LUT R142, R142, 0xffff, RZ, 0xc0, !PT ;  /* 0x0000ffff8e8e7812 */ /* 0x000fe400078ec0ff */
[----:B------:R-:W-:Y:S02]  /*22a90*/  LOP3.LUT R8, R9, 0xffff, RZ, 0xc0, !PT ;  /* 0x0000ffff09087812 */ /* 0x000fe400078ec0ff */
[----:B------:R-:W-:Y:S02]  /*22aa0*/  LOP3.LUT R13, R13, 0xffff, RZ, 0xc0, !PT ;  /* 0x0000ffff0d0d7812 */ /* 0x000fe400078ec0ff */
[----:B------:R-:W-:Y:S02]  /*22ab0*/  PRMT R130, R130, 0x3340, R11 ;  /* 0x0000334082827816 */ /* 0x000fe4000000000b */
[----:B------:R-:W-:Y:S02]  /*22ac0*/  LOP3.LUT R5, R5, 0xffff, RZ, 0xc0, !PT ;  /* 0x0000ffff05057812 */ /* 0x000fe400078ec0ff */
[----:B------:R-:W-:-:S02]  /*22ad0*/  LOP3.LUT R10, R10, 0xffff, RZ, 0xc0, !PT ;  /* 0x0000ffff0a0a7812 */ /* 0x000fc400078ec0ff */
[----:B------:R-:W-:Y:S02]  /*22ae0*/  PRMT R134, R7, 0x3340, R12 ;  /* 0x0000334007867816 */ /* 0x000fe4000000000c */
[----:B------:R-:W-:Y:S02]  /*22af0*/  SHF.R.U32.HI R11, RZ, 0x8, R142 ;  /* 0x00000008ff0b7819 */ /* 0x000fe4000001168e */
[----:B------:R-:W-:Y:S02]  /*22b00*/  LOP3.LUT R224, R224, 0xffff, RZ, 0xc0, !PT ;  /* 0x0000ffffe0e07812 */ /* 0x000fe400078ec0ff */
[----:B------:R-:W-:Y:S02]  /*22b10*/  LOP3.LUT R7, R144, 0xffff, RZ, 0xc0, !PT ;  /* 0x0000ffff90077812 */ /* 0x000fe400078ec0ff */
[----:B------:R-:W-:Y:S02]  /*22b20*/  PRMT R133, R8, 0x3340, R13 ;  /* 0x0000334008857816 */ /* 0x000fe4000000000d */
[----:B------:R-:W-:-:S02]  /*22b30*/  LOP3.LUT R225, R225, 0xffff, RZ, 0xc0, !PT ;  /* 0x0000ffffe1e17812 */ /* 0x000fc400078ec0ff */
[----:B------:R-:W-:Y:S02]  /*22b40*/  PRMT R121, R217, 0x3340, R136 ;  /* 0x00003340d9797816 */ /* 0x000fe40000000088 */
[----:B------:R-:W-:Y:S02]  /*22b50*/  LOP3.LUT R208, R208, 0xffff, RZ, 0xc0, !PT ;  /* 0x0000ffffd0d07812 */ /* 0x000fe400078ec0ff */
[----:B------:R-:W-:Y:S02]  /*22b60*/  LOP3.LUT R210, R210, 0xffff, RZ, 0xc0, !PT ;  /* 0x0000ffffd2d27812 */ /* 0x000fe400078ec0ff */
[----:B------:R-:W-:Y:S02]  /*22b70*/  LOP3.LUT R9, R80, 0xffff, RZ, 0xc0, !PT ;  /* 0x0000ffff50097812 */ /* 0x000fe400078ec0ff */
[----:B------:R-:W-:Y:S02]  /*22b80*/  LOP3.LUT R13, R82, 0xffff, RZ, 0xc0, !PT ;  /* 0x0000ffff520d7812 */ /* 0x000fe400078ec0ff */
[----:B------:R-:W-:-:S02]  /*22b90*/  PRMT R136, R5, 0x3340, R10 ;  /* 0x0000334005887816 */ /* 0x000fc4000000000a */
[----:B------:R-:W-:Y:S02]  /*22ba0*/  F2FP.SATFINITE.E4M3.F32.PACK_AB_MERGE_C R146, R147, R146, RZ ;  /* 0x000000929392723e */ /* 0x000fe400048070ff */
[----:B------:R-:W-:Y:S02]  /*22bb0*/  LOP3.LUT R11, R11, 0xffff, RZ, 0xc0, !PT ;  /* 0x0000ffff0b0b7812 */ /* 0x000fe400078ec0ff */
[--C-:B------:R-:W-:Y:S02]  /*22bc0*/  PRMT R137, R224, 0x3340, R7.reuse ;  /* 0x00003340e0897816 */ /* 0x100fe40000000007 */
[----:B------:R-:W-:Y:S02]  /*22bd0*/  SHF.R.U32.HI R10, RZ, 0x8, R7 ;  /* 0x00000008ff0a7819 */ /* 0x000fe40000011607 */
[----:B------:R-:W-:Y:S02]  /*22be0*/  SHF.R.U32.HI R7, RZ, 0x8, R225 ;  /* 0x00000008ff077819 */ /* 0x000fe400000116e1 */
[----:B------:R-:W-:-:S02]  /*22bf0*/  SHF.R.U32.HI R8, RZ, 0x8, R208 ;  /* 0x00000008ff087819 */ /* 0x000fc400000116d0 */
[--C-:B------:R-:W-:Y:S02]  /*22c00*/  PRMT R135, R208, 0x3340, R9.reuse ;  /* 0x00003340d0877816 */ /* 0x100fe40000000009 */
[----:B------:R-:W-:Y:S02]  /*22c10*/  SHF.R.U32.HI R12, RZ, 0x8, R9 ;  /* 0x00000008ff0c7819 */ /* 0x000fe40000011609 */
[--C-:B------:R-:W-:Y:S02]  /*22c20*/  PRMT R82, R210, 0x3340, R13.reuse ;  /* 0x00003340d2527816 */ /* 0x100fe4000000000d */
[----:B------:R-:W-:Y:S02]  /*22c30*/  SHF.R.U32.HI R9, RZ, 0x8, R210 ;  /* 0x00000008ff097819 */ /* 0x000fe400000116d2 */
[----:B------:R-:W-:Y:S02]  /*22c40*/  SHF.R.U32.HI R13, RZ, 0x8, R13 ;  /* 0x00000008ff0d7819 */ /* 0x000fe4000001160d */
[----:B------:R-:W-:-:S02]  /*22c50*/  PRMT R131, R14, 0x3340, R11 ;  /* 0x000033400e837816 */ /* 0x000fc4000000000b */
[----:B------:R-:W-:Y:S02]  /*22c60*/  LOP3.LUT R146, R146, 0xffff, RZ, 0xc0, !PT ;  /* 0x0000ffff92927812 */ /* 0x000fe400078ec0ff */
[----:B------:R-:W-:Y:S02]  /*22c70*/  LOP3.LUT R14, R7, 0xffff, RZ, 0xc0, !PT ;  /* 0x0000ffff070e7812 */ /* 0x000fe400078ec0ff */
[----:B------:R-:W-:Y:S02]  /*22c80*/  LOP3.LUT R7, R8, 0xffff, RZ, 0xc0, !PT ;  /* 0x0000ffff08077812 */ /* 0x000fe400078ec0ff */
[----:B------:R-:W-:Y:S02]  /*22c90*/  SHF.R.U32.HI R5, RZ, 0x8, R224 ;  /* 0x00000008ff057819 */ /* 0x000fe400000116e0 */
[----:B------:R-:W-:Y:S02]  /*22ca0*/  LOP3.LUT R12, R12, 0xffff, RZ, 0xc0, !PT ;  /* 0x0000ffff0c0c7812 */ /* 0x000fe400078ec0ff */
[----:B------:R-:W-:-:S02]  /*22cb0*/  LOP3.LUT R8, R9, 0xffff, RZ, 0xc0, !PT ;  /* 0x0000ffff09087812 */ /* 0x000fc400078ec0ff */
[----:B------:R-:W-:Y:S02]  /*22cc0*/  LOP3.LUT R13, R13, 0xffff, RZ, 0xc0, !PT ;  /* 0x0000ffff0d0d7812 */ /* 0x000fe400078ec0ff */
[----:B------:R-:W-:Y:S02]  /*22cd0*/  F2FP.SATFINITE.E4M3.F32.PACK_AB_MERGE_C R212, R213, R212, RZ ;  /* 0x000000d4d5d4723e */ /* 0x000fe400048070ff */
[----:B------:R-:W-:Y:S02]  /*22ce0*/  F2FP.SATFINITE.E4M3.F32.PACK_AB_MERGE_C R214, R215, R214, RZ ;  /* 0x000000d6d7d6723e */ /* 0x000fe400048070ff */
[----:B------:R-:W-:Y:S02]  /*22cf0*/  F2FP.SATFINITE.E4M3.F32.PACK_AB_MERGE_C R148, R149, R148, RZ ;  /* 0x000000949594723e */ /* 0x000fe400048070ff */
[----:B------:R-:W-:Y:S02]  /*22d00*/  SHF.R.U32.HI R11, RZ, 0x8, R146 ;  /* 0x00000008ff0b7819 */ /* 0x000fe40000011692 */
[----:B------:R-:W-:-:S02]  /*22d10*/  F2FP.SATFINITE.E4M3.F32.PACK_AB_MERGE_C R150, R151, R150, RZ ;  /* 0x000000969796723e */ /* 0x000fc400048070ff */
[----:B------:R-:W-:Y:S02]  /*22d20*/  PRMT R129, R219, 0x3340, R140 ;  /* 0x00003340db817816 */ /* 0x000fe4000000008c */
[----:B------:R-:W-:Y:S02]  /*22d30*/  LOP3.LUT R5, R5, 0xffff, RZ, 0xc0, !PT ;  /* 0x0000ffff05057812 */ /* 0x000fe400078ec0ff */
[----:B------:R-:W-:Y:S02]  /*22d40*/  LOP3.LUT R10, R10, 0xffff, RZ, 0xc0, !PT ;  /* 0x0000ffff0a0a7812 */ /* 0x000fe400078ec0ff */
[----:B------:R-:W-:Y:S02]  /*22d50*/  PRMT R140, R7, 0x3340, R12 ;  /* 0x00003340078c7816 */ /* 0x000fe4000000000c */
[----:B------:R-:W-:Y:S02]  /*22d60*/  PRMT R139, R8, 0x3340, R13 ;  /* 0x00003340088b7816 */ /* 0x000fe4000000000d */
        /* <DEDUP_REMOVED lines=12> */
[----:B------:R-:W-:-:S02]  /*22e30*/  PRMT R138, R226, 0x3340, R7 ;  /* 0x00003340e28a7816 */ /* 0x000fc40000000007 */
[----:B------:R-:W-:Y:S02]  /*22e40*/  SHF.R.U32.HI R10, RZ, 0x8, R7 ;  /* 0x00000008ff0a7819 */ /* 0x000fe40000011607 */
[----:B------:R-:W-:Y:S02]  /*22e50*/  SHF.R.U32.HI R8, RZ, 0x8, R212 ;  /* 0x00000008ff087819 */ /* 0x000fe400000116d4 */
[--C-:B------:R-:W-:Y:S02]  /*22e60*/  PRMT R84, R212, 0x3340, R9.reuse ;  /* 0x00003340d4547816 */ /* 0x100fe40000000009 */
[----:B------:R-:W-:Y:S02]  /*22e70*/  SHF.R.U32.HI R12, RZ, 0x8, R9 ;  /* 0x00000008ff0c7819 */ /* 0x000fe40000011609 */
[----:B------:R-:W-:Y:S02]  /*22e80*/  PRMT R86, R214, 0x3340, R13 ;  /* 0x00003340d6567816 */ /* 0x000fe4000000000d */
[----:B------:R-:W-:-:S02]  /*22e90*/  SHF.R.U32.HI R5, RZ, 0x8, R226 ;  /* 0x00000008ff057819 */ /* 0x000fc400000116e2 */
[----:B------:R-:W-:Y:S02]  /*22ea0*/  SHF.R.U32.HI R7, RZ, 0x8, R227 ;  /* 0x00000008ff077819 */ /* 0x000fe400000116e3 */
[----:B------:R-:W-:Y:S02]  /*22eb0*/  SHF.R.U32.HI R11, RZ, 0x8, R150 ;  /* 0x00000008ff0b7819 */ /* 0x000fe40000011696 */
[----:B------:R-:W-:Y:S02]  /*22ec0*/  SHF.R.U32.HI R9, RZ, 0x8, R214 ;  /* 0x00000008ff097819 */ /* 0x000fe400000116d6 */
[----:B------:R-:W-:Y:S02]  /*22ed0*/  SHF.R.U32.HI R13, RZ, 0x8, R13 ;  /* 0x00000008ff0d7819 */ /* 0x000fe4000001160d */
        /* <DEDUP_REMOVED lines=9> */
[----:B------:R-:W-:Y:S02]  /*22f70*/  PRMT R147, R8, 0x3340, R13 ;  /* 0x0000334008937816 */ /* 0x000fe4000000000d */
[----:B------:R-:W-:Y:S02]  /*22f80*/  PRMT R8, R34, 0x5410, R37 ;  /* 0x0000541022087816 */ /* 0x000fe40000000025 */
[----:B------:R-:W-:Y:S02]  /*22f90*/  PRMT R9, R30, 0x5410, R35 ;  /* 0x000054101e097816 */ /* 0x000fe40000000023 */
[----:B------:R-:W-:Y:S02]  /*22fa0*/  PRMT R10, R6, 0x5410, R29 ;  /* 0x00005410060a7816 */ /* 0x000fe4000000001d */
[----:B------:R-:W-:Y:S01]  /*22fb0*/  PRMT R11, R4, 0x5410, R27 ;  /* 0x00005410040b7816 */ /* 0x000fe2000000001b */
[----:B------:R-:W-:Y:S01]  /*22fc0*/  BAR.SYNC.DEFER_BLOCKING 0x0 ;  /* 0x0000000000007b1d */ /* 0x000fe20000010000 */
[----:B------:R-:W-:-:S05]  /*22fd0*/  LOP3.LUT R27, R228, 0xff, RZ, 0xc0, !PT ;  /* 0x000000ffe41b7812 */ /* 0x000fca00078ec0ff */
[----:B------:R-:W-:Y:S01]  /*22fe0*/  STSM.16.M88.4 [R24], R8 ;  /* 0x0000000818007844 */ /* 0x000fe20000000200 */
[----:B------:R-:W-:Y:S01]  /*22ff0*/  LEA R27, R27, UR7, 0x4 ;  /* 0x000000071b1b7c11 */ /* 0x000fe2000f8e20ff */
[----:B------:R-:W-:Y:S01]  /*23000*/  ULDC.64 UR6, c[0x0][0x228] ;  /* 0x00008a0000067ab9 */ /* 0x000fe20000000a00 */
[----:B------:R-:W-:Y:S01]  /*23010*/  BAR.SYNC.DEFER_BLOCKING 0x0 ;  /* 0x0000000000007b1d */ /* 0x000fe20000010000 */
[----:B------:R-:W-:Y:S02]  /*23020*/  LOP3.LUT R12, R12, 0xffff, RZ, 0xc0, !PT ;  /* 0x0000ffff0c0c7812 */ /* 0x000fe400078ec0ff */
[----:B------:R-:W-:Y:S02]  /*23030*/  PRMT R13, R38, 0x5410, R45 ;  /* 0x00005410260d7816 */ /* 0x000fe4000000002d */
[----:B------:R-:W-:Y:S01]  /*23040*/  PRMT R145, R145, 0x3340, R12 ;  /* 0x0000334091917816 */ /* 0x000fe2000000000c */
[----:B------:R-:W0:Y:S01]  /*23050*/  LDS.128 R4, [R27] ;  /* 0x000000001b047984 */ /* 0x000e220000000c00 */
[----:B------:R-:W-:-:S02]  /*23060*/  PRMT R12, R42, 0x5410, R49 ;  /* 0x000054102a0c7816 */ /* 0x000fc40000000031 */
[----:B------:R-:W-:Y:S02]  /*23070*/  PRMT R14, R36, 0x5410, R43 ;  /* 0x00005410240e7816 */ /* 0x000fe4000000002b */
[----:B------:R-:W-:Y:S01]  /*23080*/  PRMT R15, R28, 0x5410, R33 ;  /* 0x000054101c0f7816 */ /* 0x000fe20000000021 */
[----:B------:R-:W-:Y:S06]  /*23090*/  BAR.SYNC.DEFER_BLOCKING 0x0 ;  /* 0x0000000000007b1d */ /* 0x000fec0000010000 */
[----:B------:R-:W-:Y:S02]  /*230a0*/  STSM.16.M88.4 [R24], R12 ;  /* 0x0000000c18007844 */ /* 0x000fe40000000200 */
[----:B------:R-:W-:Y:S01]  /*230b0*/  BAR.SYNC.DEFER_BLOCKING 0x0 ;  /* 0x0000000000007b1d */ /* 0x000fe20000010000 */
[----:B------:R-:W-:-:S02]  /*230c0*/  PRMT R16, R48, 0x5410, R53 ;  /* 0x0000541030107816 */ /* 0x000fc40000000035 */
[----:B------:R-:W-:-:S03]  /*230d0*/  PRMT R17, R44, 0x5410, R51 ;  /* 0x000054102c117816 */ /* 0x000fc60000000033 */
[----:B------:R-:W1:Y:S01]  /*230e0*/  LDS.128 R8, [R27] ;  /* 0x000000001b087984 */ /* 0x000e620000000c00 */
[----:B------:R-:W-:Y:S02]  /*230f0*/  PRMT R18, R41, 0x5410, R46 ;  /* 0x0000541029127816 */ /* 0x000fe4000000002e */
[----:B------:R-:W-:Y:S01]  /*23100*/  PRMT R19, R25, 0x5410, R2 ;  /* 0x0000541019137816 */ /* 0x000fe20000000002 */
[----:B------:R-:W-:Y:S01]  /*23110*/  BAR.SYNC.DEFER_BLOCKING 0x0 ;  /* 0x0000000000007b1d */ /* 0x000fe20000010000 */
[----:B------:R-:W-:Y:S02]  /*23120*/  PRMT R20, R62, 0x5410, R71 ;  /* 0x000054103e147816 */ /* 0x000fe40000000047 */
[----:B------:R-:W-:Y:S02]  /*23130*/  PRMT R21, R58, 0x5410, R65 ;  /* 0x000054103a157816 */ /* 0x000fe40000000041 */
[----:B------:R-:W-:-:S03]  /*23140*/  PRMT R22, R57, 0x5410, R60 ;  /* 0x0000541039167816 */ /* 0x000fc6000000003c */
[----:B------:R-:W2:Y:S01]  /*23150*/  LDC R25, c[0x0][0x244] ;  /* 0x00009100ff197b82 */ /* 0x000ea20000000800 */
[----:B------:R-:W-:Y:S07]  /*23160*/  STSM.16.M88.4 [R24], R16 ;  /* 0x0000001018007844 */ /* 0x000fee0000000200 */
[----:B------:R-:W-:Y:S01]  /*23170*/  BAR.SYNC.DEFER_BLOCKING 0x0 ;  /* 0x0000000000007b1d */ /* 0x000fe20000010000 */
[----:B------:R-:W-:-:S05]  /*23180*/  PRMT R23, R52, 0x5410, R61 ;  /* 0x0000541034177816 */ /* 0x000fca000000003d */
[----:B------:R-:W3:Y:S02]  /*23190*/  LDS.128 R12, [R27] ;  /* 0x000000001b0c7984 */ /* 0x000ee40000000c00 */
[----:B------:R-:W-:Y:S06]  /*231a0*/  BAR.SYNC.DEFER_BLOCKING 0x0 ;  /* 0x0000000000007b1d */ /* 0x000fec0000010000 */
[----:B------:R-:W-:Y:S02]  /*231b0*/  STSM.16.M88.4 [R24], R20 ;  /* 0x0000001418007844 */ /* 0x000fe40000000200 */
[----:B------:R-:W-:Y:S01]  /*231c0*/  BAR.SYNC.DEFER_BLOCKING 0x0 ;  /* 0x0000000000007b1d */ /* 0x000fe20000010000 */
[----:B------:R-:W-:-:S02]  /*231d0*/  PRMT R28, R56, 0x5410, R63 ;  /* 0x00005410381c7816 */ /* 0x000fc4000000003f */
[----:B------:R-:W-:-:S03]  /*231e0*/  PRMT R29, R54, 0x5410, R59 ;  /* 0x00005410361d7816 */ /* 0x000fc6000000003b */
[----:B------:R-:W4:Y:S01]  /*231f0*/  LDS.128 R16, [R27] ;  /* 0x000000001b107984 */ /* 0x000f220000000c00 */
[----:B------:R-:W-:Y:S02]  /*23200*/  PRMT R30, R50, 0x5410, R55 ;  /* 0x00005410321e7816 */ /* 0x000fe40000000037 */
[----:B------:R-:W-:Y:S01]  /*23210*/  PRMT R31, R32, 0x5410, R31 ;  /* 0x00005410201f7816 */ /* 0x000fe2000000001f */
        /* <DEDUP_REMOVED lines=79> */
[----:B------:R-:W-:Y:S02]  /*23710*/  PRMT R74, R135, 0x5410, R140 ;  /* 0x00005410874a7816 */ /* 0x000fe4000000008c */
[----:B------:R-:W-:Y:S01]  /*23720*/  PRMT R75, R82, 0x5410, R139 ;  /* 0x00005410524b7816 */ /* 0x000fe2000000008b */
[----:B------:R-:W-:Y:S06]  /*23730*/  BAR.SYNC.DEFER_BLOCKING 0x0 ;  /* 0x0000000000007b1d */ /* 0x000fec0000010000 */
[----:B------:R0:W-:Y:S02]  /*23740*/  STSM.16.M88.4 [R24], R72 ;  /* 0x0000004818007844 */ /* 0x0001e40000000200 */
[----:B------:R-:W-:Y:S01]  /*23750*/  BAR.SYNC.DEFER_BLOCKING 0x0 ;  /* 0x0000000000007b1d */ /* 0x000fe20000010000 */
[----:B------:R-:W-:-:S02]  /*23760*/  PRMT R141, R227, 0x3340, R150 ;  /* 0x00003340e38d7816 */ /* 0x000fc40000000096 */
[----:B------:R-:W-:-:S03]  /*23770*/  PRMT R140, R138, 0x5410, R149 ;  /* 0x000054108a8c7816 */ /* 0x000fc60000000095 */
[----:B------:R-:W4:Y:S01]  /*23780*/  LDS.128 R64, [R27] ;  /* 0x000000001b407984 */ /* 0x000f220000000c00 */
[----:B------:R-:W-:Y:S02]  /*23790*/  PRMT R141, R141, 0x5410, R144 ;  /* 0x000054108d8d7816 */ /* 0x000fe40000000090 */
[----:B------:R-:W-:Y:S02]  /*237a0*/  PRMT R142, R84, 0x5410, R145 ;  /* 0x00005410548e7816 */ /* 0x000fe40000000091 */
[----:B------:R-:W-:Y:S01]  /*237b0*/  PRMT R143, R86, 0x5410, R147 ;  /* 0x00005410568f7816 */ /* 0x000fe20000000093 */
[----:B------:R-:W-:Y:S01]  /*237c0*/  BAR.SYNC.DEFER_BLOCKING 0x0 ;  /* 0x0000000000007b1d */ /* 0x000fe20000010000 */
[----:B------:R-:W-:-:S05]  /*237d0*/  IMAD R0, R221, UR4, RZ ;  /* 0x00000004dd007c24 */ /* 0x000fca000f8e02ff */
[----:B------:R-:W-:Y:S02]  /*237e0*/  ULDC.64 UR4, c[0x0][0x220] ;  /* 0x0000880000047ab9 */ /* 0x000fe40000000a00 */
[C---:B------:R-:W-:Y:S01]  /*237f0*/  IADD3 R2, P1, R0.reuse, UR4, RZ ;  /* 0x0000000400027c10 */ /* 0x040fe2000ff3e0ff */
[----:B--2---:R-:W-:Y:S01]  /*23800*/  IMAD R25, R25, 0x100, R0 ;  /* 0x0000010019197824 */ /* 0x004fe200078e0200 */
[----:B------:R-:W-:Y:S02]  /*23810*/  ULDC UR4, c[0x0][0x248] ;  /* 0x0000920000047ab9 */ /* 0x000fe40000000800 */
[----:B------:R-:W-:Y:S01]  /*23820*/  LEA.HI.X.SX32 R0, R0, UR5, 0x1, P1 ;  /* 0x0000000500007c11 */ /* 0x000fe200088f0eff */
[C---:B------:R-:W-:Y:S01]  /*23830*/  IMAD R70, R220.reuse, UR4, RZ ;  /* 0x00000004dc467c24 */ /* 0x040fe2000f8e02ff */
[----:B------:R-:W-:Y:S01]  /*23840*/  ISETP.GE.AND P1, PT, R221, UR6, PT ;  /* 0x00000006dd007c0c */ /* 0x000fe2000bf26270 */
[----:B------:R-:W-:Y:S01]  /*23850*/  ULDC.64 UR4, c[0x0][0x220] ;  /* 0x0000880000047ab9 */ /* 0x000fe20000000a00 */
[----:B------:R2:W-:Y:S02]  /*23860*/  STSM.16.M88.4 [R24], R140 ;  /* 0x0000008c18007844 */ /* 0x0005e40000000200 */
[----:B------:R-:W-:-:S02]  /*23870*/  ISETP.LT.AND P1, PT, R220, UR29, !P1 ;  /* 0x0000001ddc007c0c */ /* 0x000fc4000cf21270 */
[----:B------:R-:W-:Y:S01]  /*23880*/  SHF.R.S32.HI R26, RZ, 0x1f, R70 ;  /* 0x0000001fff1a7819 */ /* 0x000fe20000011446 */
[----:B------:R-:W-:Y:S01]  /*23890*/  BAR.SYNC.DEFER_BLOCKING 0x0 ;  /* 0x0000000000007b1d */ /* 0x000fe20000010000 */
[----:B------:R-:W-:Y:S02]  /*238a0*/  IADD3 R68, P4, R70, R2, RZ ;  /* 0x0000000246447210 */ /* 0x000fe40007f9e0ff */
[----:B0-----:R-:W-:-:S03]  /*238b0*/  PRMT R73, R4, 0x7770, RZ ;  /* 0x0000777004497816 */ /* 0x001fc600000000ff */
[----:B------:R-:W-:Y:S01]  /*238c0*/  IMAD.X R69, R26, 0x1, R0, P4 ;  /* 0x000000011a457824 */ /* 0x000fe200020e0600 */
[----:B------:R-:W-:Y:S01]  /*238d0*/  ISETP.GE.AND P4, PT, R220, UR7, PT ;  /* 0x00000007dc007c0c */ /* 0x000fe2000bf86270 */
[----:B------:R-:W-:Y:S01]  /*238e0*/  ULDC.64 UR6, c[0x0][0x228] ;  /* 0x00008a0000067ab9 */ /* 0x000fe20000000a00 */
[C---:B------:R-:W-:Y:S02]  /*238f0*/  IADD3 R3, P5, R25.reuse, UR4, RZ ;  /* 0x0000000419037c10 */ /* 0x040fe4000ffbe0ff */
[----:B------:R-:W-:Y:S01]  /*23900*/  ISETP.LT.AND P4, PT, R222, UR6, !P4 ;  /* 0x00000006de007c0c */ /* 0x000fe2000e781270 */
[----:B------:R-:W-:Y:S01]  /*23910*/  VIADD R72, R70, UR8 ;  /* 0x0000000846487c36 */ /* 0x000fe20008000000 */
[----:B------:R-:W-:Y:S01]  /*23920*/  LEA.HI.X.SX32 R25, R25, UR5, 0x1, P5 ;  /* 0x0000000519197c11 */ /* 0x000fe2000a8f0eff */
[----:B------:R-:W-:Y:S01]  /*23930*/  ULDC.64 UR4, c[0x0][0x228] ;  /* 0x00008a0000047ab9 */ /* 0x000fe20000000a00 */
[----:B--2---:R-:W-:Y:S01]  /*23940*/  VIADD R24, R220, 0x3 ;  /* 0x00000003dc187836 */ /* 0x004fe20000000000 */
[----:B------:R-:W-:Y:S01]  /*23950*/  ISETP.LT.AND P5, PT, R221, UR4, !P2 ;  /* 0x00000004dd007c0c */ /* 0x000fe2000d7a1270 */
[----:B------:R-:W-:Y:S01]  /*23960*/  ULDC UR4, c[0x0][0x22c] ;  /* 0x00008b0000047ab9 */ /* 0x000fe20000000800 */
[C---:B------:R-:W-:Y:S01]  /*23970*/  PRMT R77, R4.reuse, 0x7771, RZ ;  /* 0x00007771044d7816 */ /* 0x040fe200000000ff */
[----:B------:R-:W-:Y:S01]  /*23980*/  ULDC.64 UR8, c[0x0][0x228] ;  /* 0x00008a0000087ab9 */ /* 0x000fe20000000a00 */
[----:B------:R-:W-:Y:S01]  /*23990*/  PRMT R75, R4, 0x7772, RZ ;  /* 0x00007772044b7816 */ /* 0x000fe200000000ff */
[----:B------:R-:W-:Y:S01]  /*239a0*/  ULDC UR6, c[0x0][0x22c] ;  /* 0x00008b0000067ab9 */ /* 0x000fe20000000800 */
[----:B------:R0:W-:Y:S01]  /*239b0*/  @P1 STG.E.U8 desc[UR10][R68.64], R73 ;  /* 0x0000004944001986 */ /* 0x0001e2000c10110a */
[----:B------:R-:W-:-:S05]  /*239c0*/  IADD3 R70, P1, R70, R3, RZ ;  /* 0x0000000346467210 */ /* 0x000fca0007f3e0ff */
[----:B------:R-:W-:Y:S01]  /*239d0*/  IMAD.X R71, R26, 0x1, R25, P1 ;  /* 0x000000011a477824 */ /* 0x000fe200008e0619 */
[----:B------:R-:W-:Y:S01]  /*239e0*/  ISETP.GE.AND P1, PT, R24, UR4, PT ;  /* 0x0000000418007c0c */ /* 0x000fe2000bf26270 */
[----:B------:R-:W-:Y:S01]  /*239f0*/  ULDC UR4, c[0x0][0x248] ;  /* 0x0000920000047ab9 */ /* 0x000fe20000000800 */
[----:B0-----:R-:W-:Y:S02]  /*23a00*/  SHF.R.S32.HI R73, RZ, 0x1f, R72 ;  /* 0x0000001fff497819 */ /* 0x001fe40000011448 */
[----:B------:R-:W-:Y:S01]  /*23a10*/  IADD3 R68, P6, R72, R2, RZ ;  /* 0x0000000248447210 */ /* 0x000fe20007fde0ff */
[----:B------:R0:W-:Y:S01]  /*23a20*/  @P4 STG.E.U8 desc[UR10][R70.64], R77 ;  /* 0x0000004d46004986 */ /* 0x0001e2000c10110a */
[----:B------:R-:W-:Y:S01]  /*23a30*/  ISETP.LT.AND P4, PT, R222, UR12, !P2 ;  /* 0x0000000cde007c0c */ /* 0x000fe2000d781270 */
[C---:B------:R-:W-:Y:S02]  /*23a40*/  VIADD R24, R72.reuse, UR4 ;  /* 0x0000000448187c36 */ /* 0x040fe40008000000 */
[----:B------:R-:W-:Y:S01]  /*23a50*/  IMAD.X R69, R73, 0x1, R0, P6 ;  /* 0x0000000149457824 */ /* 0x000fe200030e0600 */
[----:B------:R-:W-:Y:S01]  /*23a60*/  IADD3 R72, P2, R72, R3, RZ ;  /* 0x0000000348487210 */ /* 0x000fe20007f5e0ff */
[----:B------:R-:W-:Y:S01]  /*23a70*/  ULDC UR4, c[0x0][0x22c] ;  /* 0x00008b0000047ab9 */ /* 0x000fe20000000800 */
[----:B------:R-:W-:-:S02]  /*23a80*/  ULDC UR12, c[0x0][0x228] ;  /* 0x00008a00000c7ab9 */ /* 0x000fc40000000800 */
[----:B------:R2:W-:Y:S01]  /*23a90*/  @P5 STG.E.U8 desc[UR10][R68.64], R75 ;  /* 0x0000004b44005986 */ /* 0x0005e2000c10110a */
[----:B------:R-:W-:Y:S01]  /*23aa0*/  ISETP.LT.AND P5, PT, R221, UR8, !P3 ;  /* 0x00000008dd007c0c */ /* 0x000fe2000dfa1270 */
[----:B------:R-:W-:Y:S01]  /*23ab0*/  IMAD.X R73, R73, 0x1, R25, P2 ;  /* 0x0000000149497824 */ /* 0x000fe200010e0619 */
[----:B------:R-:W-:Y:S01]  /*23ac0*/  SHF.R.S32.HI R26, RZ, 0x1f, R24 ;  /* 0x0000001fff1a7819 */ /* 0x000fe20000011418 */
[----:B------:R-:W-:Y:S01]  /*23ad0*/  ULDC UR8, c[0x0][0x228] ;  /* 0x00008a0000087ab9 */ /* 0x000fe20000000800 */
[----:B0-----:R-:W-:Y:S02]  /*23ae0*/  IADD3 R70, P6, R24, R2, RZ ;  /* 0x0000000218467210 */ /* 0x001fe40007fde0ff */
[----:B------:R-:W-:Y:S01]  /*23af0*/  PRMT R77, R4, 0x7773, RZ ;  /* 0x00007773044d7816 */ /* 0x000fe200000000ff */
[----:B--2---:R-:W-:Y:S01]  /*23b00*/  VIADD R68, R220, 0x4 ;  /* 0x00000004dc447836 */ /* 0x004fe20000000000 */
[----:B------:R-:W-:Y:S01]  /*23b10*/  PRMT R75, R5, 0x7770, RZ ;  /* 0x00007770054b7816 */ /* 0x000fe200000000ff */
[----:B------:R-:W-:-:S02]  /*23b20*/  IMAD.X R71, R26, 0x1, R0, P6 ;  /* 0x000000011a477824 */ /* 0x000fc400030e0600 */
[----:B------:R0:W-:Y:S01]  /*23b30*/  @P4 STG.E.U8 desc[UR10][R72.64], R77 ;  /* 0x0000004d48004986 */ /* 0x0001e2000c10110a */
[----:B------:R-:W-:Y:S02]  /*23b40*/  ISETP.LT.AND P4, PT, R222, UR16, !P3 ;  /* 0x00000010de007c0c */ /* 0x000fe4000df81270 */
[----:B------:R-:W-:Y:S01]  /*23b50*/  ISETP.GE.AND P2, PT, R68, UR4, PT ;  /* 0x0000000444007c0c */ /* 0x000fe2000bf46270 */
[----:B------:R-:W-:Y:S01]  /*23b60*/  ULDC UR4, c[0x0][0x248] ;  /* 0x0000920000047ab9 */ /* 0x000fe20000000800 */
[C---:B------:R-:W-:Y:S01]  /*23b70*/  IADD3 R68, P3, R24.reuse, R3, RZ ;  /* 0x0000000318447210 */ /* 0x040fe20007f7e0ff */
[----:B------:R-:W-:Y:S01]  /*23b80*/  VIADD R4, R24, UR4 ;  /* 0x0000000418047c36 */ /* 0x000fe20008000000 */
[----:B------:R2:W-:Y:S01]  /*23b90*/  @P5 STG.E.U8 desc[UR10][R70.64], R75 ;  /* 0x0000004b46005986 */ /* 0x0005e2000c10110a */
[----:B------:R-:W-:Y:S01]  /*23ba0*/  ISETP.LT.AND P5, PT, R221, UR14, !P1 ;  /* 0x0000000edd007c0c */ /* 0x000fe2000cfa1270 */
[----:B------:R-:W-:Y:S01]  /*23bb0*/  VIADD R24, R220, 0x5 ;  /* 0x00000005dc187836 */ /* 0x000fe20000000000 */
[----:B------:R-:W-:Y:S01]  /*23bc0*/  ULDC UR4, c[0x0][0x22c] ;  /* 0x00008b0000047ab9 */ /* 0x000fe20000000800 */
[----:B------:R-:W-:Y:S01]  /*23bd0*/  SHF.R.S32.HI R74, RZ, 0x1f, R4 ;  /* 0x0000001fff4a7819 */ /* 0x000fe20000011404 */
[----:B------:R-:W-:Y:S01]  /*23be0*/  IMAD.X R69, R26, 0x1, R25, P3 ;  /* 0x000000011a457824 */ /* 0x000fe200018e0619 */
[----:B0-----:R-:W-:-:S02]  /*23bf0*/  IADD3 R72, P6, R4, R2, RZ ;  /* 0x0000000204487210 */ /* 0x001fc40007fde0ff */
[C---:B------:R-:W-:Y:S02]  /*23c00*/  PRMT R77, R5.reuse, 0x7771, RZ ;  /* 0x00007771054d7816 */ /* 0x040fe400000000ff */
[----:B------:R-:W-:Y:S01]  /*23c10*/  ISETP.GE.AND P3, PT, R24, UR4, PT ;  /* 0x0000000418007c0c */ /* 0x000fe2000bf66270 */
[----:B------:R-:W-:Y:S01]  /*23c20*/  IMAD.X R73, R74, 0x1, R0, P6 ;  /* 0x000000014a497824 */ /* 0x000fe200030e0600 */
[----:B--2---:R-:W-:Y:S01]  /*23c30*/  PRMT R75, R5, 0x7772, RZ ;  /* 0x00007772054b7816 */ /* 0x004fe200000000ff */
[----:B------:R-:W-:Y:S01]  /*23c40*/  @P4 STG.E.U8 desc[UR10][R68.64], R77 ;  /* 0x0000004d44004986 */ /* 0x000fe2000c10110a */
[----:B------:R-:W-:Y:S01]  /*23c50*/  ISETP.LT.AND P4, PT, R222, UR20, !P1 ;  /* 0x00000014de007c0c */ /* 0x000fe2000cf81270 */
        /* <DEDUP_REMOVED lines=9> */
[----:B------:R-:W-:-:S02]  /*23cf0*/  IADD3 R4, P6, R24, R2, RZ ;  /* 0x0000000218047210 */ /* 0x000fc40007fde0ff */
[----:B0-----:R-:W-:-:S03]  /*23d00*/  PRMT R75, R5, 0x7773, RZ ;  /* 0x00007773054b7816 */ /* 0x001fc600000000ff */
[----:B------:R-:W-:Y:S01]  /*23d10*/  IMAD.X R5, R76, 0x1, R0, P6 ;  /* 0x000000014c057824 */ /* 0x000fe200030e0600 */
[----:B------:R-:W-:Y:S02]  /*23d20*/  PRMT R73, R6, 0x7770, RZ ;  /* 0x0000777006497816 */ /* 0x000fe400000000ff */
[----:B------:R-:W-:Y:S01]  /*23d30*/  ISETP.GE.AND P1, PT, R26, UR4, PT ;  /* 0x000000041a007c0c */ /* 0x000fe2000bf26270 */
[----:B------:R0:W-:Y:S01]  /*23d40*/  @P4 STG.E.U8 desc[UR10][R70.64], R75 ;  /* 0x0000004b46004986 */ /* 0x0001e2000c10110a */
[----:B------:R-:W-:Y:S01]  /*23d50*/  ISETP.LT.AND P4, PT, R222, UR24, !P2 ;  /* 0x00000018de007c0c */ /* 0x000fe2000d781270 */
[----:B------:R-:W-:Y:S01]  /*23d60*/  ULDC UR4, c[0x0][0x248] ;  /* 0x0000920000047ab9 */ /* 0x000fe20000000800 */
[C---:B------:R-:W-:Y:S01]  /*23d70*/  IADD3 R68, P2, R24.reuse, R3, RZ ;  /* 0x0000000318447210 */ /* 0x040fe20007f5e0ff */
[----:B------:R-:W-:Y:S01]  /*23d80*/  VIADD R26, R24, UR4 ;  /* 0x00000004181a7c36 */ /* 0x000fe20008000000 */
[----:B------:R2:W-:Y:S01]  /*23d90*/  @P5 STG.E.U8 desc[UR10][R4.64], R73 ;  /* 0x0000004904005986 */ /* 0x0005e2000c10110a */
[----:B------:R-:W-:-:S02]  /*23da0*/  ISETP.LT.AND P5, PT, R221, UR22, !P3 ;  /* 0x00000016dd007c0c */ /* 0x000fc4000dfa1270 */
[--C-:B------:R-:W-:Y:S01]  /*23db0*/  IMAD.X R69, R76, 0x1, R25.reuse, P2 ;  /* 0x000000014c457824 */ /* 0x100fe200010e0619 */
[----:B------:R-:W-:Y:S01]  /*23dc0*/  PRMT R77, R6, 0x7771, RZ ;  /* 0x00007771064d7816 */ /* 0x000fe200000000ff */
[----:B------:R-:W-:Y:S01]  /*23dd0*/  VIADD R24, R220, 0x7 ;  /* 0x00000007dc187836 */ /* 0x000fe20000000000 */
[----:B------:R-:W-:Y:S01]  /*23de0*/  ULDC UR4, c[0x0][0x248] ;  /* 0x0000920000047ab9 */ /* 0x000fe20000000800 */
[----:B0-----:R-:W-:Y:S02]  /*23df0*/  SHF.R.S32.HI R71, RZ, 0x1f, R26 ;  /* 0x0000001fff477819 */ /* 0x001fe4000001141a */
[-C--:B--2---:R-:W-:Y:S01]  /*23e00*/  IADD3 R4, P6, R26, R2.reuse, RZ ;  /* 0x000000021a047210 */ /* 0x084fe20007fde0ff */
[----:B------:R-:W-:Y:S01]  /*23e10*/  @P4 STG.E.U8 desc[UR10][R68.64], R77 ;  /* 0x0000004d44004986 */ /* 0x000fe2000c10110a */
[----:B------:R-:W-:Y:S02]  /*23e20*/  PRMT R75, R6, 0x7772, RZ ;  /* 0x00007772064b7816 */ /* 0x000fe400000000ff */
[----:B------:R-:W-:Y:S01]  /*23e30*/  ISETP.LT.AND P4, PT, R222, UR26, !P3 ;  /* 0x0000001ade007c0c */ /* 0x000fe2000df81270 */
[----:B------:R-:W-:Y:S01]  /*23e40*/  IMAD.X R5, R71, 0x1, R0, P6 ;  /* 0x0000000147057824 */ /* 0x000fe200030e0600 */
[----:B------:R-:W-:Y:S01]  /*23e50*/  ISETP.GE.AND P2, PT, R24, UR6, PT ;  /* 0x0000000618007c0c */ /* 0x000fe2000bf46270 */
[----:B------:R-:W-:Y:S01]  /*23e60*/  VIADD R24, R220, 0x8 ;  /* 0x00000008dc187836 */ /* 0x000fe20000000000 */
[C---:B------:R-:W-:Y:S01]  /*23e70*/  IADD3 R70, P3, R26.reuse, R3, RZ ;  /* 0x000000031a467210 */ /* 0x040fe20007f7e0ff */
[----:B------:R-:W-:Y:S01]  /*23e80*/  VIADD R26, R26, UR4 ;  /* 0x000000041a1a7c36 */ /* 0x000fe20008000000 */
[----:B------:R0:W-:Y:S01]  /*23e90*/  @P5 STG.E.U8 desc[UR10][R4.64], R75 ;  /* 0x0000004b04005986 */ /* 0x0001e2000c10110a */
[----:B------:R-:W-:Y:S01]  /*23ea0*/  ISETP.LT.AND P5, PT, R221, UR28, !P1 ;  /* 0x0000001cdd007c0c */ /* 0x000fe2000cfa1270 */
[----:B------:R-:W-:Y:S01]  /*23eb0*/  ULDC UR6, c[0x0][0x22c] ;  /* 0x00008b0000067ab9 */ /* 0x000fe20000000800 */
[----:B------:R-:W-:Y:S01]  /*23ec0*/  IMAD.X R71, R71, 0x1, R25, P3 ;  /* 0x0000000147477824 */ /* 0x000fe200018e0619 */
[----:B------:R-:W-:Y:S01]  /*23ed0*/  ISETP.GE.AND P3, PT, R24, UR6, PT ;  /* 0x0000000618007c0c */ /* 0x000fe2000bf66270 */
[----:B------:R-:W-:Y:S01]  /*23ee0*/  ULDC UR4, c[0x0][0x22c] ;  /* 0x00008b0000047ab9 */ /* 0x000fe20000000800 */
[----:B------:R-:W-:Y:S01]  /*23ef0*/  PRMT R73, R6, 0x7773, RZ ;  /* 0x0000777306497816 */ /* 0x000fe200000000ff */
[----:B------:R-:W-:Y:S01]  /*23f00*/  VIADD R6, R220, 0x9 ;  /* 0x00000009dc067836 */ /* 0x000fe20000000000 */
[----:B------:R-:W-:Y:S01]  /*23f10*/  SHF.R.S32.HI R24, RZ, 0x1f, R26 ;  /* 0x0000001fff187819 */ /* 0x000fe2000001141a */
[----:B------:R-:W-:Y:S01]  /*23f20*/  ULDC UR6, c[0x0][0x228] ;  /* 0x00008a0000067ab9 */ /* 0x000fe20000000800 */
[----:B0-----:R-:W-:Y:S01]  /*23f30*/  IADD3 R4, P6, R26, R2, RZ ;  /* 0x000000021a047210 */ /* 0x001fe20007fde0ff */
[----:B------:R0:W-:Y:S01]  /*23f40*/  @P4 STG.E.U8 desc[UR10][R70.64], R73 ;  /* 0x0000004946004986 */ /* 0x0001e2000c10110a */
[----:B------:R-:W-:-:S02]  /*23f50*/  PRMT R77, R7, 0x7770, RZ ;  /* 0x00007770074d7816 */ /* 0x000fc400000000ff */
[----:B------:R-:W-:Y:S01]  /*23f60*/  ISETP.GE.AND P4, PT, R6, UR4, PT ;  /* 0x0000000406007c0c */ /* 0x000fe2000bf86270 */
[----:B------:R-:W-:Y:S01]  /*23f70*/  IMAD.X R5, R24, 0x1, R0, P6 ;  /* 0x0000000118057824 */ /* 0x000fe200030e0600 */
[----:B------:R-:W-:Y:S01]  /*23f80*/  ULDC UR4, c[0x0][0x248] ;  /* 0x0000920000047ab9 */ /* 0x000fe20000000800 */
[----:B------:R-:W-:Y:S01]  /*23f90*/  ISETP.LT.AND P1, PT, R222, UR6, !P1 ;  /* 0x00000006de007c0c */ /* 0x000fe2000cf21270 */
[----:B------:R-:W-:Y:S01]  /*23fa0*/  ULDC UR6, c[0x0][0x228] ;  /* 0x00008a0000067ab9 */ /* 0x000fe20000000800 */
[C---:B------:R-:W-:Y:S01]  /*23fb0*/  IADD3 R68, P6, R26.reuse, R3, RZ ;  /* 0x000000031a447210 */ /* 0x040fe20007fde0ff */
[----:B------:R-:W-:Y:S01]  /*23fc0*/  VIADD R6, R26, UR4 ;  /* 0x000000041a067c36 */ /* 0x000fe20008000000 */
[----:B------:R2:W-:Y:S01]  /*23fd0*/  @P5 STG.E.U8 desc[UR10][R4.64], R77 ;  /* 0x0000004d04005986 */ /* 0x0005e2000c10110a */
[----:B------:R-:W-:Y:S01]  /*23fe0*/  ISETP.LT.AND P5, PT, R221, UR6, !P2 ;  /* 0x00000006dd007c0c */ /* 0x000fe2000d7a1270 */
[----:B------:R-:W-:Y:S01]  /*23ff0*/  ULDC UR4, c[0x0][0x248] ;  /* 0x0000920000047ab9 */ /* 0x000fe20000000800 */
[C---:B0-----:R-:W-:Y:S01]  /*24000*/  PRMT R71, R7.reuse, 0x7773, RZ ;  /* 0x0000777307477816 */ /* 0x041fe200000000ff */
[----:B------:R-:W-:Y:S01]  /*24010*/  IMAD.X R69, R24, 0x1, R25, P6 ;  /* 0x0000000118457824 */ /* 0x000fe200030e0619 */
[C---:B------:R-:W-:Y:S01]  /*24020*/  PRMT R75, R7.reuse, 0x7771, RZ ;  /* 0x00007771074b7816 */ /* 0x040fe200000000ff */
[----:B------:R-:W-:Y:S01]  /*24030*/  ULDC UR6, c[0x0][0x228] ;  /* 0x00008a0000067ab9 */ /* 0x000fe20000000800 */
[----:B------:R-:W-:-:S02]  /*24040*/  PRMT R73, R7, 0x7772, RZ ;  /* 0x0000777207497816 */ /* 0x000fc400000000ff */
[----:B------:R-:W-:Y:S02]  /*24050*/  SHF.R.S32.HI R7, RZ, 0x1f, R6 ;  /* 0x0000001fff077819 */ /* 0x000fe40000011406 */
[CC--:B--2---:R-:W-:Y:S01]  /*24060*/  IADD3 R4, P6, R6.reuse, R2.reuse, RZ ;  /* 0x0000000206047210 */ /* 0x0c4fe20007fde0ff */
[----:B------:R-:W-:Y:S01]  /*24070*/  VIADD R26, R6, UR4 ;  /* 0x00000004061a7c36 */ /* 0x000fe20008000000 */
[----:B------:R-:W-:Y:S01]  /*24080*/  ISETP.LT.AND P2, PT, R222, UR6, !P2 ;  /* 0x00000006de007c0c */ /* 0x000fe2000d741270 */
[----:B------:R0:W-:Y:S02]  /*24090*/  @P1 STG.E.U8 desc[UR10][R68.64], R75 ;  /* 0x0000004b44001986 */ /* 0x0001e4000c10110a */
[----:B------:R-:W-:Y:S01]  /*240a0*/  IMAD.X R5, R7, 0x1, R0, P6 ;  /* 0x0000000107057824 */ /* 0x000fe200030e0600 */
[----:B------:R-:W-:Y:S01]  /*240b0*/  ISETP.LT.AND P6, PT, R221, UR8, !P3 ;  /* 0x00000008dd007c0c */ /* 0x000fe2000dfc1270 */
[----:B------:R-:W-:Y:S01]  /*240c0*/  VIADD R24, R220, 0xa ;  /* 0x0000000adc187836 */ /* 0x000fe20000000000 */
[----:B------:R-:W-:Y:S01]  /*240d0*/  IADD3 R6, P1, R6, R3, RZ ;  /* 0x0000000306067210 */ /* 0x000fe20007f3e0ff */
[----:B------:R-:W-:Y:S01]  /*240e0*/  ULDC UR4, c[0x0][0x22c] ;  /* 0x00008b0000047ab9 */ /* 0x000fe20000000800 */
[----:B------:R2:W-:Y:S01]  /*240f0*/  @P5 STG.E.U8 desc[UR10][R4.64], R73 ;  /* 0x0000004904005986 */ /* 0x0005e2000c10110a */
[----:B------:R-:W-:Y:S01]  /*24100*/  SHF.R.S32.HI R70, RZ, 0x1f, R26 ;  /* 0x0000001fff467819 */ /* 0x000fe2000001141a */
[----:B------:R-:W-:Y:S01]  /*24110*/  ULDC UR6, c[0x0][0x228] ;  /* 0x00008a0000067ab9 */ /* 0x000fe20000000800 */
[----:B------:R-:W-:Y:S01]  /*24120*/  IMAD.X R7, R7, 0x1, R25, P1 ;  /* 0x0000000107077824 */ /* 0x000fe200008e0619 */
[----:B------:R-:W-:Y:S01]  /*24130*/  ULDC UR8, c[0x0][0x228] ;  /* 0x00008a0000087ab9 */ /* 0x000fe20000000800 */
[----:B0-----:R-:W-:-:S02]  /*24140*/  IADD3 R68, P5, R26, R2, RZ ;  /* 0x000000021a447210 */ /* 0x001fc40007fbe0ff */
[----:B------:R-:W-:Y:S01]  /*24150*/  ISETP.GE.AND P1, PT, R24, UR4, PT ;  /* 0x0000000418007c0c */ /* 0x000fe2000bf26270 */
[----:B------:R-:W-:Y:S01]  /*24160*/  ULDC UR4, c[0x0][0x248] ;  /* 0x0000920000047ab9 */ /* 0x000fe20000000800 */
[----:B-1----:R-:W-:Y:S01]  /*24170*/  PRMT R75, R8, 0x7770, RZ ;  /* 0x00007770084b7816 */ /* 0x002fe200000000ff */
[----:B------:R-:W-:Y:S01]  /*24180*/  IMAD.X R69, R70, 0x1, R0, P5 ;  /* 0x0000000146457824 */ /* 0x000fe200028e0600 */
[----:B------:R-:W-:Y:S01]  /*24190*/  ISETP.LT.AND P3, PT, R222, UR6, !P3 ;  /* 0x00000006de007c0c */ /* 0x000fe2000df61270 */
[C---:B------:R-:W-:Y:S01]  /*241a0*/  VIADD R24, R26.reuse, UR4 ;  /* 0x000000041a187c36 */ /* 0x040fe20008000000 */
[----:B------:R0:W-:Y:S01]  /*241b0*/  @P2 STG.E.U8 desc[UR10][R6.64], R71 ;  /* 0x0000004706002986 */ /* 0x0001e2000c10110a */
[----:B------:R-:W-:Y:S01]  /*241c0*/  ISETP.LT.AND P5, PT, R221, UR8, !P4 ;  /* 0x00000008dd007c0c */ /* 0x000fe2000e7a1270 */
[----:B------:R-:W-:Y:S01]  /*241d0*/  ULDC UR4, c[0x0][0x22c] ;  /* 0x00008b0000047ab9 */ /* 0x000fe20000000800 */
[----:B--2---:R-:W-:Y:S01]  /*241e0*/  IADD3 R4, P2, R26, R3, RZ ;  /* 0x000000031a047210 */ /* 0x004fe20007f5e0ff */
[----:B------:R1:W-:Y:S01]  /*241f0*/  @P6 STG.E.U8 desc[UR10][R68.64], R75 ;  /* 0x0000004b44006986 */ /* 0x0003e2000c10110a */
[----:B------:R-:W-:Y:S01]  /*24200*/  SHF.R.S32.HI R72, RZ, 0x1f, R24 ;  /* 0x0000001fff487819 */ /* 0x000fe20000011418 */
[----:B------:R-:W-:Y:S01]  /*24210*/  VIADD R26, R220, 0xb ;  /* 0x0000000bdc1a7836 */ /* 0x000fe20000000000 */
[----:B------:R-:W-:Y:S01]  /*24220*/  PRMT R73, R8, 0x7771, RZ ;  /* 0x0000777108497816 */ /* 0x000fe200000000ff */
[----:B------:R-:W-:Y:S01]  /*24230*/  IMAD.X R5, R70, 0x1, R25, P2 ;  /* 0x0000000146057824 */ /* 0x000fe200010e0619 */
[----:B------:R-:W-:Y:S01]  /*24240*/  ULDC UR6, c[0x0][0x228] ;  /* 0x00008a0000067ab9 */ /* 0x000fe20000000800 */
[----:B------:R-:W-:Y:S01]  /*24250*/  ULDC UR8, c[0x0][0x228] ;  /* 0x00008a0000087ab9 */ /* 0x000fe20000000800 */
[----:B0-----:R-:W-:-:S02]  /*24260*/  IADD3 R6, P6, R24, R2, RZ ;  /* 0x0000000218067210 */ /* 0x001fc40007fde0ff */
[----:B------:R-:W-:Y:S02]  /*24270*/  PRMT R71, R8, 0x7772, RZ ;  /* 0x0000777208477816 */ /* 0x000fe400000000ff */
[----:B------:R-:W-:Y:S01]  /*24280*/  ISETP.GE.AND P2, PT, R26, UR4, PT ;  /* 0x000000041a007c0c */ /* 0x000fe2000bf46270 */
[----:B------:R-:W-:Y:S01]  /*24290*/  IMAD.X R7, R72, 0x1, R0, P6 ;  /* 0x0000000148077824 */ /* 0x000fe200030e0600 */
[----:B------:R-:W-:Y:S01]  /*242a0*/  ISETP.LT.AND P4, PT, R222, UR6, !P4 ;  /* 0x00000006de007c0c */ /* 0x000fe2000e781270 */
[----:B------:R-:W-:Y:S01]  /*242b0*/  ULDC UR4, c[0x0][0x248] ;  /* 0x0000920000047ab9 */ /* 0x000fe20000000800 */
[----:B------:R0:W-:Y:S01]  /*242c0*/  @P3 STG.E.U8 desc[UR10][R4.64], R73 ;  /* 0x0000004904003986 */ /* 0x0001e2000c10110a */
[C---:B------:R-:W-:Y:S01]  /*242d0*/  VIADD R26, R24.reuse, UR4 ;  /* 0x00000004181a7c36 */ /* 0x040fe20008000000 */
[----:B-1----:R-:W-:Y:S01]  /*242e0*/  IADD3 R68, P3, R24, R3, RZ ;  /* 0x0000000318447210 */ /* 0x002fe20007f7e0ff */
[----:B------:R-:W-:Y:S01]  /*242f0*/  ULDC UR4, c[0x0][0x22c] ;  /* 0x00008b0000047ab9 */ /* 0x000fe20000000800 */
[----:B------:R1:W-:Y:S01]  /*24300*/  @P5 STG.E.U8 desc[UR10][R6.64], R71 ;  /* 0x0000004706005986 */ /* 0x0003e2000c10110a */
[----:B------:R-:W-:Y:S01]  /*24310*/  ISETP.LT.AND P5, PT, R221, UR8, !P1 ;  /* 0x00000008dd007c0c */ /* 0x000fe2000cfa1270 */
[----:B------:R-:W-:Y:S01]  /*24320*/  ULDC UR6, c[0x0][0x228] ;  /* 0x00008a0000067ab9 */ /* 0x000fe20000000800 */
[----:B------:R-:W-:Y:S01]  /*24330*/  SHF.R.S32.HI R24, RZ, 0x1f, R26 ;  /* 0x0000001fff187819 */ /* 0x000fe2000001141a */
[----:B------:R-:W-:Y:S01]  /*24340*/  IMAD.X R69, R72, 0x1, R25, P3 ;  /* 0x0000000148457824 */ /* 0x000fe200018e0619 */
[----:B------:R-:W-:Y:S01]  /*24350*/  ULDC UR8, c[0x0][0x228] ;  /* 0x00008a0000087ab9 */ /* 0x000fe20000000800 */
[----:B0-----:R-:W-:-:S02]  /*24360*/  IADD3 R4, P6, R26, R2, RZ ;  /* 0x000000021a047210 */ /* 0x001fc40007fde0ff */
[----:B------:R-:W-:Y:S01]  /*24370*/  PRMT R73, R8, 0x7773, RZ ;  /* 0x0000777308497816 */ /* 0x000fe200000000ff */
[----:B-1----:R-:W-:Y:S01]  /*24380*/  VIADD R6, R220, 0xc ;  /* 0x0000000cdc067836 */ /* 0x002fe20000000000 */
[----:B------:R-:W-:Y:S01]  /*24390*/  PRMT R71, R9, 0x7770, RZ ;  /* 0x0000777009477816 */ /* 0x000fe200000000ff */
[----:B------:R-:W-:Y:S02]  /*243a0*/  IMAD.X R5, R24, 0x1, R0, P6 ;  /* 0x0000000118057824 */ /* 0x000fe400030e0600 */
[----:B------:R0:W-:Y:S01]  /*243b0*/  @P4 STG.E.U8 desc[UR10][R68.64], R73 ;  /* 0x0000004944004986 */ /* 0x0001e2000c10110a */
[----:B------:R-:W-:Y:S01]  /*243c0*/  ISETP.LT.AND P4, PT, R222, UR6, !P1 ;  /* 0x00000006de007c0c */ /* 0x000fe2000cf81270 */
[----:B------:R-:W-:Y:S01]  /*243d0*/  ULDC UR6, c[0x0][0x228] ;  /* 0x00008a0000067ab9 */ /* 0x000fe20000000800 */
[----:B------:R-:W-:Y:S01]  /*243e0*/  ISETP.GE.AND P3, PT, R6, UR4, PT ;  /* 0x0000000406007c0c */ /* 0x000fe2000bf66270 */
[----:B------:R-:W-:Y:S01]  /*243f0*/  ULDC UR4, c[0x0][0x248] ;  /* 0x0000920000047ab9 */ /* 0x000fe20000000800 */
[C---:B------:R-:W-:Y:S01]  /*24400*/  IADD3 R6, P1, R26.reuse, R3, RZ ;  /* 0x000000031a067210 */ /* 0x040fe20007f3e0ff */
[----:B------:R-:W-:Y:S01]  /*24410*/  VIADD R8, R26, UR4 ;  /* 0x000000041a087c36 */ /* 0x000fe20008000000 */
[----:B------:R1:W-:Y:S01]  /*24420*/  @P5 STG.E.U8 desc[UR10][R4.64], R71 ;  /* 0x0000004704005986 */ /* 0x0003e2000c10110a */
[----:B------:R-:W-:Y:S01]  /*24430*/  ISETP.LT.AND P5, PT, R221, UR8, !P2 ;  /* 0x00000008dd007c0c */ /* 0x000fe2000d7a1270 */
[----:B------:R-:W-:Y:S01]  /*24440*/  ULDC UR4, c[0x0][0x22c] ;  /* 0x00008b0000047ab9 */ /* 0x000fe20000000800 */
[----:B------:R-:W-:Y:S01]  /*24450*/  IMAD.X R7, R24, 0x1, R25, P1 ;  /* 0x0000000118077824 */ /* 0x000fe200008e0619 */
[----:B------:R-:W-:Y:S01]  /*24460*/  SHF.R.S32.HI R26, RZ, 0x1f, R8 ;  /* 0x0000001fff1a7819 */ /* 0x000fe20000011408 */
[----:B------:R-:W-:Y:S01]  /*24470*/  ULDC UR8, c[0x0][0x228] ;  /* 0x00008a0000087ab9 */ /* 0x000fe20000000800 */
[----:B0-----:R-:W-:-:S02]  /*24480*/  IADD3 R68, P6, R8, R2, RZ ;  /* 0x0000000208447210 */ /* 0x001fc40007fde0ff */
[C---:B------:R-:W-:Y:S01]  /*24490*/  PRMT R73, R9.reuse, 0x7771, RZ ;  /* 0x0000777109497816 */ /* 0x040fe200000000ff */
        /* <DEDUP_REMOVED lines=16> */
[----:B0-----:R-:W-:Y:S01]  /*245a0*/  IADD3 R6, P6, R24, R2, RZ ;  /* 0x0000000218067210 */ /* 0x001fe20007fde0ff */
[----:B------:R-:W-:Y:S01]  /*245b0*/  ULDC UR8, c[0x0][0x228] ;  /* 0x00008a0000087ab9 */ /* 0x000fe20000000800 */
[----:B-1----:R-:W-:-:S03]  /*245c0*/  PRMT R71, R9, 0x7773, RZ ;  /* 0x0000777309477816 */ /* 0x002fc600000000ff */
        /* <DEDUP_REMOVED lines=13> */
[----:B------:R-:W-:Y:S01]  /*246a0*/  VIADD R24, R220, 0xf ;  /* 0x0000000fdc187836 */ /* 0x000fe20000000000 */
[----:B------:R-:W-:Y:S01]  /*246b0*/  ULDC UR6, c[0x0][0x22c] ;  /* 0x00008b0000067ab9 */ /* 0x000fe20000000800 */
[----:B0-----:R-:W-:Y:S01]  /*246c0*/  IADD3 R4, P6, R26, R2, RZ ;  /* 0x000000021a047210 */ /* 0x001fe20007fde0ff */
[----:B------:R-:W-:Y:S01]  /*246d0*/  ULDC UR8, c[0x0][0x228] ;  /* 0x00008a0000087ab9 */ /* 0x000fe20000000800 */
[----:B-1----:R-:W-:-:S03]  /*246e0*/  PRMT R69, R10, 0x7771, RZ ;  /* 0x000077710a457816 */ /* 0x002fc600000000ff */
[----:B------:R-:W-:Y:S01]  /*246f0*/  IMAD.X R5, R68, 0x1, R0, P6 ;  /* 0x0000000144057824 */ /* 0x000fe200030e0600 */
[----:B------:R-:W-:Y:S01]  /*24700*/  PRMT R71, R10, 0x7772, RZ ;  /* 0x000077720a477816 */ /* 0x000fe200000000ff */
[----:B------:R0:W-:Y:S01]  /*24710*/  @P4 STG.E.U8 desc[UR10][R8.64], R69 ;  /* 0x0000004508004986 */ /* 0x0001e2000c10110a */
[----:B------:R-:W-:Y:S01]  /*24720*/  ISETP.LT.AND P4, PT, R222, UR4, !P1 ;  /* 0x00000004de007c0c */ /* 0x000fe2000cf81270 */
[----:B------:R-:W-:Y:S01]  /*24730*/  ULDC UR4, c[0x0][0x248] ;  /* 0x0000920000047ab9 */ /* 0x000fe20000000800 */
[C---:B------:R-:W-:Y:S01]  /*24740*/  IADD3 R6, P1, R26.reuse, R3, RZ ;  /* 0x000000031a067210 */ /* 0x040fe20007f3e0ff */
[----:B------:R-:W-:Y:S01]  /*24750*/  VIADD R26, R26, UR4 ;  /* 0x000000041a1a7c36 */ /* 0x000fe20008000000 */
[----:B------:R1:W-:Y:S01]  /*24760*/  @P5 STG.E.U8 desc[UR10][R4.64], R71 ;  /* 0x0000004704005986 */ /* 0x0003e2000c10110a */
[----:B------:R-:W-:Y:S01]  /*24770*/  ISETP.GE.AND P3, PT, R24, UR6, PT ;  /* 0x0000000618007c0c */ /* 0x000fe2000bf66270 */
[----:B------:R-:W-:Y:S01]  /*24780*/  VIADD R24, R220, 0x10 ;  /* 0x00000010dc187836 */ /* 0x000fe20000000000 */
[----:B------:R-:W-:Y:S01]  /*24790*/  ISETP.LT.AND P5, PT, R221, UR8, !P2 ;  /* 0x00000008dd007c0c */ /* 0x000fe2000d7a1270 */
[----:B------:R-:W-:Y:S01]  /*247a0*/  IMAD.X R7, R68, 0x1, R25, P1 ;  /* 0x0000000144077824 */ /* 0x000fe200008e0619 */
[----:B------:R-:W-:Y:S01]  /*247b0*/  ULDC UR6, c[0x0][0x22c] ;  /* 0x00008b0000067ab9 */ /* 0x000fe20000000800 */
[----:B------:R-:W-:Y:S01]  /*247c0*/  ULDC UR4, c[0x0][0x22c] ;  /* 0x00008b0000047ab9 */ /* 0x000fe20000000800 */
[----:B0-----:R-:W-:Y:S01]  /*247d0*/  PRMT R69, R10, 0x7773, RZ ;  /* 0x000077730a457816 */ /* 0x001fe200000000ff */
[----:B------:R-:W-:Y:S01]  /*247e0*/  VIADD R8, R220, 0x11 ;  /* 0x00000011dc087836 */ /* 0x000fe20000000000 */
[----:B------:R-:W-:Y:S01]  /*247f0*/  SHF.R.S32.HI R10, RZ, 0x1f, R26 ;  /* 0x0000001fff0a7819 */ /* 0x000fe2000001141a */
[----:B------:R-:W-:Y:S01]  /*24800*/  ULDC UR8, c[0x0][0x228] ;  /* 0x00008a0000087ab9 */ /* 0x000fe20000000800 */
[----:B-1----:R-:W-:-:S02]  /*24810*/  IADD3 R4, P6, R26, R2, RZ ;  /* 0x000000021a047210 */ /* 0x002fc40007fde0ff */
[----:B------:R-:W-:Y:S01]  /*24820*/  ISETP.GE.AND P1, PT, R24, UR6, PT ;  /* 0x0000000618007c0c */ /* 0x000fe2000bf26270 */
[----:B------:R-:W-:Y:S01]  /*24830*/  ULDC UR6, c[0x0][0x228] ;  /* 0x00008a0000067ab9 */ /* 0x000fe20000000800 */
[----:B------:R0:W-:Y:S01]  /*24840*/  @P4 STG.E.U8 desc[UR10][R6.64], R69 ;  /* 0x0000004506004986 */ /* 0x0001e2000c10110a */
[----:B------:R-:W-:Y:S01]  /*24850*/  IMAD.X R5, R10, 0x1, R0, P6 ;  /* 0x000000010a057824 */ /* 0x000fe200030e0600 */
[----:B------:R-:W-:Y:S02]  /*24860*/  PRMT R9, R11, 0x7770, RZ ;  /* 0x000077700b097816 */ /* 0x000fe400000000ff */
[----:B------:R-:W-:Y:S01]  /*24870*/  ISETP.GE.AND P4, PT, R8, UR4, PT ;  /* 0x0000000408007c0c */ /* 0x000fe2000bf86270 */
[----:B------:R-:W-:Y:S01]  /*24880*/  ULDC UR4, c[0x0][0x248] ;  /* 0x0000920000047ab9 */ /* 0x000fe20000000800 */
[----:B------:R-:W-:Y:S01]  /*24890*/  ISETP.LT.AND P2, PT, R222, UR6, !P2 ;  /* 0x00000006de007c0c */ /* 0x000fe2000d741270 */
[----:B------:R-:W-:Y:S01]  /*248a0*/  ULDC UR6, c[0x0][0x228] ;  /* 0x00008a0000067ab9 */ /* 0x000fe20000000800 */
[C---:B------:R-:W-:Y:S01]  /*248b0*/  VIADD R8, R26.reuse, UR4 ;  /* 0x000000041a087c36 */ /* 0x040fe20008000000 */
[----:B------:R1:W-:Y:S01]  /*248c0*/  @P5 STG.E.U8 desc[UR10][R4.64], R9 ;  /* 0x0000000904005986 */ /* 0x0003e2000c10110a */
[----:B0-----:R-:W-:Y:S01]  /*248d0*/  IADD3 R6, P6, R26, R3, RZ ;  /* 0x000000031a067210 */ /* 0x001fe20007fde0ff */
[----:B------:R-:W-:Y:S01]  /*248e0*/  ULDC UR4, c[0x0][0x248] ;  /* 0x0000920000047ab9 */ /* 0x000fe20000000800 */
[----:B------:R-:W-:Y:S01]  /*248f0*/  ISETP.LT.AND P5, PT, R221, UR6, !P3 ;  /* 0x00000006dd007c0c */ /* 0x000fe2000dfa1270 */
[----:B------:R-:W-:Y:S01]  /*24900*/  ULDC UR6, c[0x0][0x228] ;  /* 0x00008a0000067ab9 */ /* 0x000fe20000000800 */
[----:B------:R-:W-:Y:S01]  /*24910*/  PRMT R73, R11, 0x7771, RZ ;  /* 0x000077710b497816 */ /* 0x000fe200000000ff */
[----:B------:R-:W-:Y:S01]  /*24920*/  IMAD.X R7, R10, 0x1, R25, P6 ;  /* 0x000000010a077824 */ /* 0x000fe200030e0619 */
[----:B------:R-:W-:-:S02]  /*24930*/  SHF.R.S32.HI R24, RZ, 0x1f, R8 ;  /* 0x0000001fff187819 */ /* 0x000fc40000011408 */
[-C--:B-1----:R-:W-:Y:S02]  /*24940*/  IADD3 R4, P6, R8, R2.reuse, RZ ;  /* 0x0000000208047210 */ /* 0x082fe40007fde0ff */
[----:B------:R-:W-:Y:S01]  /*24950*/  ISETP.LT.AND P3, PT, R222, UR6, !P3 ;  /* 0x00000006de007c0c */ /* 0x000fe2000df61270 */
[----:B------:R0:W-:Y:S01]  /*24960*/  @P2 STG.E.U8 desc[UR10][R6.64], R73 ;  /* 0x0000004906002986 */ /* 0x0001e2000c10110a */
[C---:B------:R-:W-:Y:S01]  /*24970*/  PRMT R69, R11.reuse, 0x7773, RZ ;  /* 0x000077730b457816 */ /* 0x040fe200000000ff */
[--C-:B------:R-:W-:Y:S01]  /*24980*/  IMAD.X R5, R24, 0x1, R0.reuse, P6 ;  /* 0x0000000118057824 */ /* 0x100fe200030e0600 */
[----:B------:R-:W-:Y:S01]  /*24990*/  PRMT R71, R11, 0x7772, RZ ;  /* 0x000077720b477816 */ /* 0x000fe200000000ff */
[C---:B------:R-:W-:Y:S01]  /*249a0*/  VIADD R11, R8.reuse, UR4 ;  /* 0x00000004080b7c36 */ /* 0x040fe20008000000 */
[-C--:B------:R-:W-:Y:S01]  /*249b0*/  IADD3 R8, P2, R8, R3.reuse, RZ ;  /* 0x0000000308087210 */ /* 0x080fe20007f5e0ff */
[----:B------:R-:W-:Y:S01]  /*249c0*/  VIADD R10, R220, 0x12 ;  /* 0x00000012dc0a7836 */ /* 0x000fe20000000000 */
[----:B------:R-:W-:Y:S01]  /*249d0*/  ISETP.LT.AND P6, PT, R221, UR8, !P1 ;  /* 0x00000008dd007c0c */ /* 0x000fe2000cfc1270 */
[----:B------:R1:W-:Y:S01]  /*249e0*/  @P5 STG.E.U8 desc[UR10][R4.64], R71 ;  /* 0x0000004704005986 */ /* 0x0003e2000c10110a */
[----:B------:R-:W-:Y:S01]  /*249f0*/  SHF.R.S32.HI R26, RZ, 0x1f, R11 ;  /* 0x0000001fff1a7819 */ /* 0x000fe2000001140b */
[--C-:B------:R-:W-:Y:S01]  /*24a00*/  IMAD.X R9, R24, 0x1, R25.reuse, P2 ;  /* 0x0000000118097824 */ /* 0x100fe200010e0619 */
[----:B------:R-:W-:Y:S01]  /*24a10*/  ULDC UR4, c[0x0][0x22c] ;  /* 0x00008b0000047ab9 */ /* 0x000fe20000000800 */
[CC--:B0-----:R-:W-:Y:S01]  /*24a20*/  IADD3 R6, P5, R11.reuse, R2.reuse, RZ ;  /* 0x000000020b067210 */ /* 0x0c1fe20007fbe0ff */
[----:B------:R-:W-:Y:S01]  /*24a30*/  ULDC UR6, c[0x0][0x228] ;  /* 0x00008a0000067ab9 */ /* 0x000fe20000000800 */
[----:B------:R-:W-:Y:S01]  /*24a40*/  ISETP.GE.AND P2, PT, R10, UR4, PT ;  /* 0x000000040a007c0c */ /* 0x000fe2000bf46270 */
[----:B------:R-:W-:Y:S01]  /*24a50*/  ULDC UR4, c[0x0][0x248] ;  /* 0x0000920000047ab9 */ /* 0x000fe20000000800 */
[----:B---3--:R-:W-:Y:S01]  /*24a60*/  PRMT R73, R12, 0x7770, RZ ;  /* 0x000077700c497816 */ /* 0x008fe200000000ff */
[----:B------:R-:W-:Y:S01]  /*24a70*/  IMAD.X R7, R26, 0x1, R0, P5 ;  /* 0x000000011a077824 */ /* 0x000fe200028e0600 */
[----:B------:R0:W-:Y:S01]  /*24a80*/  @P3 STG.E.U8 desc[UR10][R8.64], R69 ;  /* 0x0000004508003986 */ /* 0x0001e2000c10110a */
[----:B------:R-:W-:Y:S01]  /*24a90*/  ULDC UR8, c[0x0][0x228] ;  /* 0x00008a0000087ab9 */ /* 0x000fe20000000800 */
[----:B------:R-:W-:Y:S01]  /*24aa0*/  ISETP.LT.AND P3, PT, R222, UR6, !P1 ;  /* 0x00000006de007c0c */ /* 0x000fe2000cf61270 */
[----:B------:R-:W-:Y:S01]  /*24ab0*/  VIADD R10, R11, UR4 ;  /* 0x000000040b0a7c36 */ /* 0x000fe20008000000 */
[----:B------:R-:W-:Y:S01]  /*24ac0*/  ISETP.LT.AND P5, PT, R221, UR8, !P4 ;  /* 0x00000008dd007c0c */ /* 0x000fe2000e7a1270 */
[----:B------:R2:W-:Y:S01]  /*24ad0*/  @P6 STG.E.U8 desc[UR10][R6.64], R73 ;  /* 0x0000004906006986 */ /* 0x0005e2000c10110a */
[----:B-1----:R-:W-:Y:S01]  /*24ae0*/  IADD3 R4, P1, R11, R3, RZ ;  /* 0x000000030b047210 */ /* 0x002fe20007f3e0ff */
[----:B------:R-:W-:Y:S01]  /*24af0*/  ULDC UR4, c[0x0][0x22c] ;  /* 0x00008b0000047ab9 */ /* 0x000fe20000000800 */
[----:B------:R-:W-:Y:S01]  /*24b00*/  SHF.R.S32.HI R24, RZ, 0x1f, R10 ;  /* 0x0000001fff187819 */ /* 0x000fe2000001140a */
[----:B------:R-:W-:Y:S01]  /*24b10*/  ULDC UR6, c[0x0][0x228] ;  /* 0x00008a0000067ab9 */ /* 0x000fe20000000800 */
[----:B------:R-:W-:Y:S01]  /*24b20*/  PRMT R71, R12, 0x7771, RZ ;  /* 0x000077710c477816 */ /* 0x000fe200000000ff */
[----:B------:R-:W-:Y:S01]  /*24b30*/  ULDC UR8, c[0x0][0x228] ;  /* 0x00008a0000087ab9 */ /* 0x000fe20000000800 */
[----:B0-----:R-:W-:Y:S01]  /*24b40*/  IADD3 R8, P6, R10, R2, RZ ;  /* 0x000000020a087210 */ /* 0x001fe20007fde0ff */
[----:B------:R-:W-:-:S02]  /*24b50*/  IMAD.X R5, R26, 0x1, R25, P1 ;  /* 0x000000011a057824 */ /* 0x000fc400008e0619 */
[----:B--2---:R-:W-:Y:S01]  /*24b60*/  VIADD R6, R220, 0x13 ;  /* 0x00000013dc067836 */ /* 0x004fe20000000000 */
[----:B------:R-:W-:Y:S01]  /*24b70*/  PRMT R69, R12, 0x7772, RZ ;  /* 0x000077720c457816 */ /* 0x000fe200000000ff */
[----:B------:R-:W-:Y:S01]  /*24b80*/  IMAD.X R9, R24, 0x1, R0, P6 ;  /* 0x0000000118097824 */ /* 0x000fe200030e0600 */
[----:B------:R-:W-:Y:S01]  /*24b90*/  ISETP.LT.AND P4, PT, R222, UR6, !P4 ;  /* 0x00000006de007c0c */ /* 0x000fe2000e781270 */
[----:B------:R0:W-:Y:S01]  /*24ba0*/  @P3 STG.E.U8 desc[UR10][R4.64], R71 ;  /* 0x0000004704003986 */ /* 0x0001e2000c10110a */
        /* <DEDUP_REMOVED lines=48> */
[----:B-1----:R-:W-:Y:S01]  /*24eb0*/  PRMT R69, R13, 0x7773, RZ ;  /* 0x000077730d457816 */ /* 0x002fe200000000ff */
[----:B------:R-:W-:Y:S01]  /*24ec0*/  VIADD R6, R220, 0x16 ;  /* 0x00000016dc067836 */ /* 0x000fe20000000000 */
[----:B------:R-:W-:Y:S01]  /*24ed0*/  PRMT R13, R14, 0x7770, RZ ;  /* 0x000077700e0d7816 */ /* 0x000fe200000000ff */
[----:B------:R-:W-:Y:S02]  /*24ee0*/  IMAD.X R9, R24, 0x1, R0, P6 ;  /* 0x0000000118097824 */ /* 0x000fe400030e0600 */
[----:B------:R0:W-:Y:S01]  /*24ef0*/  @P4 STG.E.U8 desc[UR10][R4.64], R69 ;  /* 0x0000004504004986 */ /* 0x0001e2000c10110a */
[----:B------:R-:W-:Y:S01]  /*24f00*/  ISETP.GE.AND P1, PT, R6, UR4, PT ;  /* 0x0000000406007c0c */ /* 0x000fe2000bf26270 */
[----:B------:R-:W-:Y:S01]  /*24f10*/  ULDC UR4, c[0x0][0x248] ;  /* 0x0000920000047ab9 */ /* 0x000fe20000000800 */
[----:B------:R-:W-:Y:S01]  /*24f20*/  ISETP.LT.AND P4, PT, R222, UR6, !P3 ;  /* 0x00000006de007c0c */ /* 0x000fe2000df81270 */
[C---:B------:R-:W-:Y:S01]  /*24f30*/  VIADD R12, R11.reuse, UR4 ;  /* 0x000000040b0c7c36 */ /* 0x040fe20008000000 */
[----:B------:R-:W-:Y:S01]  /*24f40*/  IADD3 R6, P3, R11, R3, RZ ;  /* 0x000000030b067210 */ /* 0x000fe20007f7e0ff */
[----:B------:R1:W-:Y:S01]  /*24f50*/  @P5 STG.E.U8 desc[UR10][R8.64], R13 ;  /* 0x0000000d08005986 */ /* 0x0003e2000c10110a */
[----:B------:R-:W-:Y:S01]  /*24f60*/  ISETP.LT.AND P5, PT, R221, UR8, !P2 ;  /* 0x00000008dd007c0c */ /* 0x000fe2000d7a1270 */
[----:B------:R-:W-:Y:S01]  /*24f70*/  VIADD R10, R220, 0x17 ;  /* 0x00000017dc0a7836 */ /* 0x000fe20000000000 */
[----:B------:R-:W-:Y:S01]  /*24f80*/  SHF.R.S32.HI R26, RZ, 0x1f, R12 ;  /* 0x0000001fff1a7819 */ /* 0x000fe2000001140c */
[----:B------:R-:W-:Y:S01]  /*24f90*/  IMAD.X R7, R24, 0x1, R25, P3 ;  /* 0x0000000118077824 */ /* 0x000fe200018e0619 */
[----:B------:R-:W-:Y:S01]  /*24fa0*/  ULDC UR4, c[0x0][0x228] ;  /* 0x00008a0000047ab9 */ /* 0x000fe20000000800 */
[----:B0-----:R-:W-:Y:S01]  /*24fb0*/  IADD3 R4, P6, R12, R2, RZ ;  /* 0x000000020c047210 */ /* 0x001fe20007fde0ff */
[----:B------:R-:W-:Y:S01]  /*24fc0*/  ULDC UR6, c[0x0][0x22c] ;  /* 0x00008b0000067ab9 */ /* 0x000fe20000000800 */
[C---:B------:R-:W-:Y:S01]  /*24fd0*/  PRMT R11, R14.reuse, 0x7772, RZ ;  /* 0x000077720e0b7816 */ /* 0x040fe200000000ff */
[----:B------:R-:W-:Y:S01]  /*24fe0*/  ULDC UR8, c[0x0][0x228] ;  /* 0x00008a0000087ab9 */ /* 0x000fe20000000800 */
[----:B-1----:R-:W-:Y:S01]  /*24ff0*/  PRMT R13, R14, 0x7771, RZ ;  /* 0x000077710e0d7816 */ /* 0x002fe200000000ff */
[----:B------:R-:W-:Y:S01]  /*25000*/  IMAD.X R5, R26, 0x1, R0, P6 ;  /* 0x000000011a057824 */ /* 0x000fe200030e0600 */
[----:B------:R-:W-:-:S03]  /*25010*/  ISETP.GE.AND P3, PT, R10, UR6, PT ;  /* 0x000000060a007c0c */ /* 0x000fc6000bf66270 */
[----:B------:R0:W-:Y:S01]  /*25020*/  @P4 STG.E.U8 desc[UR10][R6.64], R13 ;  /* 0x0000000d06004986 */ /* 0x0001e2000c10110a */
[----:B------:R-:W-:Y:S01]  /*25030*/  ISETP.LT.AND P4, PT, R222, UR4, !P2 ;  /* 0x00000004de007c0c */ /* 0x000fe2000d781270 */
[----:B------:R-:W-:Y:S01]  /*25040*/  ULDC UR4, c[0x0][0x248] ;  /* 0x0000920000047ab9 */ /* 0x000fe20000000800 */
[----:B------:R-:W-:Y:S01]  /*25050*/  IADD3 R8, P2, R12, R3, RZ ;  /* 0x000000030c087210 */ /* 0x000fe20007f5e0ff */
[----:B------:R-:W-:Y:S01]  /*25060*/  VIADD R10, R220, 0x18 ;  /* 0x00000018dc0a7836 */ /* 0x000fe20000000000 */
[----:B------:R1:W-:Y:S01]  /*25070*/  @P5 STG.E.U8 desc[UR10][R4.64], R11 ;  /* 0x0000000b04005986 */ /* 0x0003e2000c10110a */
[----:B------:R-:W-:Y:S01]  /*25080*/  VIADD R12, R12, UR4 ;  /* 0x000000040c0c7c36 */ /* 0x000fe20008000000 */
[----:B------:R-:W-:Y:S01]  /*25090*/  ULDC UR6, c[0x0][0x22c] ;  /* 0x00008b0000067ab9 */ /* 0x000fe20000000800 */
[----:B------:R-:W-:Y:S01]  /*250a0*/  ISETP.LT.AND P5, PT, R221, UR8, !P1 ;  /* 0x00000008dd007c0c */ /* 0x000fe2000cfa1270 */
[----:B------:R-:W-:Y:S01]  /*250b0*/  IMAD.X R9, R26, 0x1, R25, P2 ;  /* 0x000000011a097824 */ /* 0x000fe200010e0619 */
[----:B------:R-:W-:Y:S01]  /*250c0*/  ISETP.GE.AND P2, PT, R10, UR6, PT ;  /* 0x000000060a007c0c */ /* 0x000fe2000bf46270 */
[----:B------:R-:W-:Y:S01]  /*250d0*/  ULDC UR4, c[0x0][0x22c] ;  /* 0x00008b0000047ab9 */ /* 0x000fe20000000800 */
[----:B0-----:R-:W-:Y:S01]  /*250e0*/  PRMT R7, R14, 0x7773, RZ ;  /* 0x000077730e077816 */ /* 0x001fe200000000ff */
[----:B------:R-:W-:Y:S01]  /*250f0*/  VIADD R6, R220, 0x19 ;  /* 0x00000019dc067836 */ /* 0x000fe20000000000 */
[----:B------:R-:W-:Y:S01]  /*25100*/  SHF.R.S32.HI R10, RZ, 0x1f, R12 ;  /* 0x0000001fff0a7819 */ /* 0x000fe2000001140c */
[----:B------:R-:W-:Y:S01]  /*25110*/  ULDC UR6, c[0x0][0x228] ;  /* 0x00008a0000067ab9 */ /* 0x000fe20000000800 */
[----:B------:R-:W-:-:S02]  /*25120*/  PRMT R69, R15, 0x7771, RZ ;  /* 0x000077710f457816 */ /* 0x000fc400000000ff */
[----:B-1----:R-:W-:Y:S01]  /*25130*/  IADD3 R4, P6, R12, R2, RZ ;  /* 0x000000020c047210 */ /* 0x002fe20007fde0ff */
[----:B------:R0:W-:Y:S01]  /*25140*/  @P4 STG.E.U8 desc[UR10][R8.64], R7 ;  /* 0x0000000708004986 */ /* 0x0001e2000c10110a */
[----:B------:R-:W-:Y:S01]  /*25150*/  PRMT R11, R15, 0x7770, RZ ;  /* 0x000077700f0b7816 */ /* 0x000fe200000000ff */
[----:B------:R-:W-:Y:S01]  /*25160*/  ULDC UR8, c[0x0][0x228] ;  /* 0x00008a0000087ab9 */ /* 0x000fe20000000800 */
[----:B------:R-:W-:Y:S01]  /*25170*/  ISETP.GE.AND P4, PT, R6, UR4, PT ;  /* 0x0000000406007c0c */ /* 0x000fe2000bf86270 */
[----:B------:R-:W-:Y:S01]  /*25180*/  IMAD.X R5, R10, 0x1, R0, P6 ;  /* 0x000000010a057824 */ /* 0x000fe200030e0600 */
[----:B------:R-:W-:Y:S01]  /*25190*/  ISETP.LT.AND P1, PT, R222, UR6, !P1 ;  /* 0x00000006de007c0c */ /* 0x000fe2000cf21270 */
[----:B------:R-:W-:Y:S01]  /*251a0*/  ULDC UR4, c[0x0][0x248] ;  /* 0x0000920000047ab9 */ /* 0x000fe20000000800 */
[C---:B------:R-:W-:Y:S01]  /*251b0*/  IADD3 R6, P6, R12.reuse, R3, RZ ;  /* 0x000000030c067210 */ /* 0x040fe20007fde0ff */
[----:B------:R-:W-:Y:S01]  /*251c0*/  ULDC UR6, c[0x0][0x228] ;  /* 0x00008a0000067ab9 */ /* 0x000fe20000000800 */
[----:B------:R1:W-:Y:S01]  /*251d0*/  @P5 STG.E.U8 desc[UR10][R4.64], R11 ;  /* 0x0000000b04005986 */ /* 0x0003e2000c10110a */
[----:B------:R-:W-:Y:S01]  /*251e0*/  ISETP.LT.AND P5, PT, R221, UR6, !P3 ;  /* 0x00000006dd007c0c */ /* 0x000fe2000dfa1270 */
[----:B------:R-:W-:Y:S01]  /*251f0*/  ULDC UR6, c[0x0][0x228] ;  /* 0x00008a0000067ab9 */ /* 0x000fe20000000800 */
[----:B0-----:R-:W-:Y:S01]  /*25200*/  VIADD R8, R12, UR4 ;  /* 0x000000040c087c36 */ /* 0x001fe20008000000 */
[----:B------:R-:W-:Y:S01]  /*25210*/  ULDC UR4, c[0x0][0x248] ;  /* 0x0000920000047ab9 */ /* 0x000fe20000000800 */
[----:B------:R-:W-:-:S03]  /*25220*/  IMAD.X R7, R10, 0x1, R25, P6 ;  /* 0x000000010a077824 */ /* 0x000fc600030e0619 */
[----:B------:R-:W-:Y:S02]  /*25230*/  SHF.R.S32.HI R9, RZ, 0x1f, R8 ;  /* 0x0000001fff097819 */ /* 0x000fe40000011408 */
[-C--:B-1----:R-:W-:Y:S02]  /*25240*/  IADD3 R4, P6, R8, R2.reuse, RZ ;  /* 0x0000000208047210 */ /* 0x082fe40007fde0ff */
[----:B------:R-:W-:Y:S01]  /*25250*/  ISETP.LT.AND P3, PT, R222, UR6, !P3 ;  /* 0x00000006de007c0c */ /* 0x000fe2000df61270 */
[----:B------:R0:W-:Y:S01]  /*25260*/  @P1 STG.E.U8 desc[UR10][R6.64], R69 ;  /* 0x0000004506001986 */ /* 0x0001e2000c10110a */
[----:B------:R-:W-:Y:S01]  /*25270*/  PRMT R13, R15, 0x7773, RZ ;  /* 0x000077730f0d7816 */ /* 0x000fe200000000ff */
        /* <DEDUP_REMOVED lines=14> */
[----:B----4-:R-:W-:Y:S01]  /*25360*/  PRMT R69, R16, 0x7770, RZ ;  /* 0x0000777010457816 */ /* 0x010fe200000000ff */
        /* <DEDUP_REMOVED lines=74> */
[----:B------:R-:W-:Y:S01]  /*25810*/  VIADD R10, R220, 0x1f ;  /* 0x0000001fdc0a7836 */ /* 0x000fe20000000000 */
        /* <DEDUP_REMOVED lines=18> */
[----:B------:R-:W-:Y:S01]  /*25940*/  ISETP.GE.AND P3, PT, R10, UR6, PT ;  /* 0x000000060a007c0c */ /* 0x000fe2000bf66270 */
[----:B------:R-:W-:Y:S01]  /*25950*/  VIADD R10, R220, 0x20 ;  /* 0x00000020dc0a7836 */ /* 0x000fe20000000000 */
[C---:B------:R-:W-:Y:S01]  /*25960*/  IADD3 R8, P1, R12.reuse, R3, RZ ;  /* 0x000000030c087210 */ /* 0x040fe20007f3e0ff */
[----:B------:R-:W-:Y:S01]  /*25970*/  VIADD R12, R12, UR4 ;  /* 0x000000040c0c7c36 */ /* 0x000fe20008000000 */
[----:B------:R1:W-:Y:S01]  /*25980*/  @P5 STG.E.U8 desc[UR10][R4.64], R11 ;  /* 0x0000000b04005986 */ /* 0x0003e2000c10110a */
[----:B------:R-:W-:Y:S01]  /*25990*/  ULDC UR6, c[0x0][0x22c] ;  /* 0x00008b0000067ab9 */ /* 0x000fe20000000800 */
[----:B------:R-:W-:Y:S01]  /*259a0*/  ISETP.LT.AND P5, PT, R221, UR8, !P2 ;  /* 0x00000008dd007c0c */ /* 0x000fe2000d7a1270 */
[----:B------:R-:W-:Y:S01]  /*259b0*/  IMAD.X R9, R14, 0x1, R25, P1 ;  /* 0x000000010e097824 */ /* 0x000fe200008e0619 */
[----:B------:R-:W-:Y:S01]  /*259c0*/  ISETP.GE.AND P1, PT, R10, UR6, PT ;  /* 0x000000060a007c0c */ /* 0x000fe2000bf26270 */
[----:B0-----:R-:W-:Y:S01]  /*259d0*/  VIADD R6, R220, 0x21 ;  /* 0x00000021dc067836 */ /* 0x001fe20000000000 */
[----:B------:R-:W-:Y:S01]  /*259e0*/  PRMT R7, R18, 0x7773, RZ ;  /* 0x0000777312077816 */ /* 0x000fe200000000ff */
[----:B------:R-:W-:Y:S01]  /*259f0*/  ULDC UR4, c[0x0][0x22c] ;  /* 0x00008b0000047ab9 */ /* 0x000fe20000000800 */
        /* <DEDUP_REMOVED lines=38> */
[----:B------:R-:W-:Y:S01]  /*25c60*/  PRMT R15, R20, 0x7770, RZ ;  /* 0x00007770140f7816 */ /* 0x000fe200000000ff */
        /* <DEDUP_REMOVED lines=11> */
[----:B------:R-:W-:Y:S01]  /*25d20*/  ULDC UR8, c[0x0][0x228] ;  /* 0x00008a0000087ab9 */ /* 0x000fe20000000800 */
[----:B0-----:R-:W-:Y:S01]  /*25d30*/  IADD3 R8, P6, R10, R2, RZ ;  /* 0x000000020a087210 */ /* 0x001fe20007fde0ff */
[----:B------:R-:W-:-:S02]  /*25d40*/  IMAD.X R5, R12, 0x1, R25, P1 ;  /* 0x000000010c057824 */ /* 0x000fc400008e0619 */
[----:B--2---:R-:W-:Y:S01]  /*25d50*/  VIADD R6, R220, 0x23 ;  /* 0x00000023dc067836 */ /* 0x004fe20000000000 */
[----:B------:R-:W-:Y:S01]  /*25d60*/  PRMT R15, R20, 0x7771, RZ ;  /* 0x00007771140f7816 */ /* 0x000fe200000000ff */
[----:B------:R-:W-:Y:S01]  /*25d70*/  IMAD.X R9, R14, 0x1, R0, P6 ;  /* 0x000000010e097824 */ /* 0x000fe200030e0600 */
[----:B------:R-:W-:Y:S02]  /*25d80*/  PRMT R13, R20, 0x7772, RZ ;  /* 0x00007772140d7816 */ /* 0x000fe400000000ff */
[----:B------:R-:W-:Y:S01]  /*25d90*/  ISETP.GE.AND P1, PT, R6, UR4, PT ;  /* 0x0000000406007c0c */ /* 0x000fe2000bf26270 */
[----:B------:R-:W-:Y:S01]  /*25da0*/  ULDC UR4, c[0x0][0x248] ;  /* 0x0000920000047ab9 */ /* 0x000fe20000000800 */
[----:B------:R-:W-:Y:S01]  /*25db0*/  ISETP.LT.AND P4, PT, R222, UR6, !P4 ;  /* 0x00000006de007c0c */ /* 0x000fe2000e781270 */
[----:B------:R0:W-:Y:S01]  /*25dc0*/  @P3 STG.E.U8 desc[UR10][R4.64], R15 ;  /* 0x0000000f04003986 */ /* 0x0001e2000c10110a */
[C---:B------:R-:W-:Y:S01]  /*25dd0*/  VIADD R11, R10.reuse, UR4 ;  /* 0x000000040a0b7c36 */ /* 0x040fe20008000000 */
[----:B------:R-:W-:Y:S01]  /*25de0*/  IADD3 R6, P3, R10, R3, RZ ;  /* 0x000000030a067210 */ /* 0x000fe20007f7e0ff */
        /* <DEDUP_REMOVED lines=1250> */
[----:B------:R-:W-:Y:S01]  /*2ac10*/  PRMT R13, R55, 0x7773, RZ ;  /* 0x00007773370d7816 */ /* 0x000fe200000000ff */
[----:B------:R-:W-:Y:S01]  /*2ac20*/  IMAD.X R7, R10, 0x1, R25, P6 ;  /* 0x000000010a077824 */ /* 0x000fe200030e0619 */
[----:B------:R-:W-:-:S02]  /*2ac30*/  ULDC UR4, c[0x0][0x248] ;  /* 0x0000920000047ab9 */ /* 0x000fc40000000800 */
[----:B------:R-:W-:Y:S02]  /*2ac40*/  SHF.R.S32.HI R9, RZ, 0x1f, R8 ;  /* 0x0000001fff097819 */ /* 0x000fe40000011408 */
[-C--:B-1----:R-:W-:Y:S02]  /*2ac50*/  IADD3 R4, P6, R8, R2.reuse, RZ ;  /* 0x0000000208047210 */ /* 0x082fe40007fde0ff */
[----:B------:R-:W-:Y:S01]  /*2ac60*/  ISETP.LT.AND P3, PT, R222, UR6, !P3 ;  /* 0x00000006de007c0c */ /* 0x000fe2000df61270 */
[----:B------:R0:W-:Y:S01]  /*2ac70*/  @P1 STG.E.U8 desc[UR10][R6.64], R15 ;  /* 0x0000000f06001986 */ /* 0x0001e2000c10110a */
[----:B------:R-:W-:Y:S01]  /*2ac80*/  PRMT R55, R55, 0x7772, RZ ;  /* 0x0000777237377816 */ /* 0x000fe200000000ff */
[--C-:B------:R-:W-:Y:S02]  /*2ac90*/  IMAD.X R5, R9, 0x1, R0.reuse, P6 ;  /* 0x0000000109057824 */ /* 0x100fe400030e0600 */
        /* <DEDUP_REMOVED lines=16> */
[----:B------:R-:W-:Y:S01]  /*2ada0*/  VIADD R10, R11, UR4 ;  /* 0x000000040b0a7c36 */ /* 0x000fe20008000000 */
[----:B------:R-:W-:Y:S01]  /*2adb0*/  ISETP.LT.AND P3, PT, R222, UR6, !P2 ;  /* 0x00000006de007c0c */ /* 0x000fe2000d761270 */
[----:B------:R2:W-:Y:S01]  /*2adc0*/  @P6 STG.E.U8 desc[UR10][R6.64], R15 ;  /* 0x0000000f06006986 */ /* 0x0005e2000c10110a */
[----:B------:R-:W-:Y:S01]  /*2add0*/  ISETP.LT.AND P5, PT, R221, UR8, !P4 ;  /* 0x00000008dd007c0c */ /* 0x000fe2000e7a1270 */
[----:B------:R-:W-:Y:S01]  /*2ade0*/  ULDC UR4, c[0x0][0x22c] ;  /* 0x00008b0000047ab9 */ /* 0x000fe20000000800 */
[----:B-1----:R-:W-:Y:S01]  /*2adf0*/  IADD3 R4, P2, R11, R3, RZ ;  /* 0x000000030b047210 */ /* 0x002fe20007f5e0ff */
[----:B------:R-:W-:Y:S01]  /*2ae00*/  ULDC UR6, c[0x0][0x228] ;  /* 0x00008a0000067ab9 */ /* 0x000fe20000000800 */
[----:B------:R-:W-:Y:S01]  /*2ae10*/  SHF.R.S32.HI R14, RZ, 0x1f, R10 ;  /* 0x0000001fff0e7819 */ /* 0x000fe2000001140a */
        /* <DEDUP_REMOVED lines=9> */
[----:B------:R0:W-:Y:S01]  /*2aeb0*/  @P3 STG.E.U8 desc[UR10][R4.64], R15 ;  /* 0x0000000f04003986 */ /* 0x0001e2000c10110a */
[----:B------:R-:W-:Y:S01]  /*2aec0*/  VIADD R11, R10, UR4 ;  /* 0x000000040a0b7c36 */ /* 0x000fe20008000000 */
[----:B------:R-:W-:Y:S01]  /*2aed0*/  ISETP.LT.AND P4, PT, R222, UR6, !P4 ;  /* 0x00000006de007c0c */ /* 0x000fe2000e781270 */
[----:B------:R-:W-:Y:S01]  /*2aee0*/  ULDC UR4, c[0x0][0x22c] ;  /* 0x00008b0000047ab9 */ /* 0x000fe20000000800 */
[----:B------:R1:W-:Y:S01]  /*2aef0*/  @P5 STG.E.U8 desc[UR10][R8.64], R13 ;  /* 0x0000000d08005986 */ /* 0x0003e2000c10110a */
[----:B------:R-:W-:Y:S01]  /*2af00*/  ISETP.LT.AND P5, PT, R221, UR8, !P1 ;  /* 0x00000008dd007c0c */ /* 0x000fe2000cfa1270 */
[----:B------:R-:W-:Y:S01]  /*2af10*/  ULDC UR6, c[0x0][0x228] ;  /* 0x00008a0000067ab9 */ /* 0x000fe20000000800 */
[----:B------:R-:W-:Y:S01]  /*2af20*/  IADD3 R6, P3, R10, R3, RZ ;  /* 0x000000030a067210 */ /* 0x000fe20007f7e0ff */
[----:B------:R-:W-:Y:S01]  /*2af30*/  ULDC UR8, c[0x0][0x228] ;  /* 0x00008a0000087ab9 */ /* 0x000fe20000000800 */
[----:B------:R-:W-:-:S02]  /*2af40*/  SHF.R.S32.HI R12, RZ, 0x1f, R11 ;  /* 0x0000001fff0c7819 */ /* 0x000fc4000001140b */
[----:B0-----:R-:W-:Y:S01]  /*2af50*/  IADD3 R4, P6, R11, R2, RZ ;  /* 0x000000020b047210 */ /* 0x001fe20007fde0ff */
[----:B------:R-:W-:Y:S02]  /*2af60*/  IMAD.X R7, R14, 0x1, R25, P3 ;  /* 0x000000010e077824 */ /* 0x000fe400018e0619 */
[----:B-1----:R-:W-:Y:S01]  /*2af70*/  VIADD R8, R220, 0x6c ;  /* 0x0000006cdc087836 */ /* 0x002fe20000000000 */
        /* <DEDUP_REMOVED lines=18> */
[C---:B------:R-:W-:Y:S01]  /*2b0a0*/  PRMT R15, R61.reuse, 0x7771, RZ ;  /* 0x000077713d0f7816 */ /* 0x040fe200000000ff */
        /* <DEDUP_REMOVED lines=33> */
[----:B-1----:R-:W-:Y:S01]  /*2b2c0*/  VIADD R8, R220, 0x6f ;  /* 0x0000006fdc087836 */ /* 0x002fe20000000000 */
[----:B------:R-:W-:Y:S01]  /*2b2d0*/  PRMT R15, R62, 0x7771, RZ ;  /* 0x000077713e0f7816 */ /* 0x000fe200000000ff */
[----:B------:R-:W-:Y:S01]  /*2b2e0*/  IMAD.X R7, R12, 0x1, R25, P4 ;  /* 0x000000010c077824 */ /* 0x000fe200020e0619 */
[----:B------:R-:W-:Y:S01]  /*2b2f0*/  PRMT R13, R62, 0x7772, RZ ;  /* 0x000077723e0d7816 */ /* 0x000fe200000000ff */
[----:B------:R-:W-:Y:S01]  /*2b300*/  IMAD.X R5, R14, 0x1, R0, P6 ;  /* 0x000000010e057824 */ /* 0x000fe200030e0600 */
[----:B------:R-:W-:Y:S01]  /*2b310*/  ISETP.GE.AND P4, PT, R8, UR4, PT ;  /* 0x0000000408007c0c */ /* 0x000fe2000bf86270 */
[----:B------:R-:W-:Y:S01]  /*2b320*/  ULDC UR4, c[0x0][0x248] ;  /* 0x0000920000047ab9 */ /* 0x000fe20000000800 */
[----:B------:R-:W-:Y:S01]  /*2b330*/  ISETP.LT.AND P1, PT, R222, UR6, !P1 ;  /* 0x00000006de007c0c */ /* 0x000fe2000cf21270 */
[C---:B------:R-:W-:Y:S01]  /*2b340*/  VIADD R11, R10.reuse, UR4 ;  /* 0x000000040a0b7c36 */ /* 0x040fe20008000000 */
[----:B------:R0:W-:Y:S01]  /*2b350*/  @P3 STG.E.U8 desc[UR10][R6.64], R15 ;  /* 0x0000000f06003986 */ /* 0x0001e2000c10110a */
[----:B------:R-:W-:Y:S01]  /*2b360*/  ISETP.LT.AND P3, PT, R221, UR8, !P2 ;  /* 0x00000008dd007c0c */ /* 0x000fe2000d761270 */
[----:B------:R-:W-:Y:S01]  /*2b370*/  ULDC UR4, c[0x0][0x22c] ;  /* 0x00008b0000047ab9 */ /* 0x000fe20000000800 */
[----:B------:R-:W-:Y:S01]  /*2b380*/  ULDC UR6, c[0x0][0x228] ;  /* 0x00008a0000067ab9 */ /* 0x000fe20000000800 */
[----:B------:R1:W-:Y:S01]  /*2b390*/  @P5 STG.E.U8 desc[UR10][R4.64], R13 ;  /* 0x0000000d04005986 */ /* 0x0003e2000c10110a */
[----:B------:R-:W-:Y:S01]  /*2b3a0*/  IADD3 R8, P5, R10, R3, RZ ;  /* 0x000000030a087210 */ /* 0x000fe20007fbe0ff */
[----:B------:R-:W-:Y:S01]  /*2b3b0*/  ULDC UR8, c[0x0][0x228] ;  /* 0x00008a0000087ab9 */ /* 0x000fe20000000800 */
[----:B------:R-:W-:-:S02]  /*2b3c0*/  SHF.R.S32.HI R12, RZ, 0x1f, R11 ;  /* 0x0000001fff0c7819 */ /* 0x000fc4000001140b */
[-C--:B0-----:R-:W-:Y:S01]  /*2b3d0*/  IADD3 R6, P6, R11, R2.reuse, RZ ;  /* 0x000000020b067210 */ /* 0x081fe20007fde0ff */
[----:B-1----:R-:W-:Y:S01]  /*2b3e0*/  VIADD R4, R220, 0x70 ;  /* 0x00000070dc047836 */ /* 0x002fe20000000000 */
[----:B------:R-:W-:Y:S01]  /*2b3f0*/  PRMT R15, R62, 0x7773, RZ ;  /* 0x000077733e0f7816 */ /* 0x000fe200000000ff */
[--C-:B------:R-:W-:Y:S01]  /*2b400*/  IMAD.X R9, R14, 0x1, R25.reuse, P5 ;  /* 0x000000010e097824 */ /* 0x100fe200028e0619 */
[----:B------:R-:W-:Y:S01]  /*2b410*/  PRMT R13, R63, 0x7770, RZ ;  /* 0x000077703f0d7816 */ /* 0x000fe200000000ff */
[----:B------:R-:W-:Y:S01]  /*2b420*/  IMAD.X R7, R12, 0x1, R0, P6 ;  /* 0x000000010c077824 */ /* 0x000fe200030e0600 */
[----:B------:R-:W-:Y:S01]  /*2b430*/  ISETP.GE.AND P5, PT, R4, UR4, PT ;  /* 0x0000000404007c0c */ /* 0x000fe2000bfa6270 */
[----:B------:R-:W-:Y:S01]  /*2b440*/  ULDC UR4, c[0x0][0x248] ;  /* 0x0000920000047ab9 */ /* 0x000fe20000000800 */
[----:B------:R0:W-:Y:S01]  /*2b450*/  @P1 STG.E.U8 desc[UR10][R8.64], R15 ;  /* 0x0000000f08001986 */ /* 0x0001e2000c10110a */
[----:B------:R-:W-:Y:S01]  /*2b460*/  VIADD R10, R11, UR4 ;  /* 0x000000040b0a7c36 */ /* 0x000fe20008000000 */
[----:B------:R-:W-:Y:S01]  /*2b470*/  ISETP.LT.AND P2, PT, R222, UR6, !P2 ;  /* 0x00000006de007c0c */ /* 0x000fe2000d741270 */
[----:B------:R-:W-:Y:S01]  /*2b480*/  ULDC UR4, c[0x0][0x22c] ;  /* 0x00008b0000047ab9 */ /* 0x000fe20000000800 */
[----:B------:R-:W-:Y:S01]  /*2b490*/  ISETP.LT.AND P1, PT, R221, UR8, !P4 ;  /* 0x00000008dd007c0c */ /* 0x000fe2000e721270 */
[----:B------:R1:W-:Y:S01]  /*2b4a0*/  @P3 STG.E.U8 desc[UR10][R6.64], R13 ;  /* 0x0000000d06003986 */ /* 0x0003e2000c10110a */
[----:B------:R-:W-:Y:S01]  /*2b4b0*/  IADD3 R4, P3, R11, R3, RZ ;  /* 0x000000030b047210 */ /* 0x000fe20007f7e0ff */
[----:B------:R-:W-:Y:S01]  /*2b4c0*/  ULDC UR8, c[0x0][0x228] ;  /* 0x00008a0000087ab9 */ /* 0x000fe20000000800 */
[----:B------:R-:W-:Y:S01]  /*2b4d0*/  SHF.R.S32.HI R14, RZ, 0x1f, R10 ;  /* 0x0000001fff0e7819 */ /* 0x000fe2000001140a */
[----:B------:R-:W-:Y:S01]  /*2b4e0*/  ULDC UR6, c[0x0][0x22c] ;  /* 0x00008b0000067ab9 */ /* 0x000fe20000000800 */
[----:B0-----:R-:W-:Y:S01]  /*2b4f0*/  IADD3 R8, P6, R10, R2, RZ ;  /* 0x000000020a087210 */ /* 0x001fe20007fde0ff */
[----:B------:R-:W-:Y:S01]  /*2b500*/  IMAD.X R5, R12, 0x1, R25, P3 ;  /* 0x000000010c057824 */ /* 0x000fe200018e0619 */
[C---:B------:R-:W-:Y:S01]  /*2b510*/  PRMT R15, R63.reuse, 0x7771, RZ ;  /* 0x000077713f0f7816 */ /* 0x040fe200000000ff */
[----:B-1----:R-:W-:Y:S01]  /*2b520*/  VIADD R6, R220, 0x71 ;  /* 0x00000071dc067836 */ /* 0x002fe20000000000 */
[----:B------:R-:W-:Y:S01]  /*2b530*/  PRMT R13, R63, 0x7772, RZ ;  /* 0x000077723f0d7816 */ /* 0x000fe200000000ff */
[----:B------:R-:W-:-:S02]  /*2b540*/  IMAD.X R9, R14, 0x1, R0, P6 ;  /* 0x000000010e097824 */ /* 0x000fc400030e0600 */
[----:B------:R0:W-:Y:S01]  /*2b550*/  @P2 STG.E.U8 desc[UR10][R4.64], R15 ;  /* 0x0000000f04002986 */ /* 0x0001e2000c10110a */
[----:B------:R-:W-:Y:S01]  /*2b560*/  VIADD R7, R220, 0x72 ;  /* 0x00000072dc077836 */ /* 0x000fe20000000000 */
[----:B------:R-:W-:Y:S01]  /*2b570*/  ISETP.GE.AND P3, PT, R6, UR4, PT ;  /* 0x0000000406007c0c */ /* 0x000fe2000bf66270 */
[----:B------:R-:W-:Y:S01]  /*2b580*/  ULDC UR4, c[0x0][0x248] ;  /* 0x0000920000047ab9 */ /* 0x000fe20000000800 */
[----:B------:R1:W-:Y:S01]  /*2b590*/  @P1 STG.E.U8 desc[UR10][R8.64], R13 ;  /* 0x0000000d08001986 */ /* 0x0003e2000c10110a */
[----:B------:R-:W-:Y:S01]  /*2b5a0*/  ISETP.LT.AND P4, PT, R222, UR8, !P4 ;  /* 0x00000008de007c0c */ /* 0x000fe2000e781270 */
[C---:B------:R-:W-:Y:S01]  /*2b5b0*/  VIADD R11, R10.reuse, UR4 ;  /* 0x000000040a0b7c36 */ /* 0x040fe20008000000 */
[-C--:B------:R-:W-:Y:S01]  /*2b5c0*/  IADD3 R6, P1, R10, R3.reuse, RZ ;  /* 0x000000030a067210 */ /* 0x080fe20007f3e0ff */
[----:B------:R-:W-:Y:S01]  /*2b5d0*/  ULDC UR4, c[0x0][0x22c] ;  /* 0x00008b0000047ab9 */ /* 0x000fe20000000800 */
[----:B------:R-:W-:Y:S01]  /*2b5e0*/  ISETP.LT.AND P6, PT, R221, UR12, !P5 ;  /* 0x0000000cdd007c0c */ /* 0x000fe2000efc1270 */
[----:B------:R-:W-:Y:S01]  /*2b5f0*/  ULDC UR8, c[0x0][0x228] ;  /* 0x00008a0000087ab9 */ /* 0x000fe20000000800 */
[----:B------:R-:W-:Y:S01]  /*2b600*/  ISETP.GE.AND P2, PT, R7, UR6, PT ;  /* 0x0000000607007c0c */ /* 0x000fe2000bf46270 */
[----:B------:R-:W-:Y:S01]  /*2b610*/  IMAD.X R7, R14, 0x1, R25, P1 ;  /* 0x000000010e077824 */ /* 0x000fe200008e0619 */
[----:B0-----:R-:W-:Y:S01]  /*2b620*/  IADD3 R4, P1, R11, R2, RZ ;  /* 0x000000020b047210 */ /* 0x001fe20007f3e0ff */
[----:B------:R-:W-:Y:S01]  /*2b630*/  ULDC UR6, c[0x0][0x228] ;  /* 0x00008a0000067ab9 */ /* 0x000fe20000000800 */
[----:B------:R-:W-:Y:S01]  /*2b640*/  PRMT R63, R63, 0x7773, RZ ;  /* 0x000077733f3f7816 */ /* 0x000fe200000000ff */
[----:B-1----:R-:W-:Y:S01]  /*2b650*/  VIADD R8, R220, 0x73 ;  /* 0x00000073dc087836 */ /* 0x002fe20000000000 */
[----:B------:R-:W-:Y:S01]  /*2b660*/  SHF.R.S32.HI R9, RZ, 0x1f, R11 ;  /* 0x0000001fff097819 */ /* 0x000fe2000001140b */
[----:B------:R-:W-:Y:S01]  /*2b670*/  ULDC UR12, c[0x0][0x228] ;  /* 0x00008a00000c7ab9 */ /* 0x000fe20000000800 */
[----:B------:R-:W-:Y:S01]  /*2b680*/  PRMT R13, R64, 0x7770, RZ ;  /* 0x00007770400d7816 */ /* 0x000fe200000000ff */
[----:B------:R0:W-:Y:S02]  /*2b690*/  @P4 STG.E.U8 desc[UR10][R6.64], R63 ;  /* 0x0000003f06004986 */ /* 0x0001e4000c10110a */
[----:B------:R-:W-:Y:S01]  /*2b6a0*/  IMAD.X R5, R9, 0x1, R0, P1 ;  /* 0x0000000109057824 */ /* 0x000fe200008e0600 */
[----:B------:R-:W-:Y:S01]  /*2b6b0*/  ISETP.LT.AND P4, PT, R222, UR6, !P5 ;  /* 0x00000006de007c0c */ /* 0x000fe2000ef81270 */
[----:B------:R-:W-:Y:S01]  /*2b6c0*/  ULDC UR6, c[0x0][0x22c] ;  /* 0x00008b0000067ab9 */ /* 0x000fe20000000800 */
[----:B------:R-:W-:Y:S01]  /*2b6d0*/  ISETP.GE.AND P1, PT, R8, UR4, PT ;  /* 0x0000000408007c0c */ /* 0x000fe2000bf26270 */
[----:B------:R-:W-:Y:S01]  /*2b6e0*/  ULDC UR4, c[0x0][0x248] ;  /* 0x0000920000047ab9 */ /* 0x000fe20000000800 */
[----:B------:R1:W-:Y:S01]  /*2b6f0*/  @P6 STG.E.U8 desc[UR10][R4.64], R13 ;  /* 0x0000000d04006986 */ /* 0x0003e2000c10110a */
[C---:B------:R-:W-:Y:S01]  /*2b700*/  IADD3 R8, P6, R11.reuse, R3, RZ ;  /* 0x000000030b087210 */ /* 0x040fe20007fde0ff */
[----:B------:R-:W-:Y:S01]  /*2b710*/  VIADD R10, R11, UR4 ;  /* 0x000000040b0a7c36 */ /* 0x000fe20008000000 */
[----:B------:R-:W-:Y:S01]  /*2b720*/  PRMT R15, R64, 0x7771, RZ ;  /* 0x00007771400f7816 */ /* 0x000fe200000000ff */
[----:B------:R-:W-:Y:S01]  /*2b730*/  ULDC UR4, c[0x0][0x248] ;  /* 0x0000920000047ab9 */ /* 0x000fe20000000800 */
[----:B0-----:R-:W-:-:S02]  /*2b740*/  VIADD R6, R220, 0x74 ;  /* 0x00000074dc067836 */ /* 0x001fc40000000000 */
[----:B------:R-:W-:Y:S01]  /*2b750*/  IMAD.X R9, R9, 0x1, R25, P6 ;  /* 0x0000000109097824 */ /* 0x000fe200030e0619 */
[----:B------:R-:W-:Y:S02]  /*2b760*/  SHF.R.S32.HI R7, RZ, 0x1f, R10 ;  /* 0x0000001fff077819 */ /* 0x000fe4000001140a */
[----:B------:R-:W-:Y:S01]  /*2b770*/  ISETP.LT.AND P5, PT, R221, UR8, !P3 ;  /* 0x00000008dd007c0c */ /* 0x000fe2000dfa1270 */
[----:B------:R-:W-:Y:S01]  /*2b780*/  ULDC UR8, c[0x0][0x228] ;  /* 0x00008a0000087ab9 */ /* 0x000fe20000000800 */
[----:B-1----:R-:W-:Y:S01]  /*2b790*/  IADD3 R4, P6, R10, R2, RZ ;  /* 0x000000020a047210 */ /* 0x002fe20007fde0ff */
[----:B------:R0:W-:Y:S01]  /*2b7a0*/  @P4 STG.E.U8 desc[UR10][R8.64], R15 ;  /* 0x0000000f08004986 */ /* 0x0001e2000c10110a */
[----:B------:R-:W-:Y:S02]  /*2b7b0*/  ISETP.LT.AND P3, PT, R222, UR12, !P3 ;  /* 0x0000000cde007c0c */ /* 0x000fe4000df61270 */
[----:B------:R-:W-:Y:S01]  /*2b7c0*/  ISETP.GE.AND P4, PT, R6, UR6, PT ;  /* 0x0000000606007c0c */ /* 0x000fe2000bf86270 */
[----:B------:R-:W-:Y:S01]  /*2b7d0*/  IMAD.X R5, R7, 0x1, R0, P6 ;  /* 0x0000000107057824 */ /* 0x000fe200030e0600 */
[----:B------:R-:W-:-:S02]  /*2b7e0*/  IADD3 R6, P6, R10, R3, RZ ;  /* 0x000000030a067210 */ /* 0x000fc40007fde0ff */
[----:B------:R-:W-:Y:S01]  /*2b7f0*/  PRMT R11, R64, 0x7772, RZ ;  /* 0x00007772400b7816 */ /* 0x000fe200000000ff */
[----:B------:R-:W-:Y:S01]  /*2b800*/  VIADD R10, R10, UR4 ;  /* 0x000000040a0a7c36 */ /* 0x000fe20008000000 */
[----:B------:R-:W-:Y:S01]  /*2b810*/  PRMT R13, R64, 0x7773, RZ ;  /* 0x00007773400d7816 */ /* 0x000fe200000000ff */
[----:B------:R-:W-:Y:S01]  /*2b820*/  IMAD.X R7, R7, 0x1, R25, P6 ;  /* 0x0000000107077824 */ /* 0x000fe200030e0619 */
[----:B------:R-:W-:Y:S01]  /*2b830*/  ULDC UR6, c[0x0][0x228] ;  /* 0x00008a0000067ab9 */ /* 0x000fe20000000800 */
[----:B------:R1:W-:Y:S01]  /*2b840*/  @P5 STG.E.U8 desc[UR10][R4.64], R11 ;  /* 0x0000000b04005986 */ /* 0x0003e2000c10110a */
[----:B------:R-:W-:Y:S01]  /*2b850*/  ISETP.LT.AND P5, PT, R221, UR6, !P2 ;  /* 0x00000006dd007c0c */ /* 0x000fe2000d7a1270 */
[----:B------:R-:W-:Y:S01]  /*2b860*/  ULDC UR6, c[0x0][0x228] ;  /* 0x00008a0000067ab9 */ /* 0x000fe20000000800 */
[----:B------:R-:W-:Y:S01]  /*2b870*/  SHF.R.S32.HI R12, RZ, 0x1f, R10 ;  /* 0x0000001fff0c7819 */ /* 0x000fe2000001140a */
[----:B------:R2:W-:Y:S01]  /*2b880*/  @P3 STG.E.U8 desc[UR10][R6.64], R13 ;  /* 0x0000000d06003986 */ /* 0x0005e2000c10110a */
[----:B0-----:R-:W-:Y:S01]  /*2b890*/  IADD3 R8, P3, R10, R2, RZ ;  /* 0x000000020a087210 */ /* 0x001fe20007f7e0ff */
[----:B------:R-:W-:Y:S01]  /*2b8a0*/  ULDC UR4, c[0x0][0x248] ;  /* 0x0000920000047ab9 */ /* 0x000fe20000000800 */
[----:B------:R-:W-:Y:S01]  /*2b8b0*/  ISETP.LT.AND P2, PT, R222, UR6, !P2 ;  /* 0x00000006de007c0c */ /* 0x000fe2000d741270 */
[----:B------:R-:W-:Y:S01]  /*2b8c0*/  ULDC UR6, c[0x0][0x228] ;  /* 0x00008a0000067ab9 */ /* 0x000fe20000000800 */
[----:B------:R-:W-:Y:S01]  /*2b8d0*/  PRMT R17, R65, 0x7770, RZ ;  /* 0x0000777041117816 */ /* 0x000fe200000000ff */
[----:B------:R-:W-:Y:S01]  /*2b8e0*/  IMAD.X R9, R12, 0x1, R0, P3 ;  /* 0x000000010c097824 */ /* 0x000fe200018e0600 */
[C---:B-1----:R-:W-:Y:S01]  /*2b8f0*/  IADD3 R4, P3, R10.reuse, R3, RZ ;  /* 0x000000030a047210 */ /* 0x042fe20007f7e0ff */
[----:B------:R-:W-:Y:S01]  /*2b900*/  VIADD R11, R10, UR4 ;  /* 0x000000040a0b7c36 */ /* 0x000fe20008000000 */
[----:B------:R-:W-:-:S02]  /*2b910*/  ISETP.LT.AND P6, PT, R221, UR8, !P1 ;  /* 0x00000008dd007c0c */ /* 0x000fc4000cfc1270 */
[----:B------:R0:W-:Y:S01]  /*2b920*/  @P5 STG.E.U8 desc[UR10][R8.64], R17 ;  /* 0x0000001108005986 */ /* 0x0001e2000c10110a */
[----:B------:R-:W-:Y:S01]  /*2b930*/  PRMT R15, R65, 0x7771, RZ ;  /* 0x00007771410f7816 */ /* 0x000fe200000000ff */
[----:B------:R-:W-:Y:S01]  /*2b940*/  IMAD.X R5, R12, 0x1, R25, P3 ;  /* 0x000000010c057824 */ /* 0x000fe200018e0619 */
[----:B------:R-:W-:Y:S01]  /*2b950*/  SHF.R.S32.HI R14, RZ, 0x1f, R11 ;  /* 0x0000001fff0e7819 */ /* 0x000fe2000001140b */
[----:B------:R-:W-:Y:S01]  /*2b960*/  VIADD R10, R220, 0x75 ;  /* 0x00000075dc0a7836 */ /* 0x000fe20000000000 */
[-C--:B--2---:R-:W-:Y:S01]  /*2b970*/  IADD3 R6, P5, R11, R2.reuse, RZ ;  /* 0x000000020b067210 */ /* 0x084fe20007fbe0ff */
[----:B------:R-:W-:Y:S01]  /*2b980*/  ULDC UR4, c[0x0][0x248] ;  /* 0x0000920000047ab9 */ /* 0x000fe20000000800 */
[----:B------:R-:W-:Y:S01]  /*2b990*/  ISETP.LT.AND P1, PT, R222, UR6, !P1 ;  /* 0x00000006de007c0c */ /* 0x000fe2000cf21270 */
[----:B------:R1:W-:Y:S01]  /*2b9a0*/  @P2 STG.E.U8 desc[UR10][R4.64], R15 ;  /* 0x0000000f04002986 */ /* 0x0003e2000c10110a */
[----:B------:R-:W-:Y:S01]  /*2b9b0*/  PRMT R13, R65, 0x7772, RZ ;  /* 0x00007772410d7816 */ /* 0x000fe200000000ff */
[----:B------:R-:W-:Y:S01]  /*2b9c0*/  IMAD.X R7, R14, 0x1, R0, P5 ;  /* 0x000000010e077824 */ /* 0x000fe200028e0600 */
[----:B------:R-:W-:Y:S01]  /*2b9d0*/  ISETP.GE.AND P3, PT, R10, UR7, PT ;  /* 0x000000070a007c0c */ /* 0x000fe2000bf66270 */
[----:B------:R-:W-:Y:S01]  /*2b9e0*/  ULDC UR7, c[0x0][0x228] ;  /* 0x00008a0000077ab9 */ /* 0x000fe20000000800 */
[CC--:B0-----:R-:W-:Y:S01]  /*2b9f0*/  IADD3 R8, P2, R11.reuse, R3.reuse, RZ ;  /* 0x000000030b087210 */ /* 0x0c1fe20007f5e0ff */
[----:B------:R-:W-:Y:S01]  /*2ba00*/  VIADD R12, R11, UR4 ;  /* 0x000000040b0c7c36 */ /* 0x000fe20008000000 */
[----:B------:R-:W-:Y:S01]  /*2ba10*/  ULDC UR6, c[0x0][0x228] ;  /* 0x00008a0000067ab9 */ /* 0x000fe20000000800 */
[----:B------:R-:W-:Y:S01]  /*2ba20*/  VIADD R10, R220, 0x76 ;  /* 0x00000076dc0a7836 */ /* 0x000fe20000000000 */
[----:B------:R-:W-:Y:S01]  /*2ba30*/  ISETP.LT.AND P5, PT, R221, UR7, !P4 ;  /* 0x00000007dd007c0c */ /* 0x000fe2000e7a1270 */
[----:B------:R0:W-:Y:S01]  /*2ba40*/  @P6 STG.E.U8 desc[UR10][R6.64], R13 ;  /* 0x0000000d06006986 */ /* 0x0001e2000c10110a */
[----:B------:R-:W-:Y:S01]  /*2ba50*/  IMAD.X R9, R14, 0x1, R25, P2 ;  /* 0x000000010e097824 */ /* 0x000fe200010e0619 */
[----:B------:R-:W-:Y:S01]  /*2ba60*/  PRMT R65, R65, 0x7773, RZ ;  /* 0x0000777341417816 */ /* 0x000fe200000000ff */
[----:B------:R-:W-:Y:S01]  /*2ba70*/  ULDC UR4, c[0x0][0x248] ;  /* 0x0000920000047ab9 */ /* 0x000fe20000000800 */
[----:B------:R-:W-:Y:S01]  /*2ba80*/  SHF.R.S32.HI R16, RZ, 0x1f, R12 ;  /* 0x0000001fff107819 */ /* 0x000fe2000001140c */
[----:B------:R-:W-:Y:S01]  /*2ba90*/  ULDC UR7, c[0x0][0x228] ;  /* 0x00008a0000077ab9 */ /* 0x000fe20000000800 */
[-C--:B-1----:R-:W-:Y:S01]  /*2baa0*/  IADD3 R4, P6, R12, R2.reuse, RZ ;  /* 0x000000020c047210 */ /* 0x082fe20007fde0ff */
[----:B------:R-:W-:Y:S01]  /*2bab0*/  ULDC UR8, c[0x0][0x228] ;  /* 0x00008a0000087ab9 */ /* 0x000fe20000000800 */
[----:B------:R-:W-:Y:S01]  /*2bac0*/  ISETP.GE.AND P2, PT, R10, UR5, PT ;  /* 0x000000050a007c0c */ /* 0x000fe2000bf46270 */
[----:B------:R-:W-:Y:S01]  /*2bad0*/  ULDC UR5, c[0x0][0x228] ;  /* 0x00008a0000057ab9 */ /* 0x000fe20000000800 */
[----:B0-----:R-:W-:Y:S01]  /*2bae0*/  VIADD R6, R220, 0x77 ;  /* 0x00000077dc067836 */ /* 0x001fe20000000000 */
[----:B------:R-:W-:Y:S01]  /*2baf0*/  ISETP.LT.AND P4, PT, R222, UR5, !P4 ;  /* 0x00000005de007c0c */ /* 0x000fe2000e781270 */
[----:B------:R0:W-:Y:S01]  /*2bb00*/  @P1 STG.E.U8 desc[UR10][R8.64], R65 ;  /* 0x0000004108001986 */ /* 0x0001e2000c10110a */
[----:B------:R-:W-:Y:S01]  /*2bb10*/  IMAD.X R5, R16, 0x1, R0, P6 ;  /* 0x0000000110057824 */ /* 0x000fe200030e0600 */
[----:B------:R-:W-:Y:S01]  /*2bb20*/  PRMT R11, R66, 0x7770, RZ ;  /* 0x00007770420b7816 */ /* 0x000fe200000000ff */
[----:B------:R-:W-:Y:S01]  /*2bb30*/  VIADD R13, R12, UR4 ;  /* 0x000000040c0d7c36 */ /* 0x000fe20008000000 */
[----:B------:R-:W-:Y:S01]  /*2bb40*/  ISETP.GE.AND P1, PT, R6, UR13, PT ;  /* 0x0000000d06007c0c */ /* 0x000fe2000bf26270 */
[----:B------:R-:W-:Y:S01]  /*2bb50*/  VIADD R10, R220, 0x78 ;  /* 0x00000078dc0a7836 */ /* 0x000fe20000000000 */
[----:B------:R-:W-:Y:S01]  /*2bb60*/  IADD3 R6, P6, R12, R3, RZ ;  /* 0x000000030c067210 */ /* 0x000fe20007fde0ff */
[----:B------:R1:W-:Y:S01]  /*2bb70*/  @P5 STG.E.U8 desc[UR10][R4.64], R11 ;  /* 0x0000000b04005986 */ /* 0x0003e2000c10110a */
[----:B------:R-:W-:Y:S01]  /*2bb80*/  SHF.R.S32.HI R12, RZ, 0x1f, R13 ;  /* 0x0000001fff0c7819 */ /* 0x000fe2000001140d */
[----:B------:R-:W-:Y:S01]  /*2bb90*/  ULDC UR5, c[0x0][0x228] ;  /* 0x00008a0000057ab9 */ /* 0x000fe20000000800 */
[----:B------:R-:W-:Y:S01]  /*2bba0*/  PRMT R17, R66, 0x7772, RZ ;  /* 0x0000777242117816 */ /* 0x000fe200000000ff */
[----:B------:R-:W-:Y:S01]  /*2bbb0*/  IMAD.X R7, R16, 0x1, R25, P6 ;  /* 0x0000000110077824 */ /* 0x000fe200030e0619 */
[----:B0-----:R-:W-:Y:S01]  /*2bbc0*/  IADD3 R8, P6, R13, R2, RZ ;  /* 0x000000020d087210 */ /* 0x001fe20007fde0ff */
[----:B------:R-:W-:Y:S01]  /*2bbd0*/  ULDC UR4, c[0x0][0x248] ;  /* 0x0000920000047ab9 */ /* 0x000fe20000000800 */
[----:B------:R-:W-:-:S02]  /*2bbe0*/  ISETP.LT.AND P5, PT, R221, UR6, !P3 ;  /* 0x00000006dd007c0c */ /* 0x000fc4000dfa1270 */
[----:B-1----:R-:W-:Y:S01]  /*2bbf0*/  PRMT R5, R66, 0x7771, RZ ;  /* 0x0000777142057816 */ /* 0x002fe200000000ff */
[----:B------:R-:W-:Y:S01]  /*2bc00*/  IMAD.X R9, R12, 0x1, R0, P6 ;  /* 0x000000010c097824 */ /* 0x000fe200030e0600 */
[----:B------:R-:W-:Y:S01]  /*2bc10*/  ISETP.LT.AND P3, PT, R222, UR5, !P3 ;  /* 0x00000005de007c0c */ /* 0x000fe2000df61270 */
[C---:B------:R-:W-:Y:S01]  /*2bc20*/  VIADD R14, R13.reuse, UR4 ;  /* 0x000000040d0e7c36 */ /* 0x040fe20008000000 */
[----:B------:R-:W-:Y:S01]  /*2bc30*/  PRMT R15, R66, 0x7773, RZ ;  /* 0x00007773420f7816 */ /* 0x000fe200000000ff */
[----:B------:R-:W-:Y:S01]  /*2bc40*/  @P4 STG.E.U8 desc[UR10][R6.64], R5 ;  /* 0x0000000506004986 */ /* 0x000fe2000c10110a */
[----:B------:R-:W-:Y:S01]  /*2bc50*/  ISETP.GE.AND P4, PT, R10, UR9, PT ;  /* 0x000000090a007c0c */ /* 0x000fe2000bf86270 */
[----:B------:R-:W-:Y:S01]  /*2bc60*/  ULDC UR5, c[0x0][0x228] ;  /* 0x00008a0000057ab9 */ /* 0x000fe20000000800 */
[----:B------:R-:W-:Y:S01]  /*2bc70*/  IADD3 R10, P6, R13, R3, RZ ;  /* 0x000000030d0a7210 */ /* 0x000fe20007fde0ff */
[----:B------:R-:W0:Y:S01]  /*2bc80*/  LDS.128 R4, [R27] ;  /* 0x000000001b047984 */ /* 0x000e220000000c00 */
[----:B------:R-:W-:Y:S01]  /*2bc90*/  ULDC UR4, c[0x0][0x248] ;  /* 0x0000920000047ab9 */ /* 0x000fe20000000800 */
[----:B------:R-:W-:Y:S01]  /*2bca0*/  PRMT R21, R67, 0x7770, RZ ;  /* 0x0000777043157816 */ /* 0x000fe200000000ff */
[----:B------:R-:W-:Y:S01]  /*2bcb0*/  ULDC UR6, c[0x0][0x228] ;  /* 0x00008a0000067ab9 */ /* 0x000fe20000000800 */
[----:B------:R-:W-:Y:S01]  /*2bcc0*/  IMAD.X R11, R12, 0x1, R25, P6 ;  /* 0x000000010c0b7824 */ /* 0x000fe200030e0619 */
[----:B------:R1:W-:Y:S01]  /*2bcd0*/  @P5 STG.E.U8 desc[UR10][R8.64], R17 ;  /* 0x0000001108005986 */ /* 0x0003e2000c10110a */
[----:B------:R-:W-:Y:S01]  /*2bce0*/  ISETP.LT.AND P5, PT, R221, UR5, !P2 ;  /* 0x00000005dd007c0c */ /* 0x000fe2000d7a1270 */
[----:B------:R-:W-:Y:S01]  /*2bcf0*/  ULDC UR5, c[0x0][0x228] ;  /* 0x00008a0000057ab9 */ /* 0x000fe20000000800 */
[----:B------:R-:W-:Y:S01]  /*2bd00*/  SHF.R.S32.HI R16, RZ, 0x1f, R14 ;  /* 0x0000001fff107819 */ /* 0x000fe2000001140e */
[----:B------:R2:W-:Y:S01]  /*2bd10*/  @P3 STG.E.U8 desc[UR10][R10.64], R15 ;  /* 0x0000000f0a003986 */ /* 0x0005e2000c10110a */
[----:B------:R-:W-:-:S02]  /*2bd20*/  IADD3 R12, P3, R14, R2, RZ ;  /* 0x000000020e0c7210 */ /* 0x000fc40007f7e0ff */
[----:B------:R-:W-:Y:S01]  /*2bd30*/  ISETP.LT.AND P2, PT, R222, UR5, !P2 ;  /* 0x00000005de007c0c */ /* 0x000fe2000d741270 */
[----:B------:R-:W-:Y:S02]  /*2bd40*/  ULDC UR5, c[0x0][0x228] ;  /* 0x00008a0000057ab9 */ /* 0x000fe40000000800 */
[----:B------:R-:W-:Y:S01]  /*2bd50*/  IMAD.X R13, R16, 0x1, R0, P3 ;  /* 0x00000001100d7824 */ /* 0x000fe200018e0600 */
[C---:B-1----:R-:W-:Y:S02]  /*2bd60*/  IADD3 R8, P3, R14.reuse, R3, RZ ;  /* 0x000000030e087210 */ /* 0x042fe40007f7e0ff */
[----:B------:R-:W-:Y:S01]  /*2bd70*/  ISETP.LT.AND P6, PT, R221, UR6, !P1 ;  /* 0x00000006dd007c0c */ /* 0x000fe2000cfc1270 */
[----:B--2---:R-:W-:Y:S01]  /*2bd80*/  VIADD R15, R14, UR4 ;  /* 0x000000040e0f7c36 */ /* 0x004fe20008000000 */
[----:B------:R1:W-:Y:S01]  /*2bd90*/  @P5 STG.E.U8 desc[UR10][R12.64], R21 ;  /* 0x000000150c005986 */ /* 0x0003e2000c10110a */
[----:B------:R-:W-:Y:S01]  /*2bda0*/  IMAD.X R9, R16, 0x1, R25, P3 ;  /* 0x0000000110097824 */ /* 0x000fe200018e0619 */
[----:B------:R-:W-:Y:S01]  /*2bdb0*/  PRMT R19, R67, 0x7771, RZ ;  /* 0x0000777143137816 */ /* 0x000fe200000000ff */
[----:B------:R-:W-:Y:S01]  /*2bdc0*/  ULDC UR4, c[0x0][0x248] ;  /* 0x0000920000047ab9 */ /* 0x000fe20000000800 */
[----:B------:R-:W-:Y:S01]  /*2bdd0*/  SHF.R.S32.HI R18, RZ, 0x1f, R15 ;  /* 0x0000001fff127819 */ /* 0x000fe2000001140f */
[----:B------:R-:W-:Y:S01]  /*2bde0*/  ULDC UR6, c[0x0][0x228] ;  /* 0x00008a0000067ab9 */ /* 0x000fe20000000800 */
[----:B------:R-:W-:-:S02]  /*2bdf0*/  IADD3 R10, P5, R15, R2, RZ ;  /* 0x000000020f0a7210 */ /* 0x000fc40007fbe0ff */
[----:B------:R-:W-:Y:S01]  /*2be00*/  ISETP.LT.AND P1, PT, R222, UR5, !P1 ;  /* 0x00000005de007c0c */ /* 0x000fe2000cf21270 */
[----:B------:R2:W-:Y:S01]  /*2be10*/  @P2 STG.E.U8 desc[UR10][R8.64], R19 ;  /* 0x0000001308002986 */ /* 0x0005e2000c10110a */
[----:B------:R-:W-:Y:S01]  /*2be20*/  PRMT R17, R67, 0x7772, RZ ;  /* 0x0000777243117816 */ /* 0x000fe200000000ff */
[----:B------:R-:W-:Y:S01]  /*2be30*/  IMAD.X R11, R18, 0x1, R0, P5 ;  /* 0x00000001120b7824 */ /* 0x000fe200028e0600 */
[CC--:B-1----:R-:W-:Y:S01]  /*2be40*/  IADD3 R12, P2, R15.reuse, R3.reuse, RZ ;  /* 0x000000030f0c7210 */ /* 0x0c2fe20007f5e0ff */
[----:B------:R-:W-:Y:S02]  /*2be50*/  VIADD R14, R220, 0x79 ;  /* 0x00000079dc0e7836 */ /* 0x000fe40000000000 */
[----:B------:R-:W-:Y:S01]  /*2be60*/  VIADD R16, R15, UR4 ;  /* 0x000000040f107c36 */ /* 0x000fe20008000000 */
[----:B------:R-:W-:Y:S01]  /*2be70*/  ISETP.LT.AND P5, PT, R221, UR6, !P4 ;  /* 0x00000006dd007c0c */ /* 0x000fe2000e7a1270 */
[----:B------:R1:W-:Y:S01]  /*2be80*/  @P6 STG.E.U8 desc[UR10][R10.64], R17 ;  /* 0x000000110a006986 */ /* 0x0003e2000c10110a */
[----:B------:R-:W-:Y:S01]  /*2be90*/  IMAD.X R13, R18, 0x1, R25, P2 ;  /* 0x00000001120d7824 */ /* 0x000fe200010e0619 */
[----:B------:R-:W-:Y:S01]  /*2bea0*/  PRMT R67, R67, 0x7773, RZ ;  /* 0x0000777343437816 */ /* 0x000fe200000000ff */
[----:B------:R-:W-:Y:S01]  /*2beb0*/  ULDC UR5, c[0x0][0x228] ;  /* 0x00008a0000057ab9 */ /* 0x000fe20000000800 */
[----:B------:R-:W-:Y:S01]  /*2bec0*/  ISETP.GE.AND P3, PT, R14, UR17, PT ;  /* 0x000000110e007c0c */ /* 0x000fe2000bf66270 */
[----:B------:R-:W-:Y:S01]  /*2bed0*/  VIADD R14, R220, 0x7a ;  /* 0x0000007adc0e7836 */ /* 0x000fe20000000000 */
[----:B------:R-:W-:Y:S01]  /*2bee0*/  SHF.R.S32.HI R20, RZ, 0x1f, R16 ;  /* 0x0000001fff147819 */ /* 0x000fe20000011410 */
[----:B------:R-:W-:Y:S01]  /*2bef0*/  ULDC UR4, c[0x0][0x248] ;  /* 0x0000920000047ab9 */ /* 0x000fe20000000800 */
[----:B--2---:R-:W-:Y:S01]  /*2bf00*/  IADD3 R8, P6, R16, R2, RZ ;  /* 0x0000000210087210 */ /* 0x004fe20007fde0ff */
[----:B------:R-:W-:Y:S01]  /*2bf10*/  ULDC UR6, c[0x0][0x228] ;  /* 0x00008a0000067ab9 */ /* 0x000fe20000000800 */
[----:B-1----:R-:W-:Y:S01]  /*2bf20*/  VIADD R10, R220, 0x7b ;  /* 0x0000007bdc0a7836 */ /* 0x002fe20000000000 */
[----:B------:R-:W-:Y:S01]  /*2bf30*/  ISETP.LT.AND P4, PT, R222, UR5, !P4 ;  /* 0x00000005de007c0c */ /* 0x000fe2000e781270 */
[----:B------:R1:W-:Y:S01]  /*2bf40*/  @P1 STG.E.U8 desc[UR10][R12.64], R67 ;  /* 0x000000430c001986 */ /* 0x0003e2000c10110a */
[----:B------:R-:W-:Y:S01]  /*2bf50*/  IMAD.X R9, R20, 0x1, R0, P6 ;  /* 0x0000000114097824 */ /* 0x000fe200030e0600 */
[----:B------:R-:W-:Y:S01]  /*2bf60*/  ISETP.GE.AND P2, PT, R14, UR15, PT ;  /* 0x0000000f0e007c0c */ /* 0x000fe2000bf46270 */
[----:B------:R-:W-:Y:S01]  /*2bf70*/  ULDC UR5, c[0x0][0x228] ;  /* 0x00008a0000057ab9 */ /* 0x000fe20000000800 */
[----:B------:R-:W-:Y:S01]  /*2bf80*/  ISETP.GE.AND P1, PT, R10, UR21, PT ;  /* 0x000000150a007c0c */ /* 0x000fe2000bf26270 */
[----:B------:R-:W-:Y:S01]  /*2bf90*/  VIADD R14, R16, UR4 ;  /* 0x00000004100e7c36 */ /* 0x000fe20008000000 */
[----:B0-----:R-:W-:Y:S01]  /*2bfa0*/  PRMT R15, R4, 0x7770, RZ ;  /* 0x00007770040f7816 */ /* 0x001fe200000000ff */
[----:B------:R-:W-:Y:S01]  /*2bfb0*/  ULDC UR4, c[0x0][0x248] ;  /* 0x0000920000047ab9 */ /* 0x000fe20000000800 */
[----:B------:R-:W-:-:S02]  /*2bfc0*/  IADD3 R10, P6, R16, R3, RZ ;  /* 0x00000003100a7210 */ /* 0x000fc40007fde0ff */
[----:B------:R-:W-:Y:S01]  /*2bfd0*/  PRMT R19, R4, 0x7771, RZ ;  /* 0x0000777104137816 */ /* 0x000fe200000000ff */
[----:B------:R0:W-:Y:S01]  /*2bfe0*/  @P5 STG.E.U8 desc[UR10][R8.64], R15 ;  /* 0x0000000f08005986 */ /* 0x0001e2000c10110a */
[----:B------:R-:W-:Y:S01]  /*2bff0*/  ISETP.LT.AND P5, PT, R221, UR6, !P3 ;  /* 0x00000006dd007c0c */ /* 0x000fe2000dfa1270 */
[----:B------:R-:W-:Y:S01]  /*2c000*/  IMAD.X R11, R20, 0x1, R25, P6 ;  /* 0x00000001140b7824 */ /* 0x000fe200030e0619 */
[----:B-1----:R-:W-:Y:S01]  /*2c010*/  SHF.R.S32.HI R13, RZ, 0x1f, R14 ;  /* 0x0000001fff0d7819 */ /* 0x002fe2000001140e */
[----:B------:R-:W-:Y:S01]  /*2c020*/  VIADD R12, R220, 0x7c ;  /* 0x0000007cdc0c7836 */ /* 0x000fe20000000000 */
[----:B------:R-:W-:Y:S01]  /*2c030*/  ISETP.LT.AND P3, PT, R222, UR5, !P3 ;  /* 0x00000005de007c0c */ /* 0x000fe2000df61270 */
[----:B------:R-:W-:Y:S01]  /*2c040*/  ULDC UR5, c[0x0][0x228] ;  /* 0x00008a0000057ab9 */ /* 0x000fe20000000800 */
[----:B------:R1:W-:Y:S01]  /*2c050*/  @P4 STG.E.U8 desc[UR10][R10.64], R19 ;  /* 0x000000130a004986 */ /* 0x0003e2000c10110a */
[----:B------:R-:W-:Y:S01]  /*2c060*/  PRMT R17, R4, 0x7773, RZ ;  /* 0x0000777304117816 */ /* 0x000fe200000000ff */
[----:B------:R-:W-:Y:S01]  /*2c070*/  ULDC UR6, c[0x0][0x228] ;  /* 0x00008a0000067ab9 */ /* 0x000fe20000000800 */
[----:B0-----:R-:W-:-:S02]  /*2c080*/  IADD3 R8, P6, R14, R2, RZ ;  /* 0x000000020e087210 */ /* 0x001fc40007fde0ff */
[----:B------:R-:W-:-:S03]  /*2c090*/  ISETP.GE.AND P4, PT, R12, UR19, PT ;  /* 0x000000130c007c0c */ /* 0x000fc6000bf86270 */
[C---:B------:R-:W-:Y:S01]  /*2c0a0*/  IMAD.X R9, R13.reuse, 0x1, R0, P6 ;  /* 0x000000010d097824 */ /* 0x040fe200030e0600 */
[----:B------:R-:W-:Y:S02]  /*2c0b0*/  IADD3 R12, P6, R14, R3, RZ ;  /* 0x000000030e0c7210 */ /* 0x000fe40007fde0ff */
[----:B------:R-:W-:Y:S01]  /*2c0c0*/  PRMT R15, R4, 0x7772, RZ ;  /* 0x00007772040f7816 */ /* 0x000fe200000000ff */
[----:B------:R-:W-:Y:S01]  /*2c0d0*/  VIADD R14, R14, UR4 ;  /* 0x000000040e0e7c36 */ /* 0x000fe20008000000 */
[----:B------:R-:W-:Y:S01]  /*2c0e0*/  ULDC UR4, c[0x0][0x248] ;  /* 0x0000920000047ab9 */ /* 0x000fe20000000800 */
[----:B------:R-:W-:Y:S02]  /*2c0f0*/  IMAD.X R13, R13, 0x1, R25, P6 ;  /* 0x000000010d0d7824 */ /* 0x000fe400030e0619 */
[----:B------:R0:W-:Y:S01]  /*2c100*/  @P5 STG.E.U8 desc[UR10][R8.64], R15 ;  /* 0x0000000f08005986 */ /* 0x0001e2000c10110a */
[----:B------:R-:W-:Y:S01]  /*2c110*/  ISETP.LT.AND P5, PT, R221, UR5, !P2 ;  /* 0x00000005dd007c0c */ /* 0x000fe2000d7a1270 */
[----:B------:R-:W-:Y:S01]  /*2c120*/  ULDC UR5, c[0x0][0x228] ;  /* 0x00008a0000057ab9 */ /* 0x000fe20000000800 */
[----:B------:R-:W-:Y:S01]  /*2c130*/  SHF.R.S32.HI R16, RZ, 0x1f, R14 ;  /* 0x0000001fff107819 */ /* 0x000fe2000001140e */
[----:B------:R2:W-:Y:S01]  /*2c140*/  @P3 STG.E.U8 desc[UR10][R12.64], R17 ;  /* 0x000000110c003986 */ /* 0x0005e2000c10110a */
[----:B-1----:R-:W-:-:S02]  /*2c150*/  IADD3 R10, P3, R14, R2, RZ ;  /* 0x000000020e0a7210 */ /* 0x002fc40007f7e0ff */
[----:B------:R-:W-:-:S03]  /*2c160*/  PRMT R21, R5, 0x7770, RZ ;  /* 0x0000777005157816 */ /* 0x000fc600000000ff */
[--C-:B------:R-:W-:Y:S01]  /*2c170*/  IMAD.X R11, R16, 0x1, R0.reuse, P3 ;  /* 0x00000001100b7824 */ /* 0x100fe200018e0600 */
[----:B------:R-:W-:Y:S01]  /*2c180*/  ISETP.LT.AND P3, PT, R222, UR5, !P2 ;  /* 0x00000005de007c0c */ /* 0x000fe2000d761270 */
[C---:B0-----:R-:W-:Y:S01]  /*2c190*/  VIADD R15, R14.reuse, UR4 ;  /* 0x000000040e0f7c36 */ /* 0x041fe20008000000 */
[----:B------:R-:W-:Y:S01]  /*2c1a0*/  ISETP.LT.AND P6, PT, R221, UR6, !P1 ;  /* 0x00000006dd007c0c */ /* 0x000fe2000cfc1270 */
[----:B------:R-:W-:Y:S01]  /*2c1b0*/  ULDC UR4, c[0x0][0x248] ;  /* 0x0000920000047ab9 */ /* 0x000fe20000000800 */
[-C--:B------:R-:W-:Y:S01]  /*2c1c0*/  IADD3 R8, P2, R14, R3.reuse, RZ ;  /* 0x000000030e087210 */ /* 0x080fe20007f5e0ff */
[----:B------:R0:W-:Y:S01]  /*2c1d0*/  @P5 STG.E.U8 desc[UR10][R10.64], R21 ;  /* 0x000000150a005986 */ /* 0x0001e2000c10110a */
[----:B------:R-:W-:Y:S01]  /*2c1e0*/  SHF.R.S32.HI R18, RZ, 0x1f, R15 ;  /* 0x0000001fff127819 */ /* 0x000fe2000001140f */
[----:B------:R-:W-:Y:S01]  /*2c1f0*/  ULDC UR5, c[0x0][0x228] ;  /* 0x00008a0000057ab9 */ /* 0x000fe20000000800 */
[----:B--2---:R-:W-:Y:S01]  /*2c200*/  IADD3 R12, P5, R15, R2, RZ ;  /* 0x000000020f0c7210 */ /* 0x004fe20007fbe0ff */
[----:B------:R-:W-:Y:S01]  /*2c210*/  IMAD.X R9, R16, 0x1, R25, P2 ;  /* 0x0000000110097824 */ /* 0x000fe200010e0619 */
[----:B------:R-:W-:Y:S01]  /*2c220*/  PRMT R19, R5, 0x7771, RZ ;  /* 0x0000777105137816 */ /* 0x000fe200000000ff */
[----:B------:R-:W-:Y:S01]  /*2c230*/  VIADD R14, R15, UR4 ;  /* 0x000000040f0e7c36 */ /* 0x000fe20008000000 */
[----:B------:R-:W-:Y:S01]  /*2c240*/  PRMT R17, R5, 0x7772, RZ ;  /* 0x0000777205117816 */ /* 0x000fe200000000ff */
[----:B------:R-:W-:Y:S01]  /*2c250*/  IMAD.X R13, R18, 0x1, R0, P5 ;  /* 0x00000001120d7824 */ /* 0x000fe200028e0600 */
[----:B------:R-:W-:Y:S01]  /*2c260*/  ISETP.LT.AND P1, PT, R222, UR5, !P1 ;  /* 0x00000005de007c0c */ /* 0x000fe2000cf21270 */
[----:B------:R1:W-:Y:S01]  /*2c270*/  @P3 STG.E.U8 desc[UR10][R8.64], R19 ;  /* 0x0000001308003986 */ /* 0x0003e2000c10110a */
[----:B------:R-:W-:Y:S01]  /*2c280*/  VIADD R4, R220, 0x7d ;  /* 0x0000007ddc047836 */ /* 0x000fe20000000000 */
[----:B------:R-:W-:Y:S01]  /*2c290*/  ULDC UR6, c[0x0][0x228] ;  /* 0x00008a0000067ab9 */ /* 0x000fe20000000800 */
[----:B------:R-:W-:Y:S01]  /*2c2a0*/  SHF.R.S32.HI R16, RZ, 0x1f, R14 ;  /* 0x0000001fff107819 */ /* 0x000fe2000001140e */
[----:B------:R2:W-:Y:S01]  /*2c2b0*/  @P6 STG.E.U8 desc[UR10][R12.64], R17 ;  /* 0x000000110c006986 */ /* 0x0005e2000c10110a */
[----:B------:R-:W-:Y:S01]  /*2c2c0*/  ISETP.LT.AND P5, PT, R221, UR6, !P4 ;  /* 0x00000006dd007c0c */ /* 0x000fe2000e7a1270 */
[----:B------:R-:W-:Y:S01]  /*2c2d0*/  ULDC UR4, c[0x0][0x248] ;  /* 0x0000920000047ab9 */ /* 0x000fe20000000800 */
[----:B0-----:R-:W-:Y:S01]  /*2c2e0*/  IADD3 R10, P6, R15, R3, RZ ;  /* 0x000000030f0a7210 */ /* 0x001fe20007fde0ff */
[----:B------:R-:W-:Y:S01]  /*2c2f0*/  ULDC UR5, c[0x0][0x248] ;  /* 0x0000920000057ab9 */ /* 0x000fe20000000800 */
[----:B------:R-:W-:-:S02]  /*2c300*/  ISETP.LT.AND P4, PT, R222, UR7, !P4 ;  /* 0x00000007de007c0c */ /* 0x000fc4000e781270 */
[-C--:B-1----:R-:W-:Y:S02]  /*2c310*/  IADD3 R8, P3, R14, R2.reuse, RZ ;  /* 0x000000020e087210 */ /* 0x082fe40007f7e0ff */
[----:B------:R-:W-:Y:S01]  /*2c320*/  ISETP.GE.AND P2, PT, R4, UR25, PT ;  /* 0x0000001904007c0c */ /* 0x000fe2000bf46270 */
[--C-:B------:R-:W-:Y:S01]  /*2c330*/  IMAD.X R11, R18, 0x1, R25.reuse, P6 ;  /* 0x00000001120b7824 */ /* 0x100fe200030e0619 */
[----:B--2---:R-:W-:Y:S01]  /*2c340*/  PRMT R17, R5, 0x7773, RZ ;  /* 0x0000777305117816 */ /* 0x004fe200000000ff */
[----:B------:R-:W-:Y:S01]  /*2c350*/  IMAD.X R9, R16, 0x1, R0, P3 ;  /* 0x0000000110097824 */ /* 0x000fe200018e0600 */
[C---:B------:R-:W-:Y:S01]  /*2c360*/  IADD3 R4, P3, R14.reuse, R3, RZ ;  /* 0x000000030e047210 */ /* 0x040fe20007f7e0ff */
[----:B------:R-:W-:Y:S01]  /*2c370*/  VIADD R14, R14, UR4 ;  /* 0x000000040e0e7c36 */ /* 0x000fe20008000000 */
[C---:B------:R-:W-:Y:S01]  /*2c380*/  PRMT R15, R6.reuse, 0x7770, RZ ;  /* 0x00007770060f7816 */ /* 0x040fe200000000ff */
[----:B------:R0:W-:Y:S01]  /*2c390*/  @P1 STG.E.U8 desc[UR10][R10.64], R17 ;  /* 0x000000110a001986 */ /* 0x0001e2000c10110a */
[----:B------:R-:W-:Y:S01]  /*2c3a0*/  PRMT R13, R6, 0x7771, RZ ;  /* 0x00007771060d7816 */ /* 0x000fe200000000ff */
[----:B------:R-:W-:Y:S01]  /*2c3b0*/  IMAD.X R5, R16, 0x1, R25, P3 ;  /* 0x0000000110057824 */ /* 0x000fe200018e0619 */
[----:B------:R-:W-:Y:S01]  /*2c3c0*/  ULDC UR4, c[0x0][0x248] ;  /* 0x0000920000047ab9 */ /* 0x000fe20000000800 */
[----:B------:R-:W-:Y:S01]  /*2c3d0*/  SHF.R.S32.HI R12, RZ, 0x1f, R14 ;  /* 0x0000001fff0c7819 */ /* 0x000fe2000001140e */
[----:B------:R-:W-:Y:S01]  /*2c3e0*/  VIADD R16, R14, UR4 ;  /* 0x000000040e107c36 */ /* 0x000fe20008000000 */
[----:B------:R1:W-:Y:S01]  /*2c3f0*/  @P5 STG.E.U8 desc[UR10][R8.64], R15 ;  /* 0x0000000f08005986 */ /* 0x0003e2000c10110a */
[----:B------:R-:W-:Y:S01]  /*2c400*/  VIADD R220, R220, 0x7e ;  /* 0x0000007edcdc7836 */ /* 0x000fe20000000000 */
[----:B------:R-:W-:Y:S01]  /*2c410*/  ULDC UR6, c[0x0][0x228] ;  /* 0x00008a0000067ab9 */ /* 0x000fe20000000800 */
[----:B------:R-:W-:Y:S01]  /*2c420*/  ULDC UR4, c[0x0][0x228] ;  /* 0x00008a0000047ab9 */ /* 0x000fe20000000800 */
[----:B------:R-:W-:Y:S01]  /*2c430*/  ULDC UR7, c[0x0][0x228] ;  /* 0x00008a0000077ab9 */ /* 0x000fe20000000800 */
[----:B0-----:R-:W-:Y:S01]  /*2c440*/  IADD3 R10, P3, R14, R2, RZ ;  /* 0x000000020e0a7210 */ /* 0x001fe20007f7e0ff */
[----:B------:R0:W-:Y:S01]  /*2c450*/  @P4 STG.E.U8 desc[UR10][R4.64], R13 ;  /* 0x0000000d04004986 */ /* 0x0001e2000c10110a */
[----:B------:R-:W-:-:S03]  /*2c460*/  SHF.R.S32.HI R17, RZ, 0x1f, R16 ;  /* 0x0000001fff117819 */ /* 0x000fc60000011410 */
[--C-:B------:R-:W-:Y:S01]  /*2c470*/  IMAD.X R11, R12, 0x1, R0.reuse, P3 ;  /* 0x000000010c0b7824 */ /* 0x100fe200018e0600 */
[-C--:B-1----:R-:W-:Y:S02]  /*2c480*/  IADD3 R8, P3, R16, R2.reuse, RZ ;  /* 0x0000000210087210 */ /* 0x082fe40007f7e0ff */
[----:B0-----:R-:W-:Y:S01]  /*2c490*/  IADD3 R4, P4, R14, R3, RZ ;  /* 0x000000030e047210 */ /* 0x001fe20007f9e0ff */
[----:B------:R-:W-:Y:S01]  /*2c4a0*/  VIADD R14, R16, UR5 ;  /* 0x00000005100e7c36 */ /* 0x000fe20008000000 */
[----:B------:R-:W-:Y:S01]  /*2c4b0*/  ISETP.GE.AND P6, PT, R220, UR23, PT ;  /* 0x00000017dc007c0c */ /* 0x000fe2000bfc6270 */
[----:B------:R-:W-:Y:S01]  /*2c4c0*/  IMAD.X R9, R17, 0x1, R0, P3 ;  /* 0x0000000111097824 */ /* 0x000fe200018e0600 */
[----:B------:R-:W-:Y:S01]  /*2c4d0*/  ISETP.LT.AND P5, PT, R221, UR6, !P2 ;  /* 0x00000006dd007c0c */ /* 0x000fe2000d7a1270 */
[----:B------:R-:W-:Y:S01]  /*2c4e0*/  IMAD.X R5, R12, 0x1, R25, P4 ;  /* 0x000000010c057824 */ /* 0x000fe200020e0619 */
[----:B------:R-:W-:Y:S01]  /*2c4f0*/  IADD3 R12, P4, R14, R2, RZ ;  /* 0x000000020e0c7210 */ /* 0x000fe20007f9e0ff */
[----:B------:R-:W-:Y:S01]  /*2c500*/  ULDC UR5, c[0x0][0x228] ;  /* 0x00008a0000057ab9 */ /* 0x000fe20000000800 */
[----:B------:R-:W-:-:S02]  /*2c510*/  SHF.R.S32.HI R2, RZ, 0x1f, R14 ;  /* 0x0000001fff027819 */ /* 0x000fc4000001140e */
[-C--:B------:R-:W-:Y:S02]  /*2c520*/  IADD3 R14, P3, R14, R3.reuse, RZ ;  /* 0x000000030e0e7210 */ /* 0x080fe40007f7e0ff */
[----:B------:R-:W-:Y:S01]  /*2c530*/  ISETP.LT.AND P2, PT, R222, UR4, !P2 ;  /* 0x00000004de007c0c */ /* 0x000fe2000d741270 */
[C---:B------:R-:W-:Y:S01]  /*2c540*/  IMAD.X R13, R2.reuse, 0x1, R0, P4 ;  /* 0x00000001020d7824 */ /* 0x040fe200020e0600 */
[----:B------:R-:W-:Y:S01]  /*2c550*/  ULDC UR4, c[0x0][0x228] ;  /* 0x00008a0000047ab9 */ /* 0x000fe20000000800 */
[----:B------:R-:W-:Y:S01]  /*2c560*/  IMAD.X R15, R2, 0x1, R25, P3 ;  /* 0x00000001020f7824 */ /* 0x000fe200018e0619 */
[----:B------:R-:W-:Y:S02]  /*2c570*/  ISETP.LT.AND P4, PT, R221, UR7, !P6 ;  /* 0x00000007dd007c0c */ /* 0x000fe4000f781270 */
[----:B------:R-:W-:Y:S02]  /*2c580*/  IADD3 R2, P3, R16, R3, RZ ;  /* 0x0000000310027210 */ /* 0x000fe40007f7e0ff */
[----:B------:R-:W-:-:S02]  /*2c590*/  ISETP.LT.AND P6, PT, R222, UR4, !P6 ;  /* 0x00000004de007c0c */ /* 0x000fc4000f7c1270 */
[----:B------:R-:W-:Y:S02]  /*2c5a0*/  ISETP.LT.AND P1, PT, R221, UR8, !P0 ;  /* 0x00000008dd007c0c */ /* 0x000fe4000c721270 */
[----:B------:R-:W-:Y:S01]  /*2c5b0*/  ISETP.LT.AND P0, PT, R222, UR5, !P0 ;  /* 0x00000005de007c0c */ /* 0x000fe2000c701270 */
[----:B------:R-:W-:Y:S01]  /*2c5c0*/  IMAD.X R3, R17, 0x1, R25, P3 ;  /* 0x0000000111037824 */ /* 0x000fe200018e0619 */
[C---:B------:R-:W-:Y:S02]  /*2c5d0*/  PRMT R25, R6.reuse, 0x7772, RZ ;  /* 0x0000777206197816 */ /* 0x040fe400000000ff */
[----:B------:R-:W-:Y:S02]  /*2c5e0*/  PRMT R23, R6, 0x7773, RZ ;  /* 0x0000777306177816 */ /* 0x000fe400000000ff */
[C---:B------:R-:W-:Y:S02]  /*2c5f0*/  PRMT R17, R7.reuse, 0x7773, RZ ;  /* 0x0000777307117816 */ /* 0x040fe400000000ff */
[----:B------:R-:W-:-:S02]  /*2c600*/  PRMT R19, R7, 0x7772, RZ ;  /* 0x0000777207137816 */ /* 0x000fc400000000ff */
[C---:B------:R-:W-:Y:S02]  /*2c610*/  PRMT R21, R7.reuse, 0x7771, RZ ;  /* 0x0000777107157816 */ /* 0x040fe400000000ff */
[----:B------:R-:W-:Y:S01]  /*2c620*/  PRMT R7, R7, 0x7770, RZ ;  /* 0x0000777007077816 */ /* 0x000fe200000000ff */
[----:B------:R0:W-:Y:S04]  /*2c630*/  @P5 STG.E.U8 desc[UR10][R10.64], R25 ;  /* 0x000000190a005986 */ /* 0x0001e8000c10110a */
[----:B------:R0:W-:Y:S04]  /*2c640*/  @P2 STG.E.U8 desc[UR10][R4.64], R23 ;  /* 0x0000001704002986 */ /* 0x0001e8000c10110a */
[----:B------:R0:W-:Y:S04]  /*2c650*/  @P4 STG.E.U8 desc[UR10][R8.64], R7 ;  /* 0x0000000708004986 */ /* 0x0001e8000c10110a */
[----:B------:R0:W-:Y:S04]  /*2c660*/  @P6 STG.E.U8 desc[UR10][R2.64], R21 ;  /* 0x0000001502006986 */ /* 0x0001e8000c10110a */
[----:B------:R0:W-:Y:S01]  /*2c670*/  @P1 STG.E.U8 desc[UR10][R12.64], R19 ;  /* 0x000000130c001986 */ /* 0x0001e2000c10110a */
[----:B------:R-:W-:Y:S05]  /*2c680*/  @!P0 EXIT ;  /* 0x000000000000894d */ /* 0x000fea0003800000 */
[----:B------:R-:W-:Y:S01]  /*2c690*/  STG.E.U8 desc[UR10][R14.64], R17 ;  /* 0x000000110e007986 */ /* 0x000fe2000c10110a */
[----:B------:R-:W-:Y:S05]  /*2c6a0*/  EXIT ;  /* 0x000000000000794d */ /* 0x000fea0003800000 */
.L_x_3:
[----:B------:R-:W-:-:S00]  /*2c6b0*/  BRA `(.L_x_3) ;  /* 0xfffffffc00fc7947 */ /* 0x000fc0000383ffff */
[----:B------:R-:W-:-:S00]  /*2c6c0*/  NOP ;  /* 0x0000000000007918 */ /* 0x000fc00000000000 */
        /* <DEDUP_REMOVED lines=11> */
.L_x_4:


//--------------------- .nv.shared.matmul_kernel  --------------------------
	.section	.nv.shared.matmul_kernel,"aw",@nobits
	.sectionflags	@""
	.align	16
	.zero		1024


//--------------------- .nv.shared.reserved.0     --------------------------
	.section	.nv.shared.reserved.0,"aw",@nobits
	.weak		__nv_reservedSMEM_offset_0_alias
	.size		__nv_reservedSMEM_offset_0_alias, 0, 0
	.other		__nv_reservedSMEM_offset_0_alias,@"STO_CUDA_RESERVED_SHARED STV_DEFAULT"
__nv_reservedSMEM_offset_0_alias:
	.zero		0


//--------------------- .nv.constant0.matmul_kernel --------------------------
	.section	.nv.constant0.matmul_kernel,"a",@progbits
	.sectionflags	@""
	.align	4
.nv.constant0.matmul_kernel:
	.zero		608


//--------------------- SYMBOLS --------------------------

	.type		.nv.reservedSmem.offset0,@object
	.size		.nv.reservedSmem.offset0,0x4
